// auto-generated by cutlass_sweep.gemm — config: {"arch": "sm_90", "cluster_m": 2, "cluster_n": 1, "dtype": "int8", "dtype_b": "int8", "layout": "nt", "stages": 0, "tile_k": 128, "tile_m": 192, "tile_n": 224}
#include "cutlass/cutlass.h"
#include "cutlass/gemm/collective/collective_builder.hpp"
#include "cutlass/gemm/device/gemm_universal_adapter.h"
#include "cutlass/gemm/kernel/gemm_universal.hpp"
#include "cutlass/epilogue/collective/collective_builder.hpp"

using ElemA = int8_t;
using ElemB = int8_t;
using ElemCD = int8_t;
using Acc  = int32_t;
using TileShape    = cute::Shape<cute::_192, cute::_224, cute::_128>;
using ClusterShape = cute::Shape<cute::_2, cute::_1, cute::_1>;

using CollectiveEpilogue = typename cutlass::epilogue::collective::CollectiveBuilder<
    cutlass::arch::Sm90, cutlass::arch::OpClassTensorOp,
    TileShape, ClusterShape,
    cutlass::epilogue::collective::EpilogueTileAuto,
    Acc, Acc,
    ElemCD, cutlass::layout::RowMajor, 128 / cutlass::sizeof_bits<ElemCD>::value,
    ElemCD, cutlass::layout::RowMajor, 128 / cutlass::sizeof_bits<ElemCD>::value,
    cutlass::epilogue::collective::EpilogueScheduleAuto
  >::CollectiveOp;

using CollectiveMainloop = typename cutlass::gemm::collective::CollectiveBuilder<
    cutlass::arch::Sm90, cutlass::arch::OpClassTensorOp,
    ElemA, cutlass::layout::RowMajor, 128 / cutlass::sizeof_bits<ElemA>::value,
    ElemB, cutlass::layout::ColumnMajor, 128 / cutlass::sizeof_bits<ElemB>::value,
    Acc,
    TileShape, ClusterShape,
    cutlass::gemm::collective::StageCountAutoCarveout<static_cast<int>(sizeof(typename CollectiveEpilogue::SharedStorage))>,
    cutlass::gemm::collective::KernelScheduleAuto
  >::CollectiveOp;

using GemmKernel = cutlass::gemm::kernel::GemmUniversal<
    cute::Shape<int,int,int,int>,
    CollectiveMainloop,
    CollectiveEpilogue
>;
using Gemm = cutlass::gemm::device::GemmUniversalAdapter<GemmKernel>;

// Force the device kernel symbol into the cubin without needing a host main.
auto* _anchor = &cutlass::device_kernel<GemmKernel>;


// ===== COMPILED SASS (sm_90a) =====

	.target	sm_90a

	.elftype	@"ET_EXEC"


//--------------------- .note.nv.tkinfo           --------------------------
	.section	.note.nv.tkinfo,"",@"SHT_NOTE"
	.sectionflags	@"SHF_NOTE_NV_TKINFO"
	.tkinfo
        /*0018*/ 	.word	0x00000002
        /*0030*/ 	.string	""
        /*0030*/ 	.string	"ptxas"
        /*0030*/ 	.string	"Cuda compilation tools, release 13.0, V13.0.88"
        /*0030*/ 	.string	"Build cuda_13.0.r13.0/compiler.36424714_0"
        /*0030*/ 	.string	"-arch sm_90a -m 64 "



//--------------------- .note.nv.cuinfo           --------------------------
	.section	.note.nv.cuinfo,"",@"SHT_NOTE"
	.sectionflags	@"SHF_NOTE_NV_CUINFO"
        /*0018*/ 	.short	0x0002
        /*001a*/ 	.short	0x005a
        /*001c*/ 	.short	0x0082
	.zero		2


//--------------------- .nv.info                  --------------------------
	.section	.nv.info,"",@"SHT_CUDA_INFO"
	.align	4


	//----- nvinfo : EIATTR_REGCOUNT
	.align		4
        /*0000*/ 	.byte	0x04, 0x2f
        /*0002*/ 	.short	(.L_15 - .L_14)
	.align		4
.L_14:
        /*0004*/ 	.word	index@(_ZN7cutlass13device_kernelINS_4gemm6kernel13GemmUniversalIN4cute5tupleIJiiiiEEENS1_10collective13CollectiveMmaINS1_34MainloopSm90TmaGmmaWarpSpecializedILi4ENS5_IJNS4_1CILi2EEENSA_ILi1EEESC_EEENS1_35KernelTmaWarpSpecializedCooperativeEEENS5_IJNSA_ILi192EEENSA_ILi224EEENSA_ILi128EEEEEEaNS5_IJlSC_lEEEaSK_NS4_8TiledMMAINS4_8MMA_AtomIJNS4_4SM904GMMA26MMA_64x32x32_S32S8S8_SS_TNEEEENS4_6LayoutISD_NS5_IJSC_NSA_ILi0EEESS_EEEEENS5_IJNS4_10UnderscoreESV_SV_EEEEENS4_13SM90_TMA_LOADENS4_14ComposedLayoutINS4_7SwizzleILi3ELi4ELi3EEENS4_18smem_ptr_flag_bitsILi8EEENSR_INS5_IJNSA_ILi8EEESI_EEENS5_IJSI_SC_EEEEEEEvNS4_8identityENS4_23SM90_TMA_LOAD_MULTICASTES18_vS19_EENS_8epilogue10collective6detail29Sm90TmaWarpSpecializedAdapterINS1D_15DefaultEpilogueIaSK_SK_NS1C_6thread17LinearCombinationIaLi1EiiLNS1H_9ScaleType4KindE0ELNS_15FloatRoundStyleE2EaEENS1_15EpilogueDefaultEEEEEvvEEEEvNT_6ParamsE)
        /*0008*/ 	.word	0x000000a8


	//----- nvinfo : EIATTR_FRAME_SIZE
	.align		4
.L_15:
        /*000c*/ 	.byte	0x04, 0x11
        /*000e*/ 	.short	(.L_17 - .L_16)
	.align		4
.L_16:
        /*0010*/ 	.word	index@(_ZN7cutlass13device_kernelINS_4gemm6kernel13GemmUniversalIN4cute5tupleIJiiiiEEENS1_10collective13CollectiveMmaINS1_34MainloopSm90TmaGmmaWarpSpecializedILi4ENS5_IJNS4_1CILi2EEENSA_ILi1EEESC_EEENS1_35KernelTmaWarpSpecializedCooperativeEEENS5_IJNSA_ILi192EEENSA_ILi224EEENSA_ILi128EEEEEEaNS5_IJlSC_lEEEaSK_NS4_8TiledMMAINS4_8MMA_AtomIJNS4_4SM904GMMA26MMA_64x32x32_S32S8S8_SS_TNEEEENS4_6LayoutISD_NS5_IJSC_NSA_ILi0EEESS_EEEEENS5_IJNS4_10UnderscoreESV_SV_EEEEENS4_13SM90_TMA_LOADENS4_14ComposedLayoutINS4_7SwizzleILi3ELi4ELi3EEENS4_18smem_ptr_flag_bitsILi8EEENSR_INS5_IJNSA_ILi8EEESI_EEENS5_IJSI_SC_EEEEEEEvNS4_8identityENS4_23SM90_TMA_LOAD_MULTICASTES18_vS19_EENS_8epilogue10collective6detail29Sm90TmaWarpSpecializedAdapterINS1D_15DefaultEpilogueIaSK_SK_NS1C_6thread17LinearCombinationIaLi1EiiLNS1H_9ScaleType4KindE0ELNS_15FloatRoundStyleE2EaEENS1_15EpilogueDefaultEEEEEvvEEEEvNT_6ParamsE)
        /*0014*/ 	.word	0x00000268


	//----- nvinfo : EIATTR_MIN_STACK_SIZE
	.align		4
.L_17:
        /*0018*/ 	.byte	0x04, 0x12
        /*001a*/ 	.short	(.L_19 - .L_18)
	.align		4
.L_18:
        /*001c*/ 	.word	index@(_ZN7cutlass13device_kernelINS_4gemm6kernel13GemmUniversalIN4cute5tupleIJiiiiEEENS1_10collective13CollectiveMmaINS1_34MainloopSm90TmaGmmaWarpSpecializedILi4ENS5_IJNS4_1CILi2EEENSA_ILi1EEESC_EEENS1_35KernelTmaWarpSpecializedCooperativeEEENS5_IJNSA_ILi192EEENSA_ILi224EEENSA_ILi128EEEEEEaNS5_IJlSC_lEEEaSK_NS4_8TiledMMAINS4_8MMA_AtomIJNS4_4SM904GMMA26MMA_64x32x32_S32S8S8_SS_TNEEEENS4_6LayoutISD_NS5_IJSC_NSA_ILi0EEESS_EEEEENS5_IJNS4_10UnderscoreESV_SV_EEEEENS4_13SM90_TMA_LOADENS4_14ComposedLayoutINS4_7SwizzleILi3ELi4ELi3EEENS4_18smem_ptr_flag_bitsILi8EEENSR_INS5_IJNSA_ILi8EEESI_EEENS5_IJSI_SC_EEEEEEEvNS4_8identityENS4_23SM90_TMA_LOAD_MULTICASTES18_vS19_EENS_8epilogue10collective6detail29Sm90TmaWarpSpecializedAdapterINS1D_15DefaultEpilogueIaSK_SK_NS1C_6thread17LinearCombinationIaLi1EiiLNS1H_9ScaleType4KindE0ELNS_15FloatRoundStyleE2EaEENS1_15EpilogueDefaultEEEEEvvEEEEvNT_6ParamsE)
        /*0020*/ 	.word	0x00000268
.L_19:


//--------------------- .nv.compat                --------------------------
	.section	.nv.compat,"",@"SHT_CUDA_COMPAT_INFO"
	.align	4
        /*0000*/ 	.byte	0x02, 0x09, 0x01, 0x00, 0x02, 0x02, 0x04, 0x00, 0x02, 0x05, 0x05, 0x00, 0x03, 0x07, 0x01, 0x01
        /*0010*/ 	.byte	0x02, 0x03, 0x01, 0x00, 0x02, 0x06, 0x01, 0x00, 0x04, 0x0b, 0x08, 0x00, 0x00, 0x00, 0x00, 0x00
        /*0020*/ 	.byte	0x00, 0x00, 0x00, 0x00


//--------------------- .nv.info._ZN7cutlass13device_kernelINS_4gemm6kernel13GemmUniversalIN4cute5tupleIJiiiiEEENS1_10collective13CollectiveMmaINS1_34MainloopSm90TmaGmmaWarpSpecializedILi4ENS5_IJNS4_1CILi2EEENSA_ILi1EEESC_EEENS1_35KernelTmaWarpSpecializedCooperativeEEENS5_IJNSA_ILi192EEENSA_ILi224EEENSA_ILi128EEEEEEaNS5_IJlSC_lEEEaSK_NS4_8TiledMMAINS4_8MMA_AtomIJNS4_4SM904GMMA26MMA_64x32x32_S32S8S8_SS_TNEEEENS4_6LayoutISD_NS5_IJSC_NSA_ILi0EEESS_EEEEENS5_IJNS4_10UnderscoreESV_SV_EEEEENS4_13SM90_TMA_LOADENS4_14ComposedLayoutINS4_7SwizzleILi3ELi4ELi3EEENS4_18smem_ptr_flag_bitsILi8EEENSR_INS5_IJNSA_ILi8EEESI_EEENS5_IJSI_SC_EEEEEEEvNS4_8identityENS4_23SM90_TMA_LOAD_MULTICASTES18_vS19_EENS_8epilogue10collective6detail29Sm90TmaWarpSpecializedAdapterINS1D_15DefaultEpilogueIaSK_SK_NS1C_6thread17LinearCombinationIaLi1EiiLNS1H_9ScaleType4KindE0ELNS_15FloatRoundStyleE2EaEENS1_15EpilogueDefaultEEEEEvvEEEEvNT_6ParamsE --------------------------
	.section	.nv.info._ZN7cutlass13device_kernelINS_4gemm6kernel13GemmUniversalIN4cute5tupleIJiiiiEEENS1_10collective13CollectiveMmaINS1_34MainloopSm90TmaGmmaWarpSpecializedILi4ENS5_IJNS4_1CILi2EEENSA_ILi1EEESC_EEENS1_35KernelTmaWarpSpecializedCooperativeEEENS5_IJNSA_ILi192EEENSA_ILi224EEENSA_ILi128EEEEEEaNS5_IJlSC_lEEEaSK_NS4_8TiledMMAINS4_8MMA_AtomIJNS4_4SM904GMMA26MMA_64x32x32_S32S8S8_SS_TNEEEENS4_6LayoutISD_NS5_IJSC_NSA_ILi0EEESS_EEEEENS5_IJNS4_10UnderscoreESV_SV_EEEEENS4_13SM90_TMA_LOADENS4_14ComposedLayoutINS4_7SwizzleILi3ELi4ELi3EEENS4_18smem_ptr_flag_bitsILi8EEENSR_INS5_IJNSA_ILi8EEESI_EEENS5_IJSI_SC_EEEEEEEvNS4_8identityENS4_23SM90_TMA_LOAD_MULTICASTES18_vS19_EENS_8epilogue10collective6detail29Sm90TmaWarpSpecializedAdapterINS1D_15DefaultEpilogueIaSK_SK_NS1C_6thread17LinearCombinationIaLi1EiiLNS1H_9ScaleType4KindE0ELNS_15FloatRoundStyleE2EaEENS1_15EpilogueDefaultEEEEEvvEEEEvNT_6ParamsE,"",@"SHT_CUDA_INFO"
	.sectionflags	@""
	.align	4


	//----- nvinfo : EIATTR_CUDA_API_VERSION
	.align		4
        /*0000*/ 	.byte	0x04, 0x37
        /*0002*/ 	.short	(.L_21 - .L_20)
.L_20:
        /*0004*/ 	.word	0x00000082


	//----- nvinfo : EIATTR_KPARAM_INFO
	.align		4
.L_21:
        /*0008*/ 	.byte	0x04, 0x17
        /*000a*/ 	.short	(.L_23 - .L_22)
.L_22:
        /*000c*/ 	.word	0x00000000
        /*0010*/ 	.short	0x0000
        /*0012*/ 	.short	0x0070
        /*0014*/ 	.byte	0x00, 0xf0, 0x01, 0x10


	//----- nvinfo : EIATTR_SPARSE_MMA_MASK
	.align		4
.L_23:
        /*0018*/ 	.byte	0x03, 0x50
        /*001a*/ 	.short	0x0000


	//----- nvinfo : EIATTR_MAXREG_COUNT
	.align		4
        /*001c*/ 	.byte	0x03, 0x1b
        /*001e*/ 	.short	0x00a8


	//----- nvinfo : EIATTR_NUM_BARRIERS
	.align		4
        /*0020*/ 	.byte	0x02, 0x4c
        /*0022*/ 	.byte	0x01
	.zero		1


	//----- nvinfo : EIATTR_EXTERNS
	.align		4
        /*0024*/ 	.byte	0x04, 0x0f
        /*0026*/ 	.short	(.L_25 - .L_24)


	//   ....[0]....
	.align		4
.L_24:
        /*0028*/ 	.word	index@(__assertfail)


	//----- nvinfo : EIATTR_ANNOTATIONS
	.align		4
.L_25:
        /*002c*/ 	.byte	0x04, 0x55
        /*002e*/ 	.short	(.L_27 - .L_26)


	//   ....[0]....
.L_26:
        /*0030*/ 	.word	0x00000001
        /*0034*/ 	.byte	0xb0, 0x06, 0x00, 0x00, 0x01, 0x00, 0x00, 0x00, 0xe0, 0x07, 0x00, 0x00, 0x01, 0x00, 0x00, 0x00
        /* <DEDUP_REMOVED lines=191> */
        /*0c34*/ 	.byte	0x10, 0x36, 0x01, 0x00


	//----- nvinfo : EIATTR_MERCURY_ISA_VERSION
	.align		4
.L_27:
        /*0c38*/ 	.byte	0x03, 0x5f
        /*0c3a*/ 	.short	0x0101


	//----- nvinfo : EIATTR_INT_WARP_WIDE_INSTR_OFFSETS
	.align		4
        /*0c3c*/ 	.byte	0x04, 0x31
        /*0c3e*/ 	.short	(.L_29 - .L_28)


	//   ....[0]....
.L_28:
        /*0c40*/ 	.word	0x00000480


	//   ....[1]....
        /*0c44*/ 	.word	0x000004a0


	//   ....[2]....
        /*0c48*/ 	.word	0x00000630


	//   ....[3]....
        /*0c4c*/ 	.word	0x00006760


	//----- nvinfo : EIATTR_COOP_GROUP_MASK_REGIDS
	.align		4
.L_29:
        /*0c50*/ 	.byte	0x04, 0x29
        /*0c52*/ 	.short	(.L_31 - .L_30)


	//   ....[0]....
.L_30:
        /*0c54*/ 	.word	0xffffffff


	//   ....[1]....
        /*0c58*/ 	.word	0xffffffff


	//   ....[2]....
        /*0c5c*/ 	.word	0xffffffff


	//   ....[3]....
        /*0c60*/ 	.word	0xffffffff


	//   ....[4]....
        /*0c64*/ 	.word	0xffffffff


	//   ....[5]....
        /*0c68*/ 	.word	0xffffffff


	//----- nvinfo : EIATTR_COOP_GROUP_INSTR_OFFSETS
	.align		4
.L_31:
        /*0c6c*/ 	.byte	0x04, 0x28
        /*0c6e*/ 	.short	(.L_33 - .L_32)


	//   ....[0]....
.L_32:
        /*0c70*/ 	.word	0x00000070


	//   ....[1]....
        /*0c74*/ 	.word	0x00000080


	//   ....[2]....
        /*0c78*/ 	.word	0x00000140


	//   ....[3]....
        /*0c7c*/ 	.word	0x000002e0


	//   ....[4]....
        /*0c80*/ 	.word	0x00000830


	//   ....[5]....
        /*0c84*/ 	.word	0x000012e0


	//----- nvinfo : EIATTR_REG_RECONFIG
	.align		4
.L_33:
        /*0c88*/ 	.byte	0x01, 0x54
	.zero		2


	//----- nvinfo : EIATTR_SYSCALL_OFFSETS
	.align		4
        /*0c8c*/ 	.byte	0x04, 0x46
        /*0c8e*/ 	.short	(.L_35 - .L_34)


	//   ....[0]....
.L_34:
        /*0c90*/ 	.word	0x000014a0


	//----- nvinfo : EIATTR_MBARRIER_INSTR_OFFSETS
	.align		4
.L_35:
        /*0c94*/ 	.byte	0x04, 0x39
        /*0c96*/ 	.short	(.L_37 - .L_36)


	//   ....[0]....
.L_36:
        /*0c98*/ 	.word	0x00000240
        /*0c9c*/ 	.word	0x000000ff
        /*0ca0*/ 	.word	0x00000000
        /*0ca4*/ 	.short	0x0100
        /*0ca6*/ 	.byte	0x08
	.zero		1


	//   ....[1]....
        /*0ca8*/ 	.word	0x00000250
        /*0cac*/ 	.word	0x000000ff
        /*0cb0*/ 	.word	0x00000020
        /*0cb4*/ 	.short	0x0100
        /*0cb6*/ 	.byte	0x08
	.zero		1


	//   ....[2]....
        /*0cb8*/ 	.word	0x00000260
        /*0cbc*/ 	.word	0x000000ff
        /*0cc0*/ 	.word	0x00000008
        /*0cc4*/ 	.short	0x0100
        /*0cc6*/ 	.byte	0x08
	.zero		1


	//   ....[3]....
        /*0cc8*/ 	.word	0x00000270
        /*0ccc*/ 	.word	0x000000ff
        /*0cd0*/ 	.word	0x00000028
        /*0cd4*/ 	.short	0x0100
        /*0cd6*/ 	.byte	0x08
	.zero		1


	//   ....[4]....
        /*0cd8*/ 	.word	0x00000280
        /*0cdc*/ 	.word	0x000000ff
        /*0ce0*/ 	.word	0x00000010
        /*0ce4*/ 	.short	0x0100
        /*0ce6*/ 	.byte	0x08
	.zero		1


	//   ....[5]....
        /*0ce8*/ 	.word	0x00000290
        /*0cec*/ 	.word	0x000000ff
        /*0cf0*/ 	.word	0x00000030
        /*0cf4*/ 	.short	0x0100
        /*0cf6*/ 	.byte	0x08
	.zero		1


	//   ....[6]....
        /*0cf8*/ 	.word	0x000002a0
        /*0cfc*/ 	.word	0x000000ff
        /*0d00*/ 	.word	0x00000018
        /*0d04*/ 	.short	0x0100
        /*0d06*/ 	.byte	0x08
	.zero		1


	//   ....[7]....
        /*0d08*/ 	.word	0x000002b0
        /*0d0c*/ 	.word	0x000000ff
        /*0d10*/ 	.word	0x00000038
        /*0d14*/ 	.short	0x0100
        /*0d16*/ 	.byte	0x08
	.zero		1


	//   ....[8]....
        /*0d18*/ 	.word	0x00000700
        /*0d1c*/ 	.word	0x000000ff
        /*0d20*/ 	.word	0x00000050
        /*0d24*/ 	.short	0x0100
        /*0d26*/ 	.byte	0x06
	.zero		1


	//   ....[9]....
        /*0d28*/ 	.word	0x00000790
        /*0d2c*/ 	.word	0x000000ff
        /*0d30*/ 	.word	0x00000058
        /*0d34*/ 	.short	0x0100
        /*0d36*/ 	.byte	0x06
	.zero		1


	//   ....[10]....
        /*0d38*/ 	.word	0x00001580
        /*0d3c*/ 	.word	0x00000005
        /*0d40*/ 	.word	0x00000000
        /*0d44*/ 	.short	0x010a
        /*0d46*/ 	.byte	0x3f
	.zero		1


	//   ....[11]....
        /*0d48*/ 	.word	0x000015c0
        /*0d4c*/ 	.word	0x00000005
        /*0d50*/ 	.word	0x00000000
        /*0d54*/ 	.short	0x010a
        /*0d56*/ 	.byte	0x3f
	.zero		1


	//   ....[12]....
        /*0d58*/ 	.word	0x00003c40
        /*0d5c*/ 	.word	0x00000006
        /*0d60*/ 	.word	0x00000000
        /*0d64*/ 	.short	0x010a
        /*0d66*/ 	.byte	0x3f
	.zero		1


	//   ....[13]....
        /*0d68*/ 	.word	0x00003c80
        /*0d6c*/ 	.word	0x00000006
        /*0d70*/ 	.word	0x00000000
        /*0d74*/ 	.short	0x010a
        /*0d76*/ 	.byte	0x3f
	.zero		1


	//   ....[14]....
        /*0d78*/ 	.word	0x000065d0
        /*0d7c*/ 	.word	0x00000006
        /*0d80*/ 	.word	0x00000000
        /*0d84*/ 	.short	0x0101
        /*0d86*/ 	.byte	0x3f
	.zero		1


	//   ....[15]....
        /*0d88*/ 	.word	0x000067e0
        /*0d8c*/ 	.word	0x00000000
        /*0d90*/ 	.word	0x00000000
        /*0d94*/ 	.short	0x0101
        /*0d96*/ 	.byte	0x3f
	.zero		1


	//   ....[16]....
        /*0d98*/ 	.word	0x00012b70
        /*0d9c*/ 	.word	0x0000000f
        /*0da0*/ 	.word	0x00000020
        /*0da4*/ 	.short	0x010a
        /*0da6*/ 	.byte	0x3f
	.zero		1


	//   ....[17]....
        /*0da8*/ 	.word	0x00012f30
        /*0dac*/ 	.word	0x00000003
        /*0db0*/ 	.word	0x00000058
        /*0db4*/ 	.short	0x0101
        /*0db6*/ 	.byte	0x3f
	.zero		1


	//   ....[18]....
        /*0db8*/ 	.word	0x000136d0
        /*0dbc*/ 	.word	0x00000005
        /*0dc0*/ 	.word	0x00000000
        /*0dc4*/ 	.short	0x010a
        /*0dc6*/ 	.byte	0x3f
	.zero		1


	//   ....[19]....
        /*0dc8*/ 	.word	0x00013750
        /*0dcc*/ 	.word	0x00000007
        /*0dd0*/ 	.word	0x00000000
        /*0dd4*/ 	.short	0x010a
        /*0dd6*/ 	.byte	0x3f
	.zero		1


	//   ....[20]....
        /*0dd8*/ 	.word	0x000137e0
        /*0ddc*/ 	.word	0x00000006
        /*0de0*/ 	.word	0x00000000
        /*0de4*/ 	.short	0x010a
        /*0de6*/ 	.byte	0x3f
	.zero		1


	//   ....[21]....
        /*0de8*/ 	.word	0x00013870
        /*0dec*/ 	.word	0x00000003
        /*0df0*/ 	.word	0x00000000
        /*0df4*/ 	.short	0x010a
        /*0df6*/ 	.byte	0x3f
	.zero		1


	//   ....[22]....
        /*0df8*/ 	.word	0x000138d0
        /*0dfc*/ 	.word	0x00000005
        /*0e00*/ 	.word	0x00000000
        /*0e04*/ 	.short	0x010a
        /*0e06*/ 	.byte	0x3f
	.zero		1


	//   ....[23]....
        /*0e08*/ 	.word	0x00013920
        /*0e0c*/ 	.word	0x00000006
        /*0e10*/ 	.word	0x00000000
        /*0e14*/ 	.short	0x010a
        /*0e16*/ 	.byte	0x3f
	.zero		1


	//   ....[24]....
        /*0e18*/ 	.word	0x000139f0
        /*0e1c*/ 	.word	0x0000000f
        /*0e20*/ 	.word	0x00000020
        /*0e24*/ 	.short	0x010a
        /*0e26*/ 	.byte	0x3f
	.zero		1


	//   ....[25]....
        /*0e28*/ 	.word	0x00013ac0
        /*0e2c*/ 	.word	0x00000005
        /*0e30*/ 	.word	0x00000000
        /*0e34*/ 	.short	0x010a
        /*0e36*/ 	.byte	0x3f
	.zero		1


	//   ....[26]....
        /*0e38*/ 	.word	0x00013b10
        /*0e3c*/ 	.word	0x00000007
        /*0e40*/ 	.word	0x00000000
        /*0e44*/ 	.short	0x010a
        /*0e46*/ 	.byte	0x3f
	.zero		1


	//   ....[27]....
        /*0e48*/ 	.word	0x00013b60
        /*0e4c*/ 	.word	0x00000006
        /*0e50*/ 	.word	0x00000000
        /*0e54*/ 	.short	0x010a
        /*0e56*/ 	.byte	0x3f
	.zero		1


	//----- nvinfo : EIATTR_NUM_MBARRIERS
	.align		4
.L_37:
        /*0e58*/ 	.byte	0x03, 0x38
        /*0e5a*/ 	.short	0x000a


	//----- nvinfo : EIATTR_EXIT_INSTR_OFFSETS
	.align		4
        /*0e5c*/ 	.byte	0x04, 0x1c
        /*0e5e*/ 	.short	(.L_39 - .L_38)


	//   ....[0]....
.L_38:
        /*0e60*/ 	.word	0x000009b0


	//   ....[1]....
        /*0e64*/ 	.word	0x00001200


	//   ....[2]....
        /*0e68*/ 	.word	0x00012220


	//   ....[3]....
        /*0e6c*/ 	.word	0x000127d0


	//   ....[4]....
        /*0e70*/ 	.word	0x000138c0


	//----- nvinfo : EIATTR_MAX_THREADS
	.align		4
.L_39:
        /*0e74*/ 	.byte	0x04, 0x05
        /*0e76*/ 	.short	(.L_41 - .L_40)
.L_40:
        /*0e78*/ 	.word	0x00000180
        /*0e7c*/ 	.word	0x00000001
        /*0e80*/ 	.word	0x00000001


	//----- nvinfo : EIATTR_CRS_STACK_SIZE
	.align		4
.L_41:
        /*0e84*/ 	.byte	0x04, 0x1e
        /*0e86*/ 	.short	(.L_43 - .L_42)
.L_42:
        /*0e88*/ 	.word	0x00000000


	//----- nvinfo : EIATTR_CBANK_PARAM_SIZE
	.align		4
.L_43:
        /*0e8c*/ 	.byte	0x03, 0x19
        /*0e8e*/ 	.short	0x0470


	//----- nvinfo : EIATTR_PARAM_CBANK
	.align		4
        /*0e90*/ 	.byte	0x04, 0x0a
        /*0e92*/ 	.short	(.L_45 - .L_44)
	.align		4
.L_44:
        /*0e94*/ 	.word	index@(.nv.constant0._ZN7cutlass13device_kernelINS_4gemm6kernel13GemmUniversalIN4cute5tupleIJiiiiEEENS1_10collective13CollectiveMmaINS1_34MainloopSm90TmaGmmaWarpSpecializedILi4ENS5_IJNS4_1CILi2EEENSA_ILi1EEESC_EEENS1_35KernelTmaWarpSpecializedCooperativeEEENS5_IJNSA_ILi192EEENSA_ILi224EEENSA_ILi128EEEEEEaNS5_IJlSC_lEEEaSK_NS4_8TiledMMAINS4_8MMA_AtomIJNS4_4SM904GMMA26MMA_64x32x32_S32S8S8_SS_TNEEEENS4_6LayoutISD_NS5_IJSC_NSA_ILi0EEESS_EEEEENS5_IJNS4_10UnderscoreESV_SV_EEEEENS4_13SM90_TMA_LOADENS4_14ComposedLayoutINS4_7SwizzleILi3ELi4ELi3EEENS4_18smem_ptr_flag_bitsILi8EEENSR_INS5_IJNSA_ILi8EEESI_EEENS5_IJSI_SC_EEEEEEEvNS4_8identityENS4_23SM90_TMA_LOAD_MULTICASTES18_vS19_EENS_8epilogue10collective6detail29Sm90TmaWarpSpecializedAdapterINS1D_15DefaultEpilogueIaSK_SK_NS1C_6thread17LinearCombinationIaLi1EiiLNS1H_9ScaleType4KindE0ELNS_15FloatRoundStyleE2EaEENS1_15EpilogueDefaultEEEEEvvEEEEvNT_6ParamsE)
        /*0e98*/ 	.short	0x0210
        /*0e9a*/ 	.short	0x0470


	//----- nvinfo : EIATTR_SW_WAR
	.align		4
.L_45:
        /*0e9c*/ 	.byte	0x04, 0x36
        /*0e9e*/ 	.short	(.L_47 - .L_46)
.L_46:
        /*0ea0*/ 	.word	0x00000008
.L_47:


//--------------------- .nv.callgraph             --------------------------
	.section	.nv.callgraph,"",@"SHT_CUDA_CALLGRAPH"
	.align	4
	.sectionentsize	8
	.align		4
        /*0000*/ 	.word	0x00000000
	.align		4
        /*0004*/ 	.word	0xffffffff
	.align		4
        /*0008*/ 	.word	index@(_ZN7cutlass13device_kernelINS_4gemm6kernel13GemmUniversalIN4cute5tupleIJiiiiEEENS1_10collective13CollectiveMmaINS1_34MainloopSm90TmaGmmaWarpSpecializedILi4ENS5_IJNS4_1CILi2EEENSA_ILi1EEESC_EEENS1_35KernelTmaWarpSpecializedCooperativeEEENS5_IJNSA_ILi192EEENSA_ILi224EEENSA_ILi128EEEEEEaNS5_IJlSC_lEEEaSK_NS4_8TiledMMAINS4_8MMA_AtomIJNS4_4SM904GMMA26MMA_64x32x32_S32S8S8_SS_TNEEEENS4_6LayoutISD_NS5_IJSC_NSA_ILi0EEESS_EEEEENS5_IJNS4_10UnderscoreESV_SV_EEEEENS4_13SM90_TMA_LOADENS4_14ComposedLayoutINS4_7SwizzleILi3ELi4ELi3EEENS4_18smem_ptr_flag_bitsILi8EEENSR_INS5_IJNSA_ILi8EEESI_EEENS5_IJSI_SC_EEEEEEEvNS4_8identityENS4_23SM90_TMA_LOAD_MULTICASTES18_vS19_EENS_8epilogue10collective6detail29Sm90TmaWarpSpecializedAdapterINS1D_15DefaultEpilogueIaSK_SK_NS1C_6thread17LinearCombinationIaLi1EiiLNS1H_9ScaleType4KindE0ELNS_15FloatRoundStyleE2EaEENS1_15EpilogueDefaultEEEEEvvEEEEvNT_6ParamsE)
	.align		4
        /*000c*/ 	.word	index@(__assertfail)
	.align		4
        /*0010*/ 	.word	0x00000000
	.align		4
        /*0014*/ 	.word	0xfffffffe
	.align		4
        /*0018*/ 	.word	0x00000000
	.align		4
        /*001c*/ 	.word	0xfffffffd
	.align		4
        /*0020*/ 	.word	0x00000000
	.align		4
        /*0024*/ 	.word	0xfffffffc


//--------------------- .nv.constant4             --------------------------
	.section	.nv.constant4,"a",@progbits
	.align	8
	.align		8
.nv.constant4:
        /*0000*/ 	.dword	__assertfail
	.align		8
        /*0008*/ 	.dword	__unnamed_1
	.align		8
        /*0010*/ 	.dword	_ZN39_INTERNAL_ebd62359_4_k_cu_4c7710e2_71644cuda3std3__45__cpo5beginE
	.align		8
        /*0018*/ 	.dword	_ZN39_INTERNAL_ebd62359_4_k_cu_4c7710e2_71644cuda3std3__45__cpo3endE
	.align		8
        /*0020*/ 	.dword	_ZN39_INTERNAL_ebd62359_4_k_cu_4c7710e2_71644cuda3std3__45__cpo6cbeginE
	.align		8
        /*0028*/ 	.dword	_ZN39_INTERNAL_ebd62359_4_k_cu_4c7710e2_71644cuda3std3__45__cpo4cendE
	.align		8
        /*0030*/ 	.dword	_ZN39_INTERNAL_ebd62359_4_k_cu_4c7710e2_71644cuda3std3__441_GLOBAL__N__ebd62359_4_k_cu_4c7710e2_71646ignoreE
	.align		8
        /*0038*/ 	.dword	_ZN39_INTERNAL_ebd62359_4_k_cu_4c7710e2_71644cuda3std3__419piecewise_constructE
	.align		8
        /*0040*/ 	.dword	_ZN39_INTERNAL_ebd62359_4_k_cu_4c7710e2_71644cuda3std3__48in_placeE
	.align		8
        /*0048*/ 	.dword	_ZN39_INTERNAL_ebd62359_4_k_cu_4c7710e2_71644cuda3std6ranges3__45__cpo4swapE
	.align		8
        /*0050*/ 	.dword	_ZN39_INTERNAL_ebd62359_4_k_cu_4c7710e2_71644cuda3std6ranges3__45__cpo9iter_moveE
	.align		8
        /*0058*/ 	.dword	_ZN39_INTERNAL_ebd62359_4_k_cu_4c7710e2_71644cute7productE
	.align		8
        /*0060*/ 	.dword	_ZN39_INTERNAL_ebd62359_4_k_cu_4c7710e2_71644cute1_E
	.align		8
        /*0068*/ 	.dword	$str$22
	.align		8
        /*0070*/ 	.dword	$str$23


//--------------------- .text._ZN7cutlass13device_kernelINS_4gemm6kernel13GemmUniversalIN4cute5tupleIJiiiiEEENS1_10collective13CollectiveMmaINS1_34MainloopSm90TmaGmmaWarpSpecializedILi4ENS5_IJNS4_1CILi2EEENSA_ILi1EEESC_EEENS1_35KernelTmaWarpSpecializedCooperativeEEENS5_IJNSA_ILi192EEENSA_ILi224EEENSA_ILi128EEEEEEaNS5_IJlSC_lEEEaSK_NS4_8TiledMMAINS4_8MMA_AtomIJNS4_4SM904GMMA26MMA_64x32x32_S32S8S8_SS_TNEEEENS4_6LayoutISD_NS5_IJSC_NSA_ILi0EEESS_EEEEENS5_IJNS4_10UnderscoreESV_SV_EEEEENS4_13SM90_TMA_LOADENS4_14ComposedLayoutINS4_7SwizzleILi3ELi4ELi3EEENS4_18smem_ptr_flag_bitsILi8EEENSR_INS5_IJNSA_ILi8EEESI_EEENS5_IJSI_SC_EEEEEEEvNS4_8identityENS4_23SM90_TMA_LOAD_MULTICASTES18_vS19_EENS_8epilogue10collective6detail29Sm90TmaWarpSpecializedAdapterINS1D_15DefaultEpilogueIaSK_SK_NS1C_6thread17LinearCombinationIaLi1EiiLNS1H_9ScaleType4KindE0ELNS_15FloatRoundStyleE2EaEENS1_15EpilogueDefaultEEEEEvvEEEEvNT_6ParamsE --------------------------
	.section	.text._ZN7cutlass13device_kernelINS_4gemm6kernel13GemmUniversalIN4cute5tupleIJiiiiEEENS1_10collective13CollectiveMmaINS1_34MainloopSm90TmaGmmaWarpSpecializedILi4ENS5_IJNS4_1CILi2EEENSA_ILi1EEESC_EEENS1_35KernelTmaWarpSpecializedCooperativeEEENS5_IJNSA_ILi192EEENSA_ILi224EEENSA_ILi128EEEEEEaNS5_IJlSC_lEEEaSK_NS4_8TiledMMAINS4_8MMA_AtomIJNS4_4SM904GMMA26MMA_64x32x32_S32S8S8_SS_TNEEEENS4_6LayoutISD_NS5_IJSC_NSA_ILi0EEESS_EEEEENS5_IJNS4_10UnderscoreESV_SV_EEEEENS4_13SM90_TMA_LOADENS4_14ComposedLayoutINS4_7SwizzleILi3ELi4ELi3EEENS4_18smem_ptr_flag_bitsILi8EEENSR_INS5_IJNSA_ILi8EEESI_EEENS5_IJSI_SC_EEEEEEEvNS4_8identityENS4_23SM90_TMA_LOAD_MULTICASTES18_vS19_EENS_8epilogue10collective6detail29Sm90TmaWarpSpecializedAdapterINS1D_15DefaultEpilogueIaSK_SK_NS1C_6thread17LinearCombinationIaLi1EiiLNS1H_9ScaleType4KindE0ELNS_15FloatRoundStyleE2EaEENS1_15EpilogueDefaultEEEEEvvEEEEvNT_6ParamsE,"ax",@progbits
	.align	128
.text._ZN7cutlass13device_kernelINS_4gemm6kernel13GemmUniversalIN4cute5tupleIJiiiiEEENS1_10collective13CollectiveMmaINS1_34MainloopSm90TmaGmmaWarpSpecializedILi4ENS5_IJNS4_1CILi2EEENSA_ILi1EEESC_EEENS1_35KernelTmaWarpSpecializedCooperativeEEENS5_IJNSA_ILi192EEENSA_ILi224EEENSA_ILi128EEEEEEaNS5_IJlSC_lEEEaSK_NS4_8TiledMMAINS4_8MMA_AtomIJNS4_4SM904GMMA26MMA_64x32x32_S32S8S8_SS_TNEEEENS4_6LayoutISD_NS5_IJSC_NSA_ILi0EEESS_EEEEENS5_IJNS4_10UnderscoreESV_SV_EEEEENS4_13SM90_TMA_LOADENS4_14ComposedLayoutINS4_7SwizzleILi3ELi4ELi3EEENS4_18smem_ptr_flag_bitsILi8EEENSR_INS5_IJNSA_ILi8EEESI_EEENS5_IJSI_SC_EEEEEEEvNS4_8identityENS4_23SM90_TMA_LOAD_MULTICASTES18_vS19_EENS_8epilogue10collective6detail29Sm90TmaWarpSpecializedAdapterINS1D_15DefaultEpilogueIaSK_SK_NS1C_6thread17LinearCombinationIaLi1EiiLNS1H_9ScaleType4KindE0ELNS_15FloatRoundStyleE2EaEENS1_15EpilogueDefaultEEEEEvvEEEEvNT_6ParamsE:
        .type           _ZN7cutlass13device_kernelINS_4gemm6kernel13GemmUniversalIN4cute5tupleIJiiiiEEENS1_10collective13CollectiveMmaINS1_34MainloopSm90TmaGmmaWarpSpecializedILi4ENS5_IJNS4_1CILi2EEENSA_ILi1EEESC_EEENS1_35KernelTmaWarpSpecializedCooperativeEEENS5_IJNSA_ILi192EEENSA_ILi224EEENSA_ILi128EEEEEEaNS5_IJlSC_lEEEaSK_NS4_8TiledMMAINS4_8MMA_AtomIJNS4_4SM904GMMA26MMA_64x32x32_S32S8S8_SS_TNEEEENS4_6LayoutISD_NS5_IJSC_NSA_ILi0EEESS_EEEEENS5_IJNS4_10UnderscoreESV_SV_EEEEENS4_13SM90_TMA_LOADENS4_14ComposedLayoutINS4_7SwizzleILi3ELi4ELi3EEENS4_18smem_ptr_flag_bitsILi8EEENSR_INS5_IJNSA_ILi8EEESI_EEENS5_IJSI_SC_EEEEEEEvNS4_8identityENS4_23SM90_TMA_LOAD_MULTICASTES18_vS19_EENS_8epilogue10collective6detail29Sm90TmaWarpSpecializedAdapterINS1D_15DefaultEpilogueIaSK_SK_NS1C_6thread17LinearCombinationIaLi1EiiLNS1H_9ScaleType4KindE0ELNS_15FloatRoundStyleE2EaEENS1_15EpilogueDefaultEEEEEvvEEEEvNT_6ParamsE,@function
        .size           _ZN7cutlass13device_kernelINS_4gemm6kernel13GemmUniversalIN4cute5tupleIJiiiiEEENS1_10collective13CollectiveMmaINS1_34MainloopSm90TmaGmmaWarpSpecializedILi4ENS5_IJNS4_1CILi2EEENSA_ILi1EEESC_EEENS1_35KernelTmaWarpSpecializedCooperativeEEENS5_IJNSA_ILi192EEENSA_ILi224EEENSA_ILi128EEEEEEaNS5_IJlSC_lEEEaSK_NS4_8TiledMMAINS4_8MMA_AtomIJNS4_4SM904GMMA26MMA_64x32x32_S32S8S8_SS_TNEEEENS4_6LayoutISD_NS5_IJSC_NSA_ILi0EEESS_EEEEENS5_IJNS4_10UnderscoreESV_SV_EEEEENS4_13SM90_TMA_LOADENS4_14ComposedLayoutINS4_7SwizzleILi3ELi4ELi3EEENS4_18smem_ptr_flag_bitsILi8EEENSR_INS5_IJNSA_ILi8EEESI_EEENS5_IJSI_SC_EEEEEEEvNS4_8identityENS4_23SM90_TMA_LOAD_MULTICASTES18_vS19_EENS_8epilogue10collective6detail29Sm90TmaWarpSpecializedAdapterINS1D_15DefaultEpilogueIaSK_SK_NS1C_6thread17LinearCombinationIaLi1EiiLNS1H_9ScaleType4KindE0ELNS_15FloatRoundStyleE2EaEENS1_15EpilogueDefaultEEEEEvvEEEEvNT_6ParamsE,(.L_x_521 - _ZN7cutlass13device_kernelINS_4gemm6kernel13GemmUniversalIN4cute5tupleIJiiiiEEENS1_10collective13CollectiveMmaINS1_34MainloopSm90TmaGmmaWarpSpecializedILi4ENS5_IJNS4_1CILi2EEENSA_ILi1EEESC_EEENS1_35KernelTmaWarpSpecializedCooperativeEEENS5_IJNSA_ILi192EEENSA_ILi224EEENSA_ILi128EEEEEEaNS5_IJlSC_lEEEaSK_NS4_8TiledMMAINS4_8MMA_AtomIJNS4_4SM904GMMA26MMA_64x32x32_S32S8S8_SS_TNEEEENS4_6LayoutISD_NS5_IJSC_NSA_ILi0EEESS_EEEEENS5_IJNS4_10UnderscoreESV_SV_EEEEENS4_13SM90_TMA_LOADENS4_14ComposedLayoutINS4_7SwizzleILi3ELi4ELi3EEENS4_18smem_ptr_flag_bitsILi8EEENSR_INS5_IJNSA_ILi8EEESI_EEENS5_IJSI_SC_EEEEEEEvNS4_8identityENS4_23SM90_TMA_LOAD_MULTICASTES18_vS19_EENS_8epilogue10collective6detail29Sm90TmaWarpSpecializedAdapterINS1D_15DefaultEpilogueIaSK_SK_NS1C_6thread17LinearCombinationIaLi1EiiLNS1H_9ScaleType4KindE0ELNS_15FloatRoundStyleE2EaEENS1_15EpilogueDefaultEEEEEvvEEEEvNT_6ParamsE)
        .other          _ZN7cutlass13device_kernelINS_4gemm6kernel13GemmUniversalIN4cute5tupleIJiiiiEEENS1_10collective13CollectiveMmaINS1_34MainloopSm90TmaGmmaWarpSpecializedILi4ENS5_IJNS4_1CILi2EEENSA_ILi1EEESC_EEENS1_35KernelTmaWarpSpecializedCooperativeEEENS5_IJNSA_ILi192EEENSA_ILi224EEENSA_ILi128EEEEEEaNS5_IJlSC_lEEEaSK_NS4_8TiledMMAINS4_8MMA_AtomIJNS4_4SM904GMMA26MMA_64x32x32_S32S8S8_SS_TNEEEENS4_6LayoutISD_NS5_IJSC_NSA_ILi0EEESS_EEEEENS5_IJNS4_10UnderscoreESV_SV_EEEEENS4_13SM90_TMA_LOADENS4_14ComposedLayoutINS4_7SwizzleILi3ELi4ELi3EEENS4_18smem_ptr_flag_bitsILi8EEENSR_INS5_IJNSA_ILi8EEESI_EEENS5_IJSI_SC_EEEEEEEvNS4_8identityENS4_23SM90_TMA_LOAD_MULTICASTES18_vS19_EENS_8epilogue10collective6detail29Sm90TmaWarpSpecializedAdapterINS1D_15DefaultEpilogueIaSK_SK_NS1C_6thread17LinearCombinationIaLi1EiiLNS1H_9ScaleType4KindE0ELNS_15FloatRoundStyleE2EaEENS1_15EpilogueDefaultEEEEEvvEEEEvNT_6ParamsE,@"STO_CUDA_ENTRY STV_DEFAULT"
_ZN7cutlass13device_kernelINS_4gemm6kernel13GemmUniversalIN4cute5tupleIJiiiiEEENS1_10collective13CollectiveMmaINS1_34MainloopSm90TmaGmmaWarpSpecializedILi4ENS5_IJNS4_1CILi2EEENSA_ILi1EEESC_EEENS1_35KernelTmaWarpSpecializedCooperativeEEENS5_IJNSA_ILi192EEENSA_ILi224EEENSA_ILi128EEEEEEaNS5_IJlSC_lEEEaSK_NS4_8TiledMMAINS4_8MMA_AtomIJNS4_4SM904GMMA26MMA_64x32x32_S32S8S8_SS_TNEEEENS4_6LayoutISD_NS5_IJSC_NSA_ILi0EEESS_EEEEENS5_IJNS4_10UnderscoreESV_SV_EEEEENS4_13SM90_TMA_LOADENS4_14ComposedLayoutINS4_7SwizzleILi3ELi4ELi3EEENS4_18smem_ptr_flag_bitsILi8EEENSR_INS5_IJNSA_ILi8EEESI_EEENS5_IJSI_SC_EEEEEEEvNS4_8identityENS4_23SM90_TMA_LOAD_MULTICASTES18_vS19_EENS_8epilogue10collective6detail29Sm90TmaWarpSpecializedAdapterINS1D_15DefaultEpilogueIaSK_SK_NS1C_6thread17LinearCombinationIaLi1EiiLNS1H_9ScaleType4KindE0ELNS_15FloatRoundStyleE2EaEENS1_15EpilogueDefaultEEEEEvvEEEEvNT_6ParamsE:
[----:B------:R-:W0:Y:S02]  /*0000*/  LDC R1, c[0x0][0x28] ;  /* 0x00000a00ff017b82 */ /* 0x000e240000000800 */
[----:B0-----:R-:W-:Y:S01]  /*0010*/  VIADD R1, R1, 0xfffffd98 ;  /* 0xfffffd9801017836 */ /* 0x001fe20000000000 */
[----:B------:R-:W0:Y:S01]  /*0020*/  S2R R5, SR_TID.X ;  /* 0x0000000000057919 */ /* 0x000e220000002100 */
[----:B------:R-:W-:Y:S01]  /*0030*/  ELECT P0, URZ, PT ;  /* 0x00000000003f782f */ /* 0x000fe20003800000 */
[----:B------:R-:W-:Y:S01]  /*0040*/  BSSY B0, `(.L_x_0) ;  /* 0x000000f000007945 */ /* 0x000fe20003800000 */
[--C-:B0-----:R-:W-:Y:S02]  /*0050*/  SHF.R.U32.HI R0, RZ, 0x5, R5.reuse ;  /* 0x00000005ff007819 */ /* 0x101fe40000011605 */
[----:B------:R-:W-:-:S03]  /*0060*/  SHF.R.U32.HI R2, RZ, 0x7, R5 ;  /* 0x00000007ff027819 */ /* 0x000fc60000011605 */
[----:B------:R-:W0:Y:S04]  /*0070*/  SHFL.IDX PT, R3, R0, RZ, 0x1f ;  /* 0x00001fff00037589 */ /* 0x000e2800000e0000 */
[----:B------:R1:W2:Y:S01]  /*0080*/  SHFL.IDX PT, R6, R2, RZ, 0x1f ;  /* 0x00001fff02067589 */ /* 0x0002a200000e0000 */
[----:B0-----:R-:W-:-:S13]  /*0090*/  ISETP.NE.OR P0, PT, R3, RZ, !P0 ;  /* 0x000000ff0300720c */ /* 0x001fda0004705670 */
[----:B-12---:R-:W-:Y:S05]  /*00a0*/  @P0 BRA `(.L_x_1) ;  /* 0x0000000000200947 */ /* 0x006fea0003800000 */
[----:B------:R-:W-:Y:S02]  /*00b0*/  ULDC.64 UR4, c[0x0][0x198] ;  /* 0x0000660000047ab9 */ /* 0x000fe40000000a00 */
[----:B------:R-:W-:Y:S02]  /*00c0*/  UIADD3 UR6, UP0, UR4, 0xf0, URZ ;  /* 0x000000f004067890 */ /* 0x000fe4000ff1e03f */
[----:B------:R-:W-:Y:S02]  /*00d0*/  UIADD3 UR4, UP1, UR4, 0x1f0, URZ ;  /* 0x000001f004047890 */ /* 0x000fe4000ff3e03f */
[----:B------:R-:W-:Y:S02]  /*00e0*/  UIADD3.X UR7, URZ, UR5, URZ, UP0, !UPT ;  /* 0x000000053f077290 */ /* 0x000fe400087fe43f */
[----:B------:R-:W-:-:S07]  /*00f0*/  UIADD3.X UR5, URZ, UR5, URZ, UP1, !UPT ;  /* 0x000000053f057290 */ /* 0x000fce0008ffe43f */
[----:B------:R0:W-:Y:S02]  /*0100*/  UTMACCTL.PF [UR6] ;  /* 0x00000000060079b9 */ /* 0x0001e40008040000 */
[----:B------:R0:W-:Y:S02]  /*0110*/  UTMACCTL.PF [UR4] ;  /* 0x00000000040079b9 */ /* 0x0001e40008040000 */
[----:B0-----:R-:W-:Y:S01]  /*0120*/  NOP ;  /* 0x0000000000007918 */ /* 0x001fe20000000000 */
.L_x_1:
[----:B------:R-:W-:Y:S05]  /*0130*/  BSYNC B0 ;  /* 0x0000000000007941 */ /* 0x000fea0003800000 */
.L_x_0:
[----:B------:R-:W0:Y:S02]  /*0140*/  SHFL.IDX PT, R4, R0, RZ, 0x1f ;  /* 0x00001fff00047589 */ /* 0x000e2400000e0000 */
[----:B0-----:R-:W-:-:S13]  /*0150*/  ISETP.NE.AND P0, PT, R4, RZ, PT ;  /* 0x000000ff0400720c */ /* 0x001fda0003f05270 */
[----:B------:R-:W-:Y:S05]  /*0160*/  @P0 BRA `(.L_x_2) ;  /* 0x0000000000580947 */ /* 0x000fea0003800000 */
[----:B------:R-:W0:Y:S01]  /*0170*/  S2UR UR8, SR_CgaCtaId ;  /* 0x00000000000879c3 */ /* 0x000e220000008800 */
[----:B------:R-:W-:Y:S01]  /*0180*/  UMOV UR4, 0x400 ;  /* 0x0000040000047882 */ /* 0x000fe20000000000 */
[----:B------:R-:W-:Y:S01]  /*0190*/  UMOV UR5, 0x1 ;  /* 0x0000000100057882 */ /* 0x000fe20000000000 */
[----:B------:R-:W-:Y:S01]  /*01a0*/  UMOV UR6, 0x4 ;  /* 0x0000000400067882 */ /* 0x000fe20000000000 */
[----:B------:R-:W-:Y:S01]  /*01b0*/  ELECT P0, URZ, PT ;  /* 0x00000000003f782f */ /* 0x000fe20003800000 */
[----:B------:R-:W-:-:S04]  /*01c0*/  UIADD3 UR6, -UR6, 0x100000, URZ ;  /* 0x0010000006067890 */ /* 0x000fc8000fffe13f */
[----:B------:R-:W-:Y:S02]  /*01d0*/  USHF.L.U32 UR7, UR6, 0xb, URZ ;  /* 0x0000000b06077899 */ /* 0x000fe4000800063f */
[----:B------:R-:W-:Y:S02]  /*01e0*/  USHF.L.U32 UR6, UR6, 0x1, URZ ;  /* 0x0000000106067899 */ /* 0x000fe4000800063f */
[----:B0-----:R-:W-:Y:S02]  /*01f0*/  ULEA UR8, UR8, UR4, 0x18 ;  /* 0x0000000408087291 */ /* 0x001fe4000f8ec03f */
[----:B------:R-:W-:-:S04]  /*0200*/  UIADD3 UR4, -UR5, 0x100000, URZ ;  /* 0x0010000005047890 */ /* 0x000fc8000fffe13f */
[----:B------:R-:W-:Y:S02]  /*0210*/  USHF.L.U32 UR5, UR4, 0xb, URZ ;  /* 0x0000000b04057899 */ /* 0x000fe4000800063f */
[----:B------:R-:W-:Y:S01]  /*0220*/  USHF.L.U32 UR4, UR4, 0x1, URZ ;  /* 0x0000000104047899 */ /* 0x000fe2000800063f */
[----:B------:R-:W0:Y:S11]  /*0230*/  FENCE.VIEW.ASYNC.S ;  /* 0x00000000000073c6 */ /* 0x000e360000000000 */
[----:B0-----:R0:W1:Y:S01]  /*0240*/  SYNCS.EXCH.64 URZ, [UR8], UR4 ;  /* 0x00000004083f75b2 */ /* 0x0010620008000100 */
[----:B------:R0:W2:Y:S01]  /*0250*/  SYNCS.EXCH.64 URZ, [UR8+0x20], UR6 ;  /* 0x00002006083f75b2 */ /* 0x0000a20008000100 */
[----:B------:R0:W3:Y:S01]  /*0260*/  SYNCS.EXCH.64 URZ, [UR8+0x8], UR4 ;  /* 0x00000804083f75b2 */ /* 0x0000e20008000100 */
[----:B------:R0:W4:Y:S01]  /*0270*/  SYNCS.EXCH.64 URZ, [UR8+0x28], UR6 ;  /* 0x00002806083f75b2 */ /* 0x0001220008000100 */
[----:B------:R0:W0:Y:S01]  /*0280*/  SYNCS.EXCH.64 URZ, [UR8+0x10], UR4 ;  /* 0x00001004083f75b2 */ /* 0x0000220008000100 */
[----:B------:R0:W0:Y:S01]  /*0290*/  SYNCS.EXCH.64 URZ, [UR8+0x30], UR6 ;  /* 0x00003006083f75b2 */ /* 0x0000220008000100 */
[----:B------:R0:W0:Y:S01]  /*02a0*/  SYNCS.EXCH.64 URZ, [UR8+0x18], UR4 ;  /* 0x00001804083f75b2 */ /* 0x0000220008000100 */
[----:B------:R0:W0:Y:S01]  /*02b0*/  SYNCS.EXCH.64 URZ, [UR8+0x38], UR6 ;  /* 0x00003806083f75b2 */ /* 0x0000220008000100 */
[----:B------:R-:W-:Y:S01]  /*02c0*/  NOP ;  /* 0x0000000000007918 */ /* 0x000fe20000000000 */
.L_x_2:
[----:B------:R-:W-:Y:S01]  /*02d0*/  SHF.R.S32.HI R2, RZ, 0x1f, R5 ;  /* 0x0000001fff027819 */ /* 0x000fe20000011405 */
[----:B------:R-:W5:Y:S01]  /*02e0*/  SHFL.IDX PT, R0, R0, RZ, 0x1f ;  /* 0x00001fff00007589 */ /* 0x000f6200000e0000 */
[----:B0-----:R-:W0:Y:S01]  /*02f0*/  S2UR UR8, SR_CTAID.X ;  /* 0x00000000000879c3 */ /* 0x001e220000002500 */
[----:B------:R-:W-:Y:S02]  /*0300*/  ELECT P0, URZ, PT ;  /* 0x00000000003f782f */ /* 0x000fe40003800000 */
[----:B------:R-:W-:Y:S01]  /*0310*/  LEA.HI R2, R2, R5, RZ, 0x7 ;  /* 0x0000000502027211 */ /* 0x000fe200078f38ff */
[----:B------:R-:W-:Y:S01]  /*0320*/  ULDC UR4, c[0x0][0x150] ;  /* 0x0000540000047ab9 */ /* 0x000fe20000000800 */
[----:B------:R-:W-:Y:S01]  /*0330*/  SHF.R.S32.HI R9, RZ, 0x1f, R4 ;  /* 0x0000001fff097819 */ /* 0x000fe20000011404 */
[----:B------:R-:W-:Y:S01]  /*0340*/  NOP ;  /* 0x0000000000007918 */ /* 0x000fe20000000000 */
[----:B------:R-:W-:Y:S01]  /*0350*/  LOP3.LUT R2, R2, 0xffffff80, RZ, 0xc0, !PT ;  /* 0xffffff8002027812 */ /* 0x000fe200078ec0ff */
[----:B------:R-:W-:Y:S01]  /*0360*/  NOP ;  /* 0x0000000000007918 */ /* 0x000fe20000000000 */
[----:B------:R-:W-:Y:S01]  /*0370*/  LEA.HI R9, R9, R4, RZ, 0x2 ;  /* 0x0000000409097211 */ /* 0x000fe200078f10ff */
[----:B------:R-:W1:Y:S01]  /*0380*/  LDC R11, c[0x0][0x144] ;  /* 0x00005100ff0b7b82 */ /* 0x000e620000000800 */
[----:B------:R-:W-:Y:S01]  /*0390*/  ISETP.NE.AND P3, PT, R6, RZ, PT ;  /* 0x000000ff0600720c */ /* 0x000fe20003f65270 */
[----:B------:R-:W-:Y:S01]  /*03a0*/  IMAD.IADD R7, R5, 0x1, -R2 ;  /* 0x0000000105077824 */ /* 0x000fe200078e0a02 */
[----:B------:R-:W-:Y:S01]  /*03b0*/  LOP3.LUT R9, R9, 0x3ffffffc, RZ, 0xc0, !PT ;  /* 0x3ffffffc09097812 */ /* 0x000fe200078ec0ff */
[----:B------:R-:W2:Y:S03]  /*03c0*/  S2R R2, SR_CTAID.Y ;  /* 0x0000000000027919 */ /* 0x000ea60000002600 */
[----:B------:R-:W-:Y:S01]  /*03d0*/  SHF.R.S32.HI R8, RZ, 0x1f, R7 ;  /* 0x0000001fff087819 */ /* 0x000fe20000011407 */
[----:B------:R-:W3:Y:S01]  /*03e0*/  LDC R12, c[0x0][0x140] ;  /* 0x00005000ff0c7b82 */ /* 0x000ee20000000800 */
[----:B------:R-:W-:-:S02]  /*03f0*/  IADD3 R4, R4, -R9, RZ ;  /* 0x8000000904047210 */ /* 0x000fc40007ffe0ff */
[----:B------:R-:W-:Y:S02]  /*0400*/  LEA.HI R8, R8, R7, RZ, 0x3 ;  /* 0x0000000708087211 */ /* 0x000fe400078f18ff */
[----:B-----5:R-:W-:Y:S02]  /*0410*/  ISETP.NE.OR P0, PT, R0, RZ, !P0 ;  /* 0x000000ff0000720c */ /* 0x020fe40004705670 */
[--C-:B------:R-:W-:Y:S02]  /*0420*/  SHF.R.S32.HI R0, RZ, 0x3, R8.reuse ;  /* 0x00000003ff007819 */ /* 0x100fe40000011408 */
[----:B------:R-:W-:Y:S02]  /*0430*/  SHF.R.S32.HI R5, RZ, 0x1f, R8 ;  /* 0x0000001fff057819 */ /* 0x000fe40000011408 */
[----:B0-----:R-:W-:Y:S02]  /*0440*/  I2FP.F32.U32 R8, UR8 ;  /* 0x0000000800087c45 */ /* 0x001fe40008201000 */
[----:B------:R-:W-:-:S03]  /*0450*/  LEA.HI R5, R5, R0, RZ, 0x2 ;  /* 0x0000000005057211 */ /* 0x000fc600078f10ff */
[----:B------:R-:W-:Y:S01]  /*0460*/  FMUL R10, R8, UR4 ;  /* 0x00000004080a7c20 */ /* 0x000fe20008400000 */
[----:B------:R-:W-:Y:S01]  /*0470*/  LOP3.LUT R5, R5, 0xfffffffc, RZ, 0xc0, !PT ;  /* 0xfffffffc05057812 */ /* 0x000fe200078ec0ff */
[----:B------:R-:W-:Y:S01]  /*0480*/  VOTEU.ALL UP0, P0 ;  /* 0x00000000003f7886 */ /* 0x000fe20000000000 */
[----:B------:R-:W-:Y:S01]  /*0490*/  ULDC UR4, c[0x0][0x154] ;  /* 0x0000550000047ab9 */ /* 0x000fe20000000800 */
[----:B------:R-:W-:Y:S02]  /*04a0*/  VOTEU.ALL UP1, P0 ;  /* 0x00000000003f7886 */ /* 0x000fe40000020000 */
[----:B------:R-:W0:Y:S01]  /*04b0*/  F2I.U32.TRUNC.NTZ R10, R10 ;  /* 0x0000000a000a7305 */ /* 0x000e22000020f000 */
[----:B------:R-:W-:Y:S01]  /*04c0*/  IMAD.IADD R5, R0, 0x1, -R5 ;  /* 0x0000000100057824 */ /* 0x000fe200078e0a05 */
[----:B------:R-:W5:Y:S01]  /*04d0*/  @!UP0 S2UR UR7, SR_CgaCtaId ;  /* 0x00000000000789c3 */ /* 0x000f620000008800 */
[----:B------:R-:W-:Y:S01]  /*04e0*/  @!UP0 UMOV UR6, 0x400 ;  /* 0x0000040000068882 */ /* 0x000fe20000000000 */
[----:B---3--:R-:W-:Y:S01]  /*04f0*/  ISETP.EQ.U32.AND P2, PT, R12, 0x1, PT ;  /* 0x000000010c00780c */ /* 0x008fe20003f42070 */
[----:B------:R-:W-:Y:S01]  /*0500*/  IMAD R8, R4, 0x4, R5 ;  /* 0x0000000404087824 */ /* 0x000fe200078e0205 */
[----:B--2---:R-:W-:-:S04]  /*0510*/  I2FP.F32.U32 R4, R2 ;  /* 0x0000000200047245 */ /* 0x004fc80000201000 */
[----:B------:R-:W-:Y:S01]  /*0520*/  LEA.HI R0, R8, R8, RZ, 0x1 ;  /* 0x0000000808007211 */ /* 0x000fe200078f08ff */
[----:B------:R-:W2:Y:S03]  /*0530*/  LDC R5, c[0x0][0x148] ;  /* 0x00005200ff057b82 */ /* 0x000ea60000000800 */
[----:B------:R-:W-:Y:S01]  /*0540*/  LOP3.LUT R9, R0, 0xfffffffe, RZ, 0xc0, !PT ;  /* 0xfffffffe00097812 */ /* 0x000fe200078ec0ff */
[----:B0-----:R-:W-:Y:S02]  /*0550*/  IMAD.MOV R14, RZ, RZ, -R10 ;  /* 0x000000ffff0e7224 */ /* 0x001fe400078e0a0a */
[----:B------:R-:W-:Y:S01]  /*0560*/  FMUL R10, R4, UR4 ;  /* 0x00000004040a7c20 */ /* 0x000fe20008400000 */
[----:B------:R-:W-:Y:S01]  /*0570*/  SHF.R.S32.HI R0, RZ, 0x1f, R3 ;  /* 0x0000001fff007819 */ /* 0x000fe20000011403 */
[----:B------:R-:W-:Y:S01]  /*0580*/  UMOV UR4, 0x20 ;  /* 0x0000002000047882 */ /* 0x000fe20000000000 */
[----:B-1----:R-:W-:Y:S01]  /*0590*/  IMAD R4, R11, R14, UR8 ;  /* 0x000000080b047e24 */ /* 0x002fe2000f8e020e */
[----:B------:R-:W-:-:S04]  /*05a0*/  @!UP0 UIADD3 UR4, -UR4, 0x100000, URZ ;  /* 0x0010000004048890 */ /* 0x000fc8000fffe13f */
[----:B------:R-:W-:Y:S02]  /*05b0*/  @!UP0 USHF.L.U32 UR5, UR4, 0xb, URZ ;  /* 0x0000000b04058899 */ /* 0x000fe4000800063f */
[----:B------:R-:W-:Y:S01]  /*05c0*/  @!UP0 USHF.L.U32 UR4, UR4, 0x1, URZ ;  /* 0x0000000104048899 */ /* 0x000fe2000800063f */
[----:B------:R-:W-:Y:S01]  /*05d0*/  IMAD.IADD R9, R8, 0x1, -R9 ;  /* 0x0000000108097824 */ /* 0x000fe200078e0a09 */
[----:B------:R-:W0:Y:S01]  /*05e0*/  F2I.U32.TRUNC.NTZ R10, R10 ;  /* 0x0000000a000a7305 */ /* 0x000e22000020f000 */
[----:B------:R-:W-:-:S03]  /*05f0*/  LEA.HI R0, R0, R3, RZ, 0x2 ;  /* 0x0000000300007211 */ /* 0x000fc600078f10ff */
[----:B------:R-:W-:Y:S01]  /*0600*/  ISETP.NE.AND P4, PT, R9, R4, PT ;  /* 0x000000040900720c */ /* 0x000fe20003f85270 */
[----:B-----5:R-:W-:Y:S01]  /*0610*/  @!UP0 ULEA UR6, UR7, UR6, 0x18 ;  /* 0x0000000607068291 */ /* 0x020fe2000f8ec03f */
[----:B------:R-:W-:Y:S01]  /*0620*/  LOP3.LUT R0, R0, 0xfffffffc, RZ, 0xc0, !PT ;  /* 0xfffffffc00007812 */ /* 0x000fe200078ec0ff */
[----:B------:R-:W-:Y:S01]  /*0630*/  VOTEU.ALL UP0, P0 ;  /* 0x00000000003f7886 */ /* 0x000fe20000000000 */
[C---:B------:R-:W-:Y:S02]  /*0640*/  SHF.L.U32 R9, R8.reuse, 0x2, RZ ;  /* 0x0000000208097819 */ /* 0x040fe400000006ff */
[----:B------:R-:W-:Y:S01]  /*0650*/  LOP3.LUT P0, RZ, R7, 0x7, RZ, 0xc0, !PT ;  /* 0x0000000707ff7812 */ /* 0x000fe2000780c0ff */
[----:B------:R-:W-:Y:S01]  /*0660*/  IMAD.IADD R0, R3, 0x1, -R0 ;  /* 0x0000000103007824 */ /* 0x000fe200078e0a00 */
[----:B------:R-:W-:Y:S01]  /*0670*/  LOP3.LUT R13, R8, 0xc, R9, 0x78, !PT ;  /* 0x0000000c080d7812 */ /* 0x000fe200078e7809 */
[----:B------:R-:W-:Y:S02]  /*0680*/  IMAD.MOV.U32 R7, RZ, RZ, 0x1 ;  /* 0x00000001ff077424 */ /* 0x000fe400078e00ff */
[----:B0-----:R-:W-:Y:S01]  /*0690*/  IMAD.MOV R14, RZ, RZ, -R10 ;  /* 0x000000ffff0e7224 */ /* 0x001fe200078e0a0a */
[C---:B------:R-:W-:Y:S01]  /*06a0*/  ISETP.NE.AND P1, PT, R0.reuse, 0x3, PT ;  /* 0x000000030000780c */ /* 0x040fe20003f25270 */
[----:B------:R0:W-:Y:S01]  /*06b0*/  STL [R1+0x84], R13 ;  /* 0x0000840d01007387 */ /* 0x0001e20000100800 */
[----:B------:R-:W-:Y:S01]  /*06c0*/  @P4 LEA.HI R8, R13, R13, RZ, 0x1 ;  /* 0x0000000d0d084211 */ /* 0x000fe200078f08ff */
[----:B--2---:R-:W-:Y:S01]  /*06d0*/  IMAD R9, R5, R14, R2 ;  /* 0x0000000e05097224 */ /* 0x004fe200078e0202 */
[----:B------:R-:W-:Y:S01]  /*06e0*/  ISETP.EQ.OR P1, PT, R0, RZ, !P1 ;  /* 0x000000ff0000720c */ /* 0x000fe20004f22670 */
[----:B------:R-:W1:Y:S02]  /*06f0*/  FENCE.VIEW.ASYNC.S ;  /* 0x00000000000073c6 */ /* 0x000e640000000000 */
[----:B-1----:R0:W1:Y:S01]  /*0700*/  @!UP0 SYNCS.EXCH.64 URZ, [UR6+0x50], UR4 ;  /* 0x00005004063f85b2 */ /* 0x0020620008000100 */
[----:B------:R-:W-:-:S02]  /*0710*/  @P4 SHF.R.S32.HI R8, RZ, 0x1, R8 ;  /* 0x00000001ff084819 */ /* 0x000fc40000011408 */
[----:B------:R-:W-:Y:S02]  /*0720*/  ISETP.LT.U32.AND P0, PT, R13, 0x2, !P0 ;  /* 0x000000020d00780c */ /* 0x000fe40004701070 */
[----:B------:R-:W-:Y:S02]  /*0730*/  @P4 ISETP.NE.AND P5, PT, R8, R9, PT ;  /* 0x000000090800420c */ /* 0x000fe40003fa5270 */
[C---:B------:R-:W-:Y:S02]  /*0740*/  IADD3 R10, R6.reuse, -0x1, RZ ;  /* 0xffffffff060a7810 */ /* 0x040fe40007ffe0ff */
[----:B------:R-:W-:Y:S02]  /*0750*/  ISETP.EQ.AND P1, PT, R6, RZ, P1 ;  /* 0x000000ff0600720c */ /* 0x000fe40000f22270 */
[----:B------:R-:W-:Y:S02]  /*0760*/  SEL R8, RZ, 0x1, !P0 ;  /* 0x00000001ff087807 */ /* 0x000fe40004000000 */
[----:B------:R-:W-:-:S02]  /*0770*/  @P4 SEL R7, RZ, 0x1, P5 ;  /* 0x00000001ff074807 */ /* 0x000fc40002800000 */
[----:B------:R-:W-:Y:S01]  /*0780*/  ISETP.GE.U32.AND P6, PT, R10, 0x2, PT ;  /* 0x000000020a00780c */ /* 0x000fe20003fc6070 */
[----:B------:R0:W2:Y:S01]  /*0790*/  @!UP1 SYNCS.EXCH.64 URZ, [UR6+0x58], UR4 ;  /* 0x00005804063f95b2 */ /* 0x0000a20008000100 */
[----:B------:R-:W-:Y:S01]  /*07a0*/  SEL R6, RZ, 0x1, !P1 ;  /* 0x00000001ff067807 */ /* 0x000fe20004800000 */
[----:B------:R-:W-:Y:S01]  /*07b0*/  NOP ;  /* 0x0000000000007918 */ /* 0x000fe20000000000 */
[----:B------:R-:W-:Y:S02]  /*07c0*/  LOP3.LUT R7, R7, R8, RZ, 0xc0, !PT ;  /* 0x0000000807077212 */ /* 0x000fe400078ec0ff */
[----:B------:R-:W-:-:S03]  /*07d0*/  SEL R6, R6, 0x2, P6 ;  /* 0x0000000206067807 */ /* 0x000fc60003000000 */
[----:B------:R0:W-:Y:S04]  /*07e0*/  STL [R1+0x80], R7 ;  /* 0x0000800701007387 */ /* 0x0001e80000100800 */
[----:B------:R0:W-:Y:S01]  /*07f0*/  STL [R1+0x88], R6 ;  /* 0x0000880601007387 */ /* 0x0001e20000100800 */
[----:B-1----:R-:W-:Y:S05]  /*0800*/  @!P2 BRA `(.L_x_3) ;  /* 0x000000000008a947 */ /* 0x002fea0003800000 */
[----:B--2-4-:R-:W-:Y:S01]  /*0810*/  UCGABAR_ARV ;  /* 0x00000000000079c7 */ /* 0x014fe20008000000 */
[----:B------:R-:W-:Y:S05]  /*0820*/  BRA `(.L_x_4) ;  /* 0x0000000000047947 */ /* 0x000fea0003800000 */
.L_x_3:
[----:B--2-4-:R-:W-:Y:S01]  /*0830*/  NOP ;  /* 0x0000000000007918 */ /* 0x014fe20000000000 */
.L_x_4:
[----:B0-----:R-:W0:Y:S01]  /*0840*/  LDC R6, c[0x0][0x65c] ;  /* 0x00019700ff067b82 */ /* 0x001e220000000800 */
[----:B------:R-:W-:Y:S02]  /*0850*/  MOV R7, RZ ;  /* 0x000000ff00077202 */ /* 0x000fe40000000f00 */
[----:B0-----:R-:W-:Y:S01]  /*0860*/  ISETP.NE.AND P1, PT, R6, 0x1, PT ;  /* 0x000000010600780c */ /* 0x001fe20003f25270 */
[----:B------:R-:W-:-:S12]  /*0870*/  IMAD.U32 R6, RZ, RZ, UR8 ;  /* 0x00000008ff067e24 */ /* 0x000fd8000f8e00ff */
[----:B------:R-:W0:Y:S01]  /*0880*/  @P1 LDC R9, c[0x0][0x10] ;  /* 0x00000400ff091b82 */ /* 0x000e220000000800 */
[----:B------:R-:W-:Y:S02]  /*0890*/  @P1 IMAD.MOV.U32 R3, RZ, RZ, RZ ;  /* 0x000000ffff031224 */ /* 0x000fe400078e00ff */
[----:B------:R-:W-:-:S05]  /*08a0*/  @P1 IMAD.MOV.U32 R13, RZ, RZ, RZ ;  /* 0x000000ffff0d1224 */ /* 0x000fca00078e00ff */
[----:B------:R-:W1:Y:S01]  /*08b0*/  @!P1 LDC R11, c[0x0][0xc] ;  /* 0x00000300ff0b9b82 */ /* 0x000e620000000800 */
[----:B0-----:R-:W-:-:S04]  /*08c0*/  @P1 IMAD.WIDE.U32 R8, R9, UR8, R2 ;  /* 0x0000000809081c25 */ /* 0x001fc8000f8e0002 */
[----:B------:R-:W-:Y:S02]  /*08d0*/  @P1 IMAD.MOV.U32 R15, RZ, RZ, R8 ;  /* 0x000000ffff0f1224 */ /* 0x000fe400078e0008 */
[----:B------:R-:W-:Y:S02]  /*08e0*/  @P1 IMAD.IADD R23, R9, 0x1, R13 ;  /* 0x0000000109171824 */ /* 0x000fe400078e020d */
[----:B-1----:R-:W-:-:S04]  /*08f0*/  @!P1 IMAD.WIDE.U32 R6, R2, R11, R6 ;  /* 0x0000000b02069225 */ /* 0x002fc800078e0006 */
[----:B------:R-:W-:Y:S01]  /*0900*/  @!P1 IMAD.MOV.U32 R15, RZ, RZ, R6 ;  /* 0x000000ffff0f9224 */ /* 0x000fe200078e0006 */
[----:B------:R-:W-:-:S04]  /*0910*/  @!P1 MOV R23, R7 ;  /* 0x0000000700179202 */ /* 0x000fc80000000f00 */
[----:B------:R0:W-:Y:S04]  /*0920*/  STL [R1+0x90], R15 ;  /* 0x0000900f01007387 */ /* 0x0001e80000100800 */
[----:B------:R0:W-:Y:S01]  /*0930*/  STL [R1+0x8c], R23 ;  /* 0x00008c1701007387 */ /* 0x0001e20000100800 */
[----:B------:R-:W-:Y:S05]  /*0940*/  @!P2 BRA `(.L_x_5) ;  /* 0x00000000000ca947 */ /* 0x000fea0003800000 */
[----:B------:R-:W-:Y:S01]  /*0950*/  UCGABAR_WAIT ;  /* 0x0000000000007dc7 */ /* 0x000fe20008000000 */
[----:B------:R-:W-:Y:S01]  /*0960*/  CCTL.IVALL ;  /* 0x00000000ff00798f */ /* 0x000fe20002000000 */
[----:B------:R-:W-:Y:S05]  /*0970*/  BRA `(.L_x_6) ;  /* 0x0000000000047947 */ /* 0x000fea0003800000 */
.L_x_5:
[----:B------:R-:W-:Y:S06]  /*0980*/  BAR.SYNC.DEFER_BLOCKING 0x0 ;  /* 0x0000000000007b1d */ /* 0x000fec0000010000 */
.L_x_6:
[----:B------:R-:W-:Y:S05]  /*0990*/  @!P3 BRA `(.L_x_7) ;  /* 0x000001180024b947 */ /* 0x000fea0003800000 */
[----:B------:R-:W-:-:S13]  /*09a0*/  ISETP.GT.U32.AND P0, PT, R10, 0x1, PT ;  /* 0x000000010a00780c */ /* 0x000fda0003f04070 */
[----:B------:R-:W-:Y:S05]  /*09b0*/  @P0 EXIT ;  /* 0x000000000000094d */ /* 0x000fea0003800000 */
[----:B------:R-:W-:Y:S01]  /*09c0*/  IMAD.MOV.U32 R6, RZ, RZ, -0x1 ;  /* 0xffffffffff067424 */ /* 0x000fe200078e00ff */
[----:B------:R-:W-:Y:S01]  /*09d0*/  ULDC.64 UR4, c[0x0][0x650] ;  /* 0x0001940000047ab9 */ /* 0x000fe20000000a00 */
[----:B------:R-:W-:Y:S01]  /*09e0*/  PRMT R0, RZ, 0x7610, R0 ;  /* 0x00007610ff007816 */ /* 0x000fe20000000000 */
[----:B------:R-:W-:Y:S01]  /*09f0*/  IMAD.MOV.U32 R19, RZ, RZ, -0x1 ;  /* 0xffffffffff137424 */ /* 0x000fe200078e00ff */
[----:B------:R-:W-:Y:S01]  /*0a00*/  ISETP.GE.U32.AND P0, PT, R15, UR4, PT ;  /* 0x000000040f007c0c */ /* 0x000fe2000bf06070 */
[----:B------:R1:W-:Y:S01]  /*0a10*/  STL [R1+0x94], R6 ;  /* 0x0000940601007387 */ /* 0x0003e20000100800 */
[----:B------:R-:W-:Y:S02]  /*0a20*/  IMAD.MOV.U32 R18, RZ, RZ, -0x1 ;  /* 0xffffffffff127424 */ /* 0x000fe400078e00ff */
[----:B------:R-:W-:-:S13]  /*0a30*/  ISETP.GE.U32.AND.EX P0, PT, R23, UR5, PT, P0 ;  /* 0x0000000517007c0c */ /* 0x000fda000bf06100 */
[----:B-1----:R-:W-:Y:S05]  /*0a40*/  @P0 BRA `(.L_x_8) ;  /* 0x0000000400340947 */ /* 0x002fea0003800000 */
[----:B------:R-:W1:Y:S01]  /*0a50*/  LDC.64 R16, c[0x0][0x628] ;  /* 0x00018a00ff107b82 */ /* 0x000e620000000a00 */
[----:B------:R-:W-:Y:S01]  /*0a60*/  MOV R6, R15 ;  /* 0x0000000f00067202 */ /* 0x000fe20000000f00 */
[----:B------:R-:W-:-:S06]  /*0a70*/  IMAD.MOV.U32 R7, RZ, RZ, R23 ;  /* 0x000000ffff077224 */ /* 0x000fcc00078e0017 */
[----:B------:R-:W2:Y:S08]  /*0a80*/  LDC R0, c[0x0][0x630] ;  /* 0x00018c00ff007b82 */ /* 0x000eb00000000800 */
[----:B------:R-:W3:Y:S01]  /*0a90*/  LDC.64 R18, c[0x0][0x620] ;  /* 0x00018800ff127b82 */ /* 0x000ee20000000a00 */
[----:B-1----:R-:W-:-:S04]  /*0aa0*/  ISETP.NE.U32.AND P0, PT, R16, RZ, PT ;  /* 0x000000ff1000720c */ /* 0x002fc80003f05070 */
[----:B------:R-:W-:-:S13]  /*0ab0*/  ISETP.NE.AND.EX P0, PT, R17, RZ, PT, P0 ;  /* 0x000000ff1100720c */ /* 0x000fda0003f05300 */
[----:B--23--:R-:W-:Y:S05]  /*0ac0*/  @!P0 BRA `(.L_x_9) ;  /* 0x0000000000288947 */ /* 0x00cfea0003800000 */
[----:B------:R-:W1:Y:S02]  /*0ad0*/  LDC R11, c[0x0][0x634] ;  /* 0x00018d00ff0b7b82 */ /* 0x000e640000000800 */
[----:B-1----:R-:W-:-:S05]  /*0ae0*/  IADD3 R11, P0, R15, R11, RZ ;  /* 0x0000000b0f0b7210 */ /* 0x002fca0007f1e0ff */
[----:B------:R-:W-:-:S04]  /*0af0*/  IMAD.X R13, RZ, RZ, R23, P0 ;  /* 0x000000ffff0d7224 */ /* 0x000fc800000e0617 */
[----:B------:R-:W-:-:S04]  /*0b00*/  IMAD.WIDE.U32 R6, R13, R16, RZ ;  /* 0x000000100d067225 */ /* 0x000fc800078e00ff */
[----:B------:R-:W-:-:S04]  /*0b10*/  IMAD.WIDE.U32 R8, P0, R11, R17, R6 ;  /* 0x000000110b087225 */ /* 0x000fc80007800006 */
[----:B------:R-:W-:Y:S01]  /*0b20*/  IMAD.WIDE.U32 R6, R11, R16, RZ ;  /* 0x000000100b067225 */ /* 0x000fe200078e00ff */
[----:B------:R-:W-:-:S03]  /*0b30*/  MOV R10, R9 ;  /* 0x00000009000a7202 */ /* 0x000fc60000000f00 */
[----:B------:R-:W-:Y:S01]  /*0b40*/  IMAD.X R11, RZ, RZ, RZ, P0 ;  /* 0x000000ffff0b7224 */ /* 0x000fe200000e06ff */
[----:B------:R-:W-:-:S05]  /*0b50*/  IADD3 RZ, P0, R7, R8, RZ ;  /* 0x0000000807ff7210 */ /* 0x000fca0007f1e0ff */
[----:B------:R-:W-:-:S08]  /*0b60*/  IMAD.WIDE.U32.X R6, R13, R17, R10, P0 ;  /* 0x000000110d067225 */ /* 0x000fd000000e040a */
.L_x_9:
[-CC-:B------:R-:W-:Y:S01]  /*0b70*/  SHF.R.U64 R22, R6, R0.reuse, R7.reuse ;  /* 0x0000000006167219 */ /* 0x180fe20000001207 */
[----:B------:R-:W1:Y:S01]  /*0b80*/  LDC.64 R20, c[0x0][0x640] ;  /* 0x00019000ff147b82 */ /* 0x000e620000000a00 */
[----:B------:R-:W-:Y:S01]  /*0b90*/  SHF.R.U32.HI R0, RZ, R0, R7 ;  /* 0x00000000ff007219 */ /* 0x000fe20000011607 */
[----:B------:R-:W-:Y:S01]  /*0ba0*/  IMAD.MOV.U32 R6, RZ, RZ, R15 ;  /* 0x000000ffff067224 */ /* 0x000fe200078e000f */
[----:B------:R-:W-:Y:S01]  /*0bb0*/  IADD3 R3, P0, RZ, -R22, RZ ;  /* 0x80000016ff037210 */ /* 0x000fe20007f1e0ff */
[----:B------:R-:W-:-:S04]  /*0bc0*/  IMAD.MOV.U32 R17, RZ, RZ, 0x1 ;  /* 0x00000001ff117424 */ /* 0x000fc800078e00ff */
[----:B------:R-:W2:Y:S01]  /*0bd0*/  LDC R8, c[0x0][0x618] ;  /* 0x00018600ff087b82 */ /* 0x000ea20000000800 */
[----:B------:R-:W-:-:S04]  /*0be0*/  IMAD.X R7, RZ, RZ, ~R0, P0 ;  /* 0x000000ffff077224 */ /* 0x000fc800000e0e00 */
[----:B------:R-:W-:Y:S02]  /*0bf0*/  IMAD R0, R7, R18, RZ ;  /* 0x0000001207007224 */ /* 0x000fe400078e02ff */
[----:B------:R-:W-:Y:S01]  /*0c00*/  IMAD.MOV.U32 R7, RZ, RZ, R23 ;  /* 0x000000ffff077224 */ /* 0x000fe200078e0017 */
[----:B------:R-:W3:Y:S01]  /*0c10*/  LDC R12, c[0x0][0x608] ;  /* 0x00018200ff0c7b82 */ /* 0x000ee20000000800 */
[----:B0-----:R-:W-:Y:S02]  /*0c20*/  IMAD R23, R5, R14, R2 ;  /* 0x0000000e05177224 */ /* 0x001fe400078e0202 */
[----:B------:R-:W-:-:S04]  /*0c30*/  IMAD.WIDE.U32 R6, R3, R18, R6 ;  /* 0x0000001203067225 */ /* 0x000fc800078e0006 */
[----:B------:R-:W-:Y:S01]  /*0c40*/  IMAD R3, R3, R19, R0 ;  /* 0x0000001303037224 */ /* 0x000fe200078e0200 */
[----:B------:R-:W0:Y:S01]  /*0c50*/  LDC R16, c[0x0][0x658] ;  /* 0x00019600ff107b82 */ /* 0x000e220000000800 */
[----:B-1----:R-:W-:-:S03]  /*0c60*/  ISETP.NE.U32.AND P0, PT, R20, RZ, PT ;  /* 0x000000ff1400720c */ /* 0x002fc60003f05070 */
[----:B------:R-:W-:Y:S01]  /*0c70*/  IADD3 R3, R7, R3, RZ ;  /* 0x0000000307037210 */ /* 0x000fe20007ffe0ff */
[----:B------:R-:W-:Y:S01]  /*0c80*/  IMAD.MOV.U32 R7, RZ, RZ, -0x1 ;  /* 0xffffffffff077424 */ /* 0x000fe200078e00ff */
[----:B------:R-:W-:Y:S02]  /*0c90*/  ISETP.NE.AND.EX P0, PT, R21, RZ, PT, P0 ;  /* 0x000000ff1500720c */ /* 0x000fe40003f05300 */
[----:B------:R-:W1:Y:S01]  /*0ca0*/  LDC R19, c[0x0][0x600] ;  /* 0x00018000ff137b82 */ /* 0x000e620000000800 */
[-CC-:B--2---:R-:W-:Y:S02]  /*0cb0*/  SHF.R.U64 R10, R6, R8.reuse, R3.reuse ;  /* 0x00000008060a7219 */ /* 0x184fe40000001203 */
[----:B------:R-:W-:-:S05]  /*0cc0*/  SHF.R.U32.HI R3, RZ, R8, R3 ;  /* 0x00000008ff037219 */ /* 0x000fca0000011603 */
[----:B------:R-:W2:Y:S01]  /*0cd0*/  LDC R13, c[0x0][0x648] ;  /* 0x00019200ff0d7b82 */ /* 0x000ea20000000800 */
[-CC-:B---3--:R-:W-:Y:S02]  /*0ce0*/  SHF.R.U64 R24, R10, R12.reuse, R3.reuse ;  /* 0x0000000c0a187219 */ /* 0x188fe40000001203 */
[----:B------:R-:W-:-:S05]  /*0cf0*/  SHF.R.U32.HI R3, RZ, R12, R3 ;  /* 0x0000000cff037219 */ /* 0x000fca0000011603 */
[----:B------:R-:W3:Y:S01]  /*0d00*/  LDC R15, c[0x0][0x638] ;  /* 0x00018e00ff0f7b82 */ /* 0x000ee20000000800 */
[-CC-:B0-----:R-:W-:Y:S02]  /*0d10*/  SHF.R.U64 R12, R24, R16.reuse, R3.reuse ;  /* 0x00000010180c7219 */ /* 0x181fe40000001203 */
[-C--:B------:R-:W-:Y:S02]  /*0d20*/  SHF.L.U32 R0, R7, R16.reuse, RZ ;  /* 0x0000001007007219 */ /* 0x080fe400000006ff */
[----:B------:R-:W-:Y:S01]  /*0d30*/  SHF.R.U32.HI R3, RZ, R16, R3 ;  /* 0x00000010ff037219 */ /* 0x000fe20000011603 */
[----:B------:R-:W-:Y:S01]  /*0d40*/  IMAD.MOV.U32 R2, RZ, RZ, R12 ;  /* 0x000000ffff027224 */ /* 0x000fe200078e000c */
[----:B------:R-:W-:Y:S01]  /*0d50*/  LOP3.LUT R5, RZ, R0, RZ, 0x33, !PT ;  /* 0x00000000ff057212 */ /* 0x000fe200078e33ff */
[----:B------:R-:W0:Y:S01]  /*0d60*/  LDC R18, c[0x0][0x610] ;  /* 0x00018400ff127b82 */ /* 0x000e220000000800 */
[----:B------:R-:W-:Y:S05]  /*0d70*/  @!P0 BRA `(.L_x_10) ;  /* 0x0000000000288947 */ /* 0x000fea0003800000 */
[----:B------:R-:W4:Y:S02]  /*0d80*/  LDC R9, c[0x0][0x64c] ;  /* 0x00019300ff097b82 */ /* 0x000f240000000800 */
[----:B----4-:R-:W-:-:S04]  /*0d90*/  IADD3 R9, P0, R12, R9, RZ ;  /* 0x000000090c097210 */ /* 0x010fc80007f1e0ff */
[----:B------:R-:W-:-:S05]  /*0da0*/  IADD3.X R11, RZ, R3, RZ, P0, !PT ;  /* 0x00000003ff0b7210 */ /* 0x000fca00007fe4ff */
[----:B------:R-:W-:-:S04]  /*0db0*/  IMAD.WIDE.U32 R2, R11, R20, RZ ;  /* 0x000000140b027225 */ /* 0x000fc800078e00ff */
[----:B------:R-:W-:-:S04]  /*0dc0*/  IMAD.WIDE.U32 R6, P0, R9, R21, R2 ;  /* 0x0000001509067225 */ /* 0x000fc80007800002 */
[----:B------:R-:W-:-:S04]  /*0dd0*/  IMAD.WIDE.U32 R2, R9, R20, RZ ;  /* 0x0000001409027225 */ /* 0x000fc800078e00ff */
[----:B------:R-:W-:Y:S01]  /*0de0*/  IMAD.X R9, RZ, RZ, RZ, P0 ;  /* 0x000000ffff097224 */ /* 0x000fe200000e06ff */
[----:B------:R-:W-:Y:S01]  /*0df0*/  IADD3 RZ, P0, R3, R6, RZ ;  /* 0x0000000603ff7210 */ /* 0x000fe20007f1e0ff */
[----:B------:R-:W-:-:S04]  /*0e00*/  IMAD.MOV.U32 R8, RZ, RZ, R7 ;  /* 0x000000ffff087224 */ /* 0x000fc800078e0007 */
[----:B------:R-:W-:-:S08]  /*0e10*/  IMAD.WIDE.U32.X R2, R11, R21, R8, P0 ;  /* 0x000000150b027225 */ /* 0x000fd000000e0408 */
.L_x_10:
[----:B------:R4:W-:Y:S01]  /*0e20*/  STL [R1+0x94], R22 ;  /* 0x0000941601007387 */ /* 0x0009e20000100800 */
[----:B--2---:R-:W-:Y:S01]  /*0e30*/  SHF.R.U64 R2, R2, R13, R3 ;  /* 0x0000000d02027219 */ /* 0x004fe20000001203 */
[----:B-1----:R-:W-:Y:S01]  /*0e40*/  VIADD R3, R19, 0xffffffff ;  /* 0xffffffff13037836 */ /* 0x002fe20000000000 */
[----:B------:R-:W-:Y:S02]  /*0e50*/  SHF.L.U32 R0, R17, R16, RZ ;  /* 0x0000001011007219 */ /* 0x000fe400000006ff */
[----:B------:R-:W-:Y:S02]  /*0e60*/  LOP3.LUT R5, R24, R5, RZ, 0xc0, !PT ;  /* 0x0000000518057212 */ /* 0x000fe400078ec0ff */
[----:B------:R-:W-:Y:S02]  /*0e70*/  IADD3 R6, -R2, RZ, RZ ;  /* 0x000000ff02067210 */ /* 0x000fe40007ffe1ff */
[----:B------:R-:W-:Y:S01]  /*0e80*/  SEL R4, R4, R23, !P1 ;  /* 0x0000001704047207 */ /* 0x000fe20004800000 */
[----:B------:R-:W-:Y:S01]  /*0e90*/  IMAD R5, R0, R2, R5 ;  /* 0x0000000200057224 */ /* 0x000fe200078e0205 */
[----:B------:R-:W-:Y:S01]  /*0ea0*/  LOP3.LUT R3, R10, R3, RZ, 0xc0, !PT ;  /* 0x000000030a037212 */ /* 0x000fe200078ec0ff */
[----:B---3--:R-:W-:-:S02]  /*0eb0*/  IMAD R0, R6, R15, R12 ;  /* 0x0000000f06007224 */ /* 0x008fc400078e020c */
[----:B0-----:R-:W-:Y:S02]  /*0ec0*/  IMAD R4, R5, R18, R4 ;  /* 0x0000001205047224 */ /* 0x001fe400078e0204 */
[----:B------:R-:W-:Y:S02]  /*0ed0*/  IMAD R19, R0, R19, R3 ;  /* 0x0000001300137224 */ /* 0x000fe400078e0203 */
[----:B------:R-:W-:-:S03]  /*0ee0*/  IMAD.MOV.U32 R2, RZ, RZ, 0x1 ;  /* 0x00000001ff027424 */ /* 0x000fc600078e00ff */
[----:B------:R-:W-:Y:S02]  /*0ef0*/  SEL R18, R19, R4, !P1 ;  /* 0x0000000413127207 */ /* 0x000fe40004800000 */
[----:B------:R-:W-:Y:S02]  /*0f00*/  PRMT R0, R2, 0x7610, R0 ;  /* 0x0000761002007816 */ /* 0x000fe40000000000 */
[----:B----4-:R-:W-:-:S07]  /*0f10*/  SEL R19, R4, R19, !P1 ;  /* 0x0000001304137207 */ /* 0x010fce0004800000 */
.L_x_8:
[----:B------:R-:W-:-:S08]  /*0f20*/  NOP ;  /* 0x0000000000007918 */ /* 0x000fd00000000000 */
[----:B------:R-:W1:Y:S02]  /*0f30*/  USETMAXREG.TRY_ALLOC.CTAPOOL UP0, 0xe8 ;  /* 0x000000e8000079c8 */ /* 0x000e640008000600 */
[----:B-1----:R-:W-:-:S13]  /*0f40*/  PLOP3.LUT P0, PT, PT, PT, UP0, 0x80, 0x0 ;  /* 0x000000000000781c */ /* 0x002fda0003f0f008 */
[----:B------:R-:W-:Y:S05]  /*0f50*/  @!P0 BRA `(.L_x_8) ;  /* 0xfffffffc00f08947 */ /* 0x000fea000383ffff */
[----:B------:R-:W-:Y:S01]  /*0f60*/  ULDC.64 UR4, c[0x0][0x598] ;  /* 0x0001660000047ab9 */ /* 0x000fe20000000a00 */
[----:B------:R-:W-:Y:S01]  /*0f70*/  ULDC.64 UR48, c[0x0][0x208] ;  /* 0x0000820000307ab9 */ /* 0x000fe20000000a00 */
[----:B------:R-:W-:-:S04]  /*0f80*/  ISETP.NE.U32.AND P0, PT, RZ, UR4, PT ;  /* 0x00000004ff007c0c */ /* 0x000fc8000bf05070 */
[----:B------:R-:W-:-:S13]  /*0f90*/  ISETP.NE.AND.EX P0, PT, RZ, UR5, PT, P0 ;  /* 0x00000005ff007c0c */ /* 0x000fda000bf05300 */
[----:B------:R-:W-:Y:S05]  /*0fa0*/  @!P0 BRA `(.L_x_11) ;  /* 0x00000000001c8947 */ /* 0x000fea0003800000 */
[----:B------:R-:W1:Y:S02]  /*0fb0*/  LDC.64 R2, c[0x0][0x598] ;  /* 0x00016600ff027b82 */ /* 0x000e640000000a00 */
[----:B-1----:R-:W2:Y:S02]  /*0fc0*/  LDG.E.64 R2, desc[UR48][R2.64] ;  /* 0x0000003002027981 */ /* 0x002ea4000c1e1b00 */
[----:B--2---:R-:W-:-:S04]  /*0fd0*/  ISETP.NE.U32.AND P0, PT, R2, RZ, PT ;  /* 0x000000ff0200720c */ /* 0x004fc80003f05070 */
[----:B------:R-:W-:-:S13]  /*0fe0*/  ISETP.NE.AND.EX P0, PT, R3, RZ, PT, P0 ;  /* 0x000000ff0300720c */ /* 0x000fda0003f05300 */
[----:B------:R-:W-:Y:S05]  /*0ff0*/  @!P0 BRA `(.L_x_11) ;  /* 0x0000000000088947 */ /* 0x000fea0003800000 */
[----:B------:R1:W5:Y:S01]  /*1000*/  LD.E R16, desc[UR48][R2.64] ;  /* 0x0000003002107980 */ /* 0x000362000c101900 */
[----:B------:R-:W-:Y:S05]  /*1010*/  BRA `(.L_x_12) ;  /* 0x0000000000247947 */ /* 0x000fea0003800000 */
.L_x_11:
[----:B------:R-:W-:Y:S02]  /*1020*/  ULDC.64 UR4, c[0x0][0x588] ;  /* 0x0001620000047ab9 */ /* 0x000fe40000000a00 */
[----:B------:R-:W-:-:S04]  /*1030*/  ISETP.NE.U32.AND P0, PT, RZ, UR4, PT ;  /* 0x00000004ff007c0c */ /* 0x000fc8000bf05070 */
[----:B------:R-:W-:-:S13]  /*1040*/  ISETP.NE.AND.EX P0, PT, RZ, UR5, PT, P0 ;  /* 0x00000005ff007c0c */ /* 0x000fda000bf05300 */
[----:B------:R-:W-:Y:S05]  /*1050*/  @!P0 BRA `(.L_x_13) ;  /* 0x00000000000c8947 */ /* 0x000fea0003800000 */
[----:B------:R-:W1:Y:S02]  /*1060*/  LDC.64 R16, c[0x0][0x588] ;  /* 0x00016200ff107b82 */ /* 0x000e640000000a00 */
[----:B-1----:R2:W5:Y:S01]  /*1070*/  LDG.E R16, desc[UR48][R16.64] ;  /* 0x0000003010107981 */ /* 0x002562000c1e1900 */
[----:B------:R-:W-:Y:S05]  /*1080*/  BRA `(.L_x_12) ;  /* 0x0000000000087947 */ /* 0x000fea0003800000 */
.L_x_13:
[----:B------:R-:W-:Y:S02]  /*1090*/  ULDC UR4, c[0x0][0x580] ;  /* 0x0001600000047ab9 */ /* 0x000fe40000000800 */
[----:B------:R-:W-:-:S07]  /*10a0*/  IMAD.U32 R16, RZ, RZ, UR4 ;  /* 0x00000004ff107e24 */ /* 0x000fce000f8e00ff */
.L_x_12:
[----:B------:R-:W-:Y:S02]  /*10b0*/  ULDC.64 UR4, c[0x0][0x5a0] ;  /* 0x0001680000047ab9 */ /* 0x000fe40000000a00 */
[----:B------:R-:W-:-:S04]  /*10c0*/  ISETP.NE.U32.AND P0, PT, RZ, UR4, PT ;  /* 0x00000004ff007c0c */ /* 0x000fc8000bf05070 */
[----:B------:R-:W-:-:S13]  /*10d0*/  ISETP.NE.AND.EX P0, PT, RZ, UR5, PT, P0 ;  /* 0x00000005ff007c0c */ /* 0x000fda000bf05300 */
[----:B------:R-:W-:Y:S05]  /*10e0*/  @!P0 BRA `(.L_x_14) ;  /* 0x00000000001c8947 */ /* 0x000fea0003800000 */
[----:B-1----:R-:W1:Y:S02]  /*10f0*/  LDC.64 R2, c[0x0][0x5a0] ;  /* 0x00016800ff027b82 */ /* 0x002e640000000a00 */
[----:B-1----:R-:W3:Y:S02]  /*1100*/  LDG.E.64 R2, desc[UR48][R2.64] ;  /* 0x0000003002027981 */ /* 0x002ee4000c1e1b00 */
[----:B---3--:R-:W-:-:S04]  /*1110*/  ISETP.NE.U32.AND P0, PT, R2, RZ, PT ;  /* 0x000000ff0200720c */ /* 0x008fc80003f05070 */
[----:B------:R-:W-:-:S13]  /*1120*/  ISETP.NE.AND.EX P0, PT, R3, RZ, PT, P0 ;  /* 0x000000ff0300720c */ /* 0x000fda0003f05300 */
[----:B------:R-:W-:Y:S05]  /*1130*/  @!P0 BRA `(.L_x_14) ;  /* 0x0000000000088947 */ /* 0x000fea0003800000 */
[----:B--2---:R1:W5:Y:S01]  /*1140*/  LD.E R17, desc[UR48][R2.64] ;  /* 0x0000003002117980 */ /* 0x004362000c101900 */
[----:B------:R-:W-:Y:S05]  /*1150*/  BRA `(.L_x_15) ;  /* 0x0000000000247947 */ /* 0x000fea0003800000 */
.L_x_14:
[----:B------:R-:W-:Y:S02]  /*1160*/  ULDC.64 UR4, c[0x0][0x590] ;  /* 0x0001640000047ab9 */ /* 0x000fe40000000a00 */
[----:B------:R-:W-:-:S04]  /*1170*/  ISETP.NE.U32.AND P0, PT, RZ, UR4, PT ;  /* 0x00000004ff007c0c */ /* 0x000fc8000bf05070 */
[----:B------:R-:W-:-:S13]  /*1180*/  ISETP.NE.AND.EX P0, PT, RZ, UR5, PT, P0 ;  /* 0x00000005ff007c0c */ /* 0x000fda000bf05300 */
[----:B------:R-:W-:Y:S05]  /*1190*/  @!P0 BRA `(.L_x_16) ;  /* 0x00000000000c8947 */ /* 0x000fea0003800000 */
[----:B-1----:R-:W2:Y:S02]  /*11a0*/  LDC.64 R2, c[0x0][0x590] ;  /* 0x00016400ff027b82 */ /* 0x002ea40000000a00 */
[----:B--2---:R2:W5:Y:S01]  /*11b0*/  LDG.E R17, desc[UR48][R2.64] ;  /* 0x0000003002117981 */ /* 0x004562000c1e1900 */
[----:B------:R-:W-:Y:S05]  /*11c0*/  BRA `(.L_x_15) ;  /* 0x0000000000087947 */ /* 0x000fea0003800000 */
.L_x_16:
[----:B------:R-:W-:Y:S02]  /*11d0*/  ULDC UR4, c[0x0][0x584] ;  /* 0x0001610000047ab9 */ /* 0x000fe40000000800 */
[----:B--2---:R-:W-:-:S07]  /*11e0*/  IMAD.U32 R17, RZ, RZ, UR4 ;  /* 0x00000004ff117e24 */ /* 0x004fce000f8e00ff */
.L_x_15:
[----:B------:R-:W-:-:S13]  /*11f0*/  LOP3.LUT P0, RZ, R0, 0xff, RZ, 0xc0, !PT ;  /* 0x000000ff00ff7812 */ /* 0x000fda000780c0ff */
[----:B------:R-:W-:Y:S05]  /*1200*/  @!P0 EXIT ;  /* 0x000000000000894d */ /* 0x000fea0003800000 */
[----:B------:R-:W-:Y:S01]  /*1210*/  ULDC UR4, c[0x0][0x28c] ;  /* 0x0000a30000047ab9 */ /* 0x000fe20000000800 */
[----:B------:R-:W-:Y:S01]  /*1220*/  UMOV UR36, URZ ;  /* 0x0000003f00247c82 */ /* 0x000fe20008000000 */
[----:B------:R-:W-:Y:S01]  /*1230*/  UIADD3 UR4, UR4, 0x7f, URZ ;  /* 0x0000007f04047890 */ /* 0x000fe2000fffe03f */
[----:B------:R-:W-:-:S03]  /*1240*/  UMOV UR37, URZ ;  /* 0x0000003f00257c82 */ /* 0x000fc60008000000 */
[----:B------:R-:W-:-:S04]  /*1250*/  USHF.R.S32.HI UR5, URZ, 0x1f, UR4 ;  /* 0x0000001f3f057899 */ /* 0x000fc80008011404 */
[----:B------:R-:W-:-:S04]  /*1260*/  ULEA.HI UR5, UR5, UR4, URZ, 0x7 ;  /* 0x0000000405057291 */ /* 0x000fc8000f8f383f */
[----:B------:R-:W-:-:S12]  /*1270*/  USHF.R.S32.HI UR38, URZ, 0x7, UR5 ;  /* 0x000000073f267899 */ /* 0x000fd80008011405 */
.L_x_486:
[----:B---3--:R-:W3:Y:S01]  /*1280*/  S2R R0, SR_TID.X ;  /* 0x0000000000007919 */ /* 0x008ee20000002100 */
[----:B----4-:R-:W4:Y:S01]  /*1290*/  S2UR UR7, SR_CgaCtaId ;  /* 0x00000000000779c3 */ /* 0x010f220000008800 */
[----:B------:R-:W-:Y:S02]  /*12a0*/  UMOV UR6, 0x400 ;  /* 0x0000040000067882 */ /* 0x000fe40000000000 */
[----:B----4-:R-:W-:Y:S01]  /*12b0*/  ULEA UR6, UR7, UR6, 0x18 ;  /* 0x0000000607067291 */ /* 0x010fe2000f8ec03f */
[----:B---3--:R-:W-:-:S04]  /*12c0*/  LOP3.LUT R0, R0, 0x80, RZ, 0xc0, !PT ;  /* 0x0000008000007812 */ /* 0x008fc800078ec0ff */
[----:B------:R-:W-:-:S06]  /*12d0*/  SHF.R.U32.HI R0, RZ, 0x7, R0 ;  /* 0x00000007ff007819 */ /* 0x000fcc0000011600 */
[----:B------:R-:W3:Y:S02]  /*12e0*/  SHFL.IDX PT, R0, R0, RZ, 0x1f ;  /* 0x00001fff00007589 */ /* 0x000ee400000e0000 */
[----:B---3--:R-:W-:-:S13]  /*12f0*/  R2UR UR4, R0 ;  /* 0x00000000000472ca */ /* 0x008fda00000e0000 */
[----:B------:R-:W-:-:S04]  /*1300*/  ULEA.HI UR5, UR4, UR4, URZ, 0x1 ;  /* 0x0000000404057291 */ /* 0x000fc8000f8f083f */
[----:B------:R-:W-:-:S04]  /*1310*/  ULOP3.LUT UR5, UR5, 0x7fffe, URZ, 0xc0, !UPT ;  /* 0x0007fffe05057892 */ /* 0x000fc8000f8ec03f */
[----:B------:R-:W-:-:S03]  /*1320*/  UIADD3 UR5, UR4, -UR5, URZ ;  /* 0x8000000504057290 */ /* 0x000fc6000fffe03f */
[----:B------:R-:W-:Y:S01]  /*1330*/  ULDC UR4, c[0x0][0x28c] ;  /* 0x0000a30000047ab9 */ /* 0x000fe20000000800 */
[----:B------:R-:W-:Y:S01]  /*1340*/  ULEA UR5, UR5, UR6, 0xd ;  /* 0x0000000605057291 */ /* 0x000fe2000f8e683f */
[----:B------:R-:W-:-:S03]  /*1350*/  ISETP.LT.AND P0, PT, RZ, UR4, PT ;  /* 0x00000004ff007c0c */ /* 0x000fc6000bf01270 */
[----:B------:R-:W-:-:S04]  /*1360*/  UIADD3 UR5, UR5, 0x100, URZ ;  /* 0x0000010005057890 */ /* 0x000fc8000fffe03f */
[----:B------:R-:W-:-:S04]  /*1370*/  USHF.R.U32.HI UR5, URZ, 0x4, UR5 ;  /* 0x000000043f057899 */ /* 0x000fc80008011605 */
[----:B------:R-:W-:-:S04]  /*1380*/  ULOP3.LUT UR5, UR5, 0x3fff, URZ, 0xc0, !UPT ;  /* 0x00003fff05057892 */ /* 0x000fc8000f8ec03f */
[----:B------:R-:W-:Y:S01]  /*1390*/  ULOP3.LUT UR39, UR5, 0x10000, URZ, 0xfc, !UPT ;  /* 0x0001000005277892 */ /* 0x000fe2000f8efc3f */
[----:B01---5:R-:W-:Y:S11]  /*13a0*/  @P0 BRA `(.L_x_17) ;  /* 0x0000000000400947 */ /* 0x023ff60003800000 */
[----:B------:R-:W-:Y:S01]  /*13b0*/  MOV R0, 0x0 ;  /* 0x0000000000007802 */ /* 0x000fe20000000f00 */
[----:B------:R-:W-:Y:S01]  /*13c0*/  ULDC.64 UR4, c[0x4][0x68] ;  /* 0x01001a0000047ab9 */ /* 0x000fe20000000a00 */
[----:B------:R-:W-:Y:S01]  /*13d0*/  ULDC.64 UR6, c[0x4][0x8] ;  /* 0x0100020000067ab9 */ /* 0x000fe20000000a00 */
[----:B------:R-:W-:Y:S01]  /*13e0*/  MOV R4, UR4 ;  /* 0x0000000400047c02 */ /* 0x000fe20008000f00 */
[----:B0-----:R0:W3:Y:S01]  /*13f0*/  LDC.64 R14, c[0x4][R0] ;  /* 0x01000000000e7b82 */ /* 0x0010e20000000a00 */
[----:B------:R-:W-:Y:S01]  /*1400*/  IMAD.U32 R5, RZ, RZ, UR5 ;  /* 0x00000005ff057e24 */ /* 0x000fe2000f8e00ff */
[----:B------:R-:W-:Y:S01]  /*1410*/  ULDC.64 UR4, c[0x4][0x70] ;  /* 0x01001c0000047ab9 */ /* 0x000fe20000000a00 */
[----:B------:R-:W-:Y:S01]  /*1420*/  MOV R10, UR6 ;  /* 0x00000006000a7c02 */ /* 0x000fe20008000f00 */
[----:B------:R-:W-:Y:S01]  /*1430*/  IMAD.U32 R6, RZ, RZ, UR4 ;  /* 0x00000004ff067e24 */ /* 0x000fe2000f8e00ff */
[----:B------:R-:W-:Y:S01]  /*1440*/  MOV R13, RZ ;  /* 0x000000ff000d7202 */ /* 0x000fe20000000f00 */
[----:B------:R-:W-:-:S02]  /*1450*/  IMAD.U32 R7, RZ, RZ, UR5 ;  /* 0x00000005ff077e24 */ /* 0x000fc4000f8e00ff */
[----:B------:R-:W-:Y:S02]  /*1460*/  IMAD.U32 R11, RZ, RZ, UR7 ;  /* 0x00000007ff0b7e24 */ /* 0x000fe4000f8e00ff */
[----:B------:R-:W-:Y:S02]  /*1470*/  IMAD.MOV.U32 R8, RZ, RZ, 0x1e1 ;  /* 0x000001e1ff087424 */ /* 0x000fe400078e00ff */
[----:B0-----:R-:W-:-:S07]  /*1480*/  IMAD.MOV.U32 R12, RZ, RZ, 0x1 ;  /* 0x00000001ff0c7424 */ /* 0x001fce00078e00ff */
[----:B------:R-:W-:-:S07]  /*1490*/  LEPC R20, `(.L_x_17) ;  /* 0x000000001014794e */ /* 0x000fce0000000000 */
[----:B-123-5:R-:W-:Y:S05]  /*14a0*/  CALL.ABS.NOINC R14 ;  /* 0x000000000e007343 */ /* 0x02efea0003c00000 */
.L_x_17:
[----:B------:R-:W3:Y:S02]  /*14b0*/  LDL R20, [R1+0x88] ;  /* 0x0000880001147983 */ /* 0x000ee40000100800 */
[----:B---3--:R-:W-:-:S04]  /*14c0*/  LOP3.LUT R0, R20, 0x1, RZ, 0xfc, !PT ;  /* 0x0000000114007812 */ /* 0x008fc800078efcff */
[----:B------:R-:W-:-:S13]  /*14d0*/  ISETP.NE.AND P0, PT, R0, 0x3, PT ;  /* 0x000000030000780c */ /* 0x000fda0003f05270 */
[----:B------:R-:W-:Y:S05]  /*14e0*/  @!P0 BRA `(.L_x_18) ;  /* 0x0000000000048947 */ /* 0x000fea0003800000 */
[----:B------:R-:W-:Y:S01]  /*14f0*/  BPT.TRAP 0x1 ;  /* 0x000000040000795c */ /* 0x000fe20000300000 */
.L_x_18:
[----:B------:R-:W3:Y:S01]  /*1500*/  S2UR UR5, SR_CgaCtaId ;  /* 0x00000000000579c3 */ /* 0x000ee20000008800 */
[----:B------:R-:W-:Y:S01]  /*1510*/  UMOV UR4, 0x400 ;  /* 0x0000040000047882 */ /* 0x000fe20000000000 */
[----:B------:R-:W-:Y:S02]  /*1520*/  IMAD.U32 R4, RZ, RZ, UR37 ;  /* 0x00000025ff047e24 */ /* 0x000fe4000f8e00ff */
[----:B------:R-:W-:-:S05]  /*1530*/  IMAD.U32 R0, RZ, RZ, UR36 ;  /* 0x00000024ff007e24 */ /* 0x000fca000f8e00ff */
[----:B------:R-:W-:Y:S01]  /*1540*/  SHF.L.U32 R0, R0, 0x1f, RZ ;  /* 0x0000001f00007819 */ /* 0x000fe200000006ff */
[----:B---3--:R-:W-:-:S06]  /*1550*/  ULEA UR4, UR5, UR4, 0x18 ;  /* 0x0000000405047291 */ /* 0x008fcc000f8ec03f */
[----:B-12---:R-:W-:-:S05]  /*1560*/  IMAD.U32 R3, RZ, RZ, UR4 ;  /* 0x00000004ff037e24 */ /* 0x006fca000f8e00ff */
[----:B------:R-:W-:-:S04]  /*1570*/  LEA R5, R4, R3, 0x3 ;  /* 0x0000000304057211 */ /* 0x000fc800078e18ff */
[----:B------:R1:W2:Y:S01]  /*1580*/  SYNCS.PHASECHK.TRANS64.TRYWAIT P1, [R5+URZ], R0 ;  /* 0x00000000050075a7 */ /* 0x0002a2000802017f */
[----:B------:R-:W-:Y:S05]  /*1590*/  @!P0 BRA `(.L_x_19) ;  /* 0x0000000000048947 */ /* 0x000fea0003800000 */
[----:B------:R-:W-:Y:S01]  /*15a0*/  BPT.TRAP 0x1 ;  /* 0x000000040000795c */ /* 0x000fe20000300000 */
.L_x_19:
[----:B--2---:R-:W-:Y:S05]  /*15b0*/  @P1 BRA `(.L_x_20) ;  /* 0x0000000000081947 */ /* 0x004fea0003800000 */
[----:B------:R-:W2:Y:S02]  /*15c0*/  SYNCS.PHASECHK.TRANS64.TRYWAIT P1, [R5+URZ], R0 ;  /* 0x00000000050075a7 */ /* 0x000ea4000802017f */
[----:B--2---:R-:W-:Y:S05]  /*15d0*/  @!P1 BRA `(.L_x_21) ;  /* 0x0000012000bc9947 */ /* 0x004fea0003800000 */
.L_x_20:
[----:B------:R-:W-:-:S04]  /*15e0*/  UISETP.LT.AND UP0, UPT, UR38, 0x1, UPT ;  /* 0x000000012600788c */ /* 0x000fc8000bf01270 */
[----:B------:R-:W-:-:S06]  /*15f0*/  USEL UR4, UR38, 0x1, UP0 ;  /* 0x0000000126047887 */ /* 0x000fcc0008000000 */
[----:B-12---:R-:W-:Y:S01]  /*1600*/  IMAD.U32 R5, RZ, RZ, UR4 ;  /* 0x00000004ff057e24 */ /* 0x006fe2000f8e00ff */
[----:B------:R-:W-:Y:S05]  /*1610*/  WARPSYNC.ALL ;  /* 0x0000000000007948 */ /* 0x000fea0003800000 */
[----:B------:R-:W-:-:S04]  /*1620*/  IADD3 R5, -R5, UR38, RZ ;  /* 0x0000002605057c10 */ /* 0x000fc8000fffe1ff */
[----:B------:R-:W-:Y:S02]  /*1630*/  ISETP.GE.AND P1, PT, R5, 0x1, PT ;  /* 0x000000010500780c */ /* 0x000fe40003f26270 */
[----:B------:R-:W-:Y:S01]  /*1640*/  R2UR UR4, R3 ;  /* 0x00000000030472ca */ /* 0x000fe200000e0000 */
[----:B------:R-:W-:Y:S01]  /*1650*/  UIMAD UR6, UR37, 0x600, UR39 ;  /* 0x00000600250678a4 */ /* 0x000fe2000f8e0227 */
[----:B------:R-:W-:Y:S01]  /*1660*/  WARPGROUP.ARRIVE ;  /* 0x00000000000079c5 */ /* 0x000fe20000000000 */
[----:B------:R-:W-:Y:S01]  /*1670*/  UMOV UR9, 0x40000040 ;  /* 0x4000004000097882 */ /* 0x000fe20000000000 */
[----:B------:R-:W-:Y:S01]  /*1680*/  UMOV UR11, 0x40000040 ;  /* 0x40000040000b7882 */ /* 0x000fe20000000000 */
[----:B------:R-:W-:Y:S01]  /*1690*/  UMOV UR17, UR9 ;  /* 0x0000000900117c82 */ /* 0x000fe20008000000 */
[----:B------:R-:W-:Y:S01]  /*16a0*/  UMOV UR19, 0x40000040 ;  /* 0x4000004000137882 */ /* 0x000fe20000000000 */
[----:B------:R-:W-:Y:S01]  /*16b0*/  UMOV UR21, UR9 ;  /* 0x0000000900157c82 */ /* 0x000fe20008000000 */
[----:B------:R-:W-:Y:S01]  /*16c0*/  UMOV UR8, UR6 ;  /* 0x0000000600087c82 */ /* 0x000fe20008000000 */
[----:B------:R-:W-:Y:S01]  /*16d0*/  UMOV UR23, 0x40000040 ;  /* 0x4000004000177882 */ /* 0x000fe20000000000 */
[----:B------:R-:W-:Y:S01]  /*16e0*/  UMOV UR16, UR8 ;  /* 0x0000000800107c82 */ /* 0x000fe20008000000 */
[----:B------:R-:W-:Y:S01]  /*16f0*/  UMOV UR20, UR8 ;  /* 0x0000000800147c82 */ /* 0x000fe20008000000 */
[----:B------:R-:W-:Y:S01]  /*1700*/  UMOV UR12, UR8 ;  /* 0x00000008000c7c82 */ /* 0x000fe20008000000 */
[----:B------:R-:W-:Y:S01]  /*1710*/  UIADD3 UR4, UR4, 0x18100, URZ ;  /* 0x0001810004047890 */ /* 0x000fe2000fffe03f */
[----:B------:R-:W-:Y:S01]  /*1720*/  UMOV UR13, UR9 ;  /* 0x00000009000d7c82 */ /* 0x000fe20008000000 */
[----:B------:R-:W-:-:S02]  /*1730*/  UMOV UR15, 0x40000040 ;  /* 0x40000040000f7882 */ /* 0x000fc40000000000 */
[----:B------:R-:W-:Y:S01]  /*1740*/  USHF.R.U32.HI UR4, URZ, 0x4, UR4 ;  /* 0x000000043f047899 */ /* 0x000fe20008011604 */
[----:B------:R-:W-:Y:S01]  /*1750*/  UMOV UR28, UR8 ;  /* 0x00000008001c7c82 */ /* 0x000fe20008000000 */
[----:B------:R-:W-:Y:S02]  /*1760*/  UMOV UR29, UR9 ;  /* 0x00000009001d7c82 */ /* 0x000fe40008000000 */
[----:B------:R-:W-:Y:S01]  /*1770*/  ULOP3.LUT UR4, UR4, 0x3fff, URZ, 0xc0, !UPT ;  /* 0x00003fff04047892 */ /* 0x000fe2000f8ec03f */
[----:B------:R-:W-:Y:S01]  /*1780*/  UMOV UR31, 0x40000040 ;  /* 0x40000040001f7882 */ /* 0x000fe20000000000 */
[----:B------:R-:W-:Y:S02]  /*1790*/  UMOV UR32, UR8 ;  /* 0x0000000800207c82 */ /* 0x000fe40008000000 */
[----:B------:R-:W-:Y:S01]  /*17a0*/  ULOP3.LUT UR4, UR4, 0x10000, URZ, 0xfc, !UPT ;  /* 0x0001000004047892 */ /* 0x000fe2000f8efc3f */
[----:B------:R-:W-:Y:S01]  /*17b0*/  UMOV UR33, UR9 ;  /* 0x0000000900217c82 */ /* 0x000fe20008000000 */
[----:B------:R-:W-:-:S02]  /*17c0*/  UMOV UR35, 0x40000040 ;  /* 0x4000004000237882 */ /* 0x000fc40000000000 */
[----:B------:R-:W-:Y:S01]  /*17d0*/  UIMAD UR5, UR37, 0x700, UR4 ;  /* 0x00000700250578a4 */ /* 0x000fe2000f8e0204 */
[----:B------:R-:W-:Y:S01]  /*17e0*/  UMOV UR24, UR8 ;  /* 0x0000000800187c82 */ /* 0x000fe20008000000 */
[----:B------:R-:W-:Y:S02]  /*17f0*/  UMOV UR25, UR9 ;  /* 0x0000000900197c82 */ /* 0x000fe40008000000 */
[----:B------:R-:W-:Y:S02]  /*1800*/  UIADD3 UR18, UR5, 0x100, URZ ;  /* 0x0000010005127890 */ /* 0x000fe4000fffe03f */
[----:B------:R-:W-:Y:S02]  /*1810*/  UIADD3 UR22, UR5, 0x200, URZ ;  /* 0x0000020005167890 */ /* 0x000fe4000fffe03f */
[----:B------:R-:W-:Y:S01]  /*1820*/  UMOV UR10, UR5 ;  /* 0x00000005000a7c82 */ /* 0x000fe20008000000 */
[----:B------:R-:W-:Y:S01]  /*1830*/  UIADD3 UR14, UR5, 0x300, URZ ;  /* 0x00000300050e7890 */ /* 0x000fe2000fffe03f */
[----:B------:R-:W-:Y:S01]  /*1840*/  IGMMA.64x32x32.S8.S8 R24, gdesc[UR8], RZ, !UPT, gsb0 ;  /* 0x01200000081879f1 */ /* 0x000fe2000c0410ff */
[----:B------:R-:W-:-:S02]  /*1850*/  UIADD3 UR30, UR5, 0x400, URZ ;  /* 0x00000400051e7890 */ /* 0x000fc4000fffe03f */
[----:B------:R-:W-:Y:S02]  /*1860*/  UIADD3 UR34, UR5, 0x500, URZ ;  /* 0x0000050005227890 */ /* 0x000fe4000fffe03f */
[----:B------:R-:W-:Y:S01]  /*1870*/  UIADD3 UR26, UR5, 0x600, URZ ;  /* 0x00000600051a7890 */ /* 0x000fe2000fffe03f */
[----:B------:R-:W-:Y:S01]  /*1880*/  UMOV UR27, 0x40000040 ;  /* 0x40000040001b7882 */ /* 0x000fe20000000000 */
[----:B------:R-:W-:Y:S01]  /*1890*/  UIADD3 UR40, UR6, 0x400, URZ ;  /* 0x0000040006287890 */ /* 0x000fe2000fffe03f */
[----:B------:R-:W-:Y:S01]  /*18a0*/  UMOV UR41, 0x40000040 ;  /* 0x4000004000297882 */ /* 0x000fe20000000000 */
[----:B------:R-:W-:-:S03]  /*18b0*/  UMOV UR43, UR27 ;  /* 0x0000001b002b7c82 */ /* 0x000fc60008000000 */
[----:B------:R-:W-:Y:S01]  /*18c0*/  UMOV UR42, UR26 ;  /* 0x0000001a002a7c82 */ /* 0x000fe20008000000 */
[----:B------:R-:W-:Y:S01]  /*18d0*/  UIADD3 UR7, UR6, 0x2, URZ ;  /* 0x0000000206077890 */ /* 0x000fe2000fffe03f */
[----:B------:R-:W-:Y:S01]  /*18e0*/  UMOV UR9, 0x40000040 ;  /* 0x4000004000097882 */ /* 0x000fe20000000000 */
[----:B------:R-:W-:Y:S01]  /*18f0*/  UIADD3 UR46, UR5, 0x402, URZ ;  /* 0x00000402052e7890 */ /* 0x000fe2000fffe03f */
[----:B------:R-:W-:-:S04]  /*1900*/  UMOV UR45, UR9 ;  /* 0x00000009002d7c82 */ /* 0x000fc80008000000 */
[----:B------:R-:W-:Y:S01]  /*1910*/  UMOV UR8, UR7 ;  /* 0x0000000700087c82 */ /* 0x000fe20008000000 */
[----:B------:R-:W-:Y:S01]  /*1920*/  UIADD3 UR7, UR5, 0x2, URZ ;  /* 0x0000000205077890 */ /* 0x000fe2000fffe03f */
[----:B------:R-:W-:Y:S01]  /*1930*/  UMOV UR44, UR8 ;  /* 0x00000008002c7c82 */ /* 0x000fe20008000000 */
[----:B------:R-:W-:Y:S02]  /*1940*/  WARPGROUP.DEPBAR.LE gsb0, 0x0 ;  /* 0x00008000000079c5 */ /* 0x000fe40000010000 */
[----:B------:R-:W-:Y:S01]  /*1950*/  WARPGROUP.ARRIVE ;  /* 0x00000000000079c5 */ /* 0x000fe20000000000 */
[----:B0-----:R-:W-:Y:S01]  /*1960*/  IMAD.MOV.U32 R23, RZ, RZ, R24 ;  /* 0x000000ffff177224 */ /* 0x001fe200078e0018 */
[----:B------:R-:W-:Y:S01]  /*1970*/  MOV R21, R26 ;  /* 0x0000001a00157202 */ /* 0x000fe20000000f00 */
[----:B------:R-:W-:Y:S01]  /*1980*/  IMAD.MOV.U32 R22, RZ, RZ, R25 ;  /* 0x000000ffff167224 */ /* 0x000fe200078e0019 */
[----:B------:R-:W-:Y:S01]  /*1990*/  MOV R13, R30 ;  /* 0x0000001e000d7202 */ /* 0x000fe20000000f00 */
[----:B------:R-:W-:Y:S01]  /*19a0*/  IMAD.MOV.U32 R20, RZ, RZ, R27 ;  /* 0x000000ffff147224 */ /* 0x000fe200078e001b */
[----:B------:R-:W-:Y:S01]  /*19b0*/  IGMMA.64x32x32.S8.S8 R200, gdesc[UR16], RZ, !UPT, gsb0 ;  /* 0x0120000010c879f1 */ /* 0x000fe2000c0410ff */
[----:B------:R-:W-:Y:S01]  /*19c0*/  IMAD.MOV.U32 R15, RZ, RZ, R28 ;  /* 0x000000ffff0f7224 */ /* 0x000fe200078e001c */
[----:B------:R-:W-:Y:S01]  /*19d0*/  MOV R9, R34 ;  /* 0x0000002200097202 */ /* 0x000fe20000000f00 */
[----:B------:R-:W-:Y:S01]  /*19e0*/  IMAD.MOV.U32 R14, RZ, RZ, R29 ;  /* 0x000000ffff0e7224 */ /* 0x000fe200078e001d */
[----:B------:R-:W-:Y:S01]  /*19f0*/  MOV R4, R38 ;  /* 0x0000002600047202 */ /* 0x000fe20000000f00 */
[----:B------:R-:W-:Y:S01]  /*1a00*/  IMAD.MOV.U32 R12, RZ, RZ, R31 ;  /* 0x000000ffff0c7224 */ /* 0x000fe200078e001f */
[----:B------:R-:W-:Y:S01]  /*1a10*/  UMOV UR16, UR40 ;  /* 0x0000002800107c82 */ /* 0x000fe20008000000 */
[----:B------:R-:W-:Y:S01]  /*1a20*/  IMAD.MOV.U32 R11, RZ, RZ, R32 ;  /* 0x000000ffff0b7224 */ /* 0x000fe200078e0020 */
[----:B------:R-:W-:Y:S01]  /*1a30*/  UMOV UR17, UR41 ;  /* 0x0000002900117c82 */ /* 0x000fe20008000000 */
[----:B------:R-:W-:Y:S01]  /*1a40*/  IMAD.MOV.U32 R10, RZ, RZ, R33 ;  /* 0x000000ffff0a7224 */ /* 0x000fe200078e0021 */
[----:B------:R-:W-:Y:S01]  /*1a50*/  MOV R226, R4 ;  /* 0x0000000400e27202 */ /* 0x000fe20000000f00 */
[----:B------:R-:W-:Y:S01]  /*1a60*/  IMAD.MOV.U32 R8, RZ, RZ, R35 ;  /* 0x000000ffff087224 */ /* 0x000fe200078e0023 */
[----:B------:R-:W-:Y:S01]  /*1a70*/  MOV R218, R13 ;  /* 0x0000000d00da7202 */ /* 0x000fe20000000f00 */
[----:B------:R-:W-:Y:S01]  /*1a80*/  IMAD.MOV.U32 R7, RZ, RZ, R36 ;  /* 0x000000ffff077224 */ /* 0x000fe200078e0024 */
[----:B------:R-:W-:Y:S01]  /*1a90*/  MOV R222, R9 ;  /* 0x0000000900de7202 */ /* 0x000fe20000000f00 */
[----:B------:R-:W-:-:S02]  /*1aa0*/  IMAD.MOV.U32 R6, RZ, RZ, R37 ;  /* 0x000000ffff067224 */ /* 0x000fc400078e0025 */
[----:B------:R-:W-:Y:S02]  /*1ab0*/  IMAD.MOV.U32 R0, RZ, RZ, R39 ;  /* 0x000000ffff007224 */ /* 0x000fe400078e0027 */
[----:B------:R-:W-:Y:S02]  /*1ac0*/  IMAD.MOV.U32 R224, RZ, RZ, R7 ;  /* 0x000000ffffe07224 */ /* 0x000fe400078e0007 */
[----:B------:R-:W-:Y:S02]  /*1ad0*/  IMAD.MOV.U32 R227, RZ, RZ, R0 ;  /* 0x000000ffffe37224 */ /* 0x000fe400078e0000 */
[----:B------:R-:W-:Y:S02]  /*1ae0*/  IMAD.MOV.U32 R225, RZ, RZ, R6 ;  /* 0x000000ffffe17224 */ /* 0x000fe400078e0006 */
[----:B------:R-:W-:Y:S02]  /*1af0*/  IMAD.MOV.U32 R216, RZ, RZ, R15 ;  /* 0x000000ffffd87224 */ /* 0x000fe400078e000f */
[----:B------:R-:W-:-:S02]  /*1b00*/  IMAD.MOV.U32 R217, RZ, RZ, R14 ;  /* 0x000000ffffd97224 */ /* 0x000fc400078e000e */
[----:B------:R-:W-:Y:S02]  /*1b10*/  IMAD.MOV.U32 R219, RZ, RZ, R12 ;  /* 0x000000ffffdb7224 */ /* 0x000fe400078e000c */
[----:B------:R-:W-:Y:S02]  /*1b20*/  IMAD.MOV.U32 R220, RZ, RZ, R11 ;  /* 0x000000ffffdc7224 */ /* 0x000fe400078e000b */
[----:B------:R-:W-:Y:S02]  /*1b30*/  IMAD.MOV.U32 R221, RZ, RZ, R10 ;  /* 0x000000ffffdd7224 */ /* 0x000fe400078e000a */
[----:B------:R-:W-:Y:S01]  /*1b40*/  IMAD.MOV.U32 R223, RZ, RZ, R8 ;  /* 0x000000ffffdf7224 */ /* 0x000fe200078e0008 */
[----:B------:R-:W-:Y:S02]  /*1b50*/  WARPGROUP.DEPBAR.LE gsb0, 0x0 ;  /* 0x00008000000079c5 */ /* 0x000fe40000010000 */
[----:B------:R-:W-:Y:S01]  /*1b60*/  WARPGROUP.ARRIVE ;  /* 0x00000000000079c5 */ /* 0x000fe20000000000 */
[----:B------:R0:W-:Y:S04]  /*1b70*/  STL.64 [R1+0x150], R214 ;  /* 0x000150d601007387 */ /* 0x0001e80000100a00 */
[----:B------:R1:W-:Y:S01]  /*1b80*/  STL.64 [R1+0x148], R212 ;  /* 0x000148d401007387 */ /* 0x0003e20000100a00 */
[----:B------:R-:W-:Y:S01]  /*1b90*/  IGMMA.64x32x32.S8.S8 R168, gdesc[UR20], RZ, !UPT, gsb0 ;  /* 0x0120000014a879f1 */ /* 0x000fe2000c0410ff */
[----:B------:R-:W-:Y:S01]  /*1ba0*/  UMOV UR20, UR40 ;  /* 0x0000002800147c82 */ /* 0x000fe20008000000 */
[----:B------:R-:W-:Y:S01]  /*1bb0*/  UMOV UR21, UR41 ;  /* 0x0000002900157c82 */ /* 0x000fe20008000000 */
[----:B0-----:R-:W-:Y:S01]  /*1bc0*/  MOV R214, R21 ;  /* 0x0000001500d67202 */ /* 0x001fe20000000f00 */
[----:B------:R-:W-:-:S02]  /*1bd0*/  IMAD.MOV.U32 R215, RZ, RZ, R20 ;  /* 0x000000ffffd77224 */ /* 0x000fc400078e0014 */
[----:B-1----:R-:W-:Y:S02]  /*1be0*/  IMAD.MOV.U32 R212, RZ, RZ, R23 ;  /* 0x000000ffffd47224 */ /* 0x002fe400078e0017 */
[----:B------:R-:W-:Y:S01]  /*1bf0*/  IMAD.MOV.U32 R213, RZ, RZ, R22 ;  /* 0x000000ffffd57224 */ /* 0x000fe200078e0016 */
[----:B------:R-:W-:Y:S04]  /*1c00*/  STL.64 [R1+0x190], R214 ;  /* 0x000190d601007387 */ /* 0x000fe80000100a00 */
[----:B------:R-:W-:Y:S04]  /*1c10*/  STL.64 [R1+0x188], R212 ;  /* 0x000188d401007387 */ /* 0x000fe80000100a00 */
[----:B------:R-:W-:Y:S04]  /*1c20*/  STL.64 [R1+0x180], R210 ;  /* 0x000180d201007387 */ /* 0x000fe80000100a00 */
[----:B------:R-:W-:Y:S04]  /*1c30*/  STL.64 [R1+0x178], R208 ;  /* 0x000178d001007387 */ /* 0x000fe80000100a00 */
[----:B------:R-:W-:Y:S04]  /*1c40*/  STL.64 [R1+0x170], R206 ;  /* 0x000170ce01007387 */ /* 0x000fe80000100a00 */
[----:B------:R-:W-:Y:S04]  /*1c50*/  STL.64 [R1+0x168], R204 ;  /* 0x000168cc01007387 */ /* 0x000fe80000100a00 */
[----:B------:R-:W-:Y:S04]  /*1c60*/  STL.64 [R1+0x160], R202 ;  /* 0x000160ca01007387 */ /* 0x000fe80000100a00 */
[----:B------:R0:W-:Y:S01]  /*1c70*/  STL.64 [R1+0x158], R200 ;  /* 0x000158c801007387 */ /* 0x0001e20000100a00 */
[----:B------:R-:W-:-:S02]  /*1c80*/  WARPGROUP.DEPBAR.LE gsb0, 0x0 ;  /* 0x00008000000079c5 */ /* 0x000fc40000010000 */
[----:B------:R-:W-:-:S06]  /*1c90*/  WARPGROUP.ARRIVE ;  /* 0x00000000000079c5 */ /* 0x000fcc0000000000 */
[----:B------:R-:W-:Y:S01]  /*1ca0*/  IGMMA.64x32x32.S8.S8 R136, gdesc[UR12], RZ, !UPT, gsb0 ;  /* 0x012000000c8879f1 */ /* 0x000fe2000c0410ff */
[----:B------:R-:W-:Y:S01]  /*1cb0*/  UMOV UR12, UR40 ;  /* 0x00000028000c7c82 */ /* 0x000fe20008000000 */
[----:B------:R-:W-:Y:S01]  /*1cc0*/  UMOV UR13, UR41 ;  /* 0x00000029000d7c82 */ /* 0x000fe20008000000 */
[----:B------:R-:W-:Y:S02]  /*1cd0*/  WARPGROUP.DEPBAR.LE gsb0, 0x0 ;  /* 0x00008000000079c5 */ /* 0x000fe40000010000 */
        /* <DEDUP_REMOVED lines=12> */
[----:B------:R-:W-:Y:S01]  /*1da0*/  UIADD3 UR26, UR5, 0x102, URZ ;  /* 0x00000102051a7890 */ /* 0x000fe2000fffe03f */
[----:B------:R-:W-:Y:S01]  /*1db0*/  UMOV UR24, UR8 ;  /* 0x0000000800187c82 */ /* 0x000fe20008000000 */
[----:B------:R-:W-:Y:S01]  /*1dc0*/  UMOV UR25, UR9 ;  /* 0x0000000900197c82 */ /* 0x000fe20008000000 */
[----:B------:R-:W-:Y:S02]  /*1dd0*/  WARPGROUP.DEPBAR.LE gsb0, 0x0 ;  /* 0x00008000000079c5 */ /* 0x000fe40000010000 */
[----:B------:R-:W-:-:S06]  /*1de0*/  WARPGROUP.ARRIVE ;  /* 0x00000000000079c5 */ /* 0x000fcc0000000000 */
[----:B------:R-:W-:Y:S01]  /*1df0*/  IGMMA.64x32x32.S8.S8 R24, gdesc[UR40], RZ, !UPT, gsb0 ;  /* 0x01200000281879f1 */ /* 0x000fe2000c0410ff */
[----:B------:R-:W-:Y:S01]  /*1e00*/  UMOV UR42, UR10 ;  /* 0x0000000a002a7c82 */ /* 0x000fe20008000000 */
[----:B------:R-:W-:Y:S01]  /*1e10*/  UMOV UR43, UR11 ;  /* 0x0000000b002b7c82 */ /* 0x000fe20008000000 */
[----:B------:R-:W-:Y:S01]  /*1e20*/  UMOV UR10, UR7 ;  /* 0x00000007000a7c82 */ /* 0x000fe20008000000 */
[----:B------:R-:W-:Y:S01]  /*1e30*/  UMOV UR11, 0x40000040 ;  /* 0x40000040000b7882 */ /* 0x000fe20000000000 */
[----:B------:R-:W-:Y:S02]  /*1e40*/  WARPGROUP.DEPBAR.LE gsb0, 0x0 ;  /* 0x00008000000079c5 */ /* 0x000fe40000010000 */
[----:B------:R-:W-:-:S06]  /*1e50*/  WARPGROUP.ARRIVE ;  /* 0x00000000000079c5 */ /* 0x000fcc0000000000 */
[----:B------:R-:W-:Y:S01]  /*1e60*/  IGMMA.64x32x32.S8.S8 R56, gdesc[UR32], RZ, !UPT, gsb0 ;  /* 0x01200000203879f1 */ /* 0x000fe2000c0410ff */
[----:B------:R-:W-:Y:S01]  /*1e70*/  UMOV UR27, 0x40000040 ;  /* 0x40000040001b7882 */ /* 0x000fe20000000000 */
[----:B------:R-:W-:Y:S01]  /*1e80*/  UIADD3 UR34, UR5, 0x202, URZ ;  /* 0x0000020205227890 */ /* 0x000fe2000fffe03f */
[----:B------:R-:W-:Y:S01]  /*1e90*/  UMOV UR32, UR8 ;  /* 0x0000000800207c82 */ /* 0x000fe20008000000 */
[----:B------:R-:W-:Y:S01]  /*1ea0*/  UMOV UR33, UR9 ;  /* 0x0000000900217c82 */ /* 0x000fe20008000000 */
[----:B------:R-:W-:Y:S02]  /*1eb0*/  WARPGROUP.DEPBAR.LE gsb0, 0x0 ;  /* 0x00008000000079c5 */ /* 0x000fe40000010000 */
[----:B------:R-:W-:-:S06]  /*1ec0*/  WARPGROUP.ARRIVE ;  /* 0x00000000000079c5 */ /* 0x000fcc0000000000 */
[----:B------:R-:W-:Y:S01]  /*1ed0*/  IGMMA.64x32x32.S8.S8 R88, gdesc[UR28], RZ, !UPT, gsb0 ;  /* 0x012000001c5879f1 */ /* 0x000fe2000c0410ff */
[----:B------:R-:W-:Y:S01]  /*1ee0*/  UMOV UR35, 0x40000040 ;  /* 0x4000004000237882 */ /* 0x000fe20000000000 */
[----:B------:R-:W-:Y:S01]  /*1ef0*/  UMOV UR28, UR8 ;  /* 0x00000008001c7c82 */ /* 0x000fe20008000000 */
[----:B------:R-:W-:Y:S01]  /*1f00*/  UMOV UR29, UR9 ;  /* 0x00000009001d7c82 */ /* 0x000fe20008000000 */
[----:B------:R-:W-:Y:S02]  /*1f10*/  WARPGROUP.DEPBAR.LE gsb0, 0x0 ;  /* 0x00008000000079c5 */ /* 0x000fe40000010000 */
[----:B------:R-:W-:-:S06]  /*1f20*/  WARPGROUP.ARRIVE ;  /* 0x00000000000079c5 */ /* 0x000fcc0000000000 */
[----:B------:R-:W-:Y:S03]  /*1f30*/  IGMMA.64x32x32.S8.S8 R120, gdesc[UR12], RZ, !UPT, gsb0 ;  /* 0x012000000c7879f1 */ /* 0x000fe6000c0410ff */
[----:B------:R-:W-:Y:S02]  /*1f40*/  WARPGROUP.DEPBAR.LE gsb0, 0x0 ;  /* 0x00008000000079c5 */ /* 0x000fe40000010000 */
[----:B------:R-:W-:-:S06]  /*1f50*/  WARPGROUP.ARRIVE ;  /* 0x00000000000079c5 */ /* 0x000fcc0000000000 */
[----:B------:R-:W-:Y:S03]  /*1f60*/  IGMMA.64x32x32.S8.S8 R152, gdesc[UR20], RZ, !UPT, gsb0 ;  /* 0x01200000149879f1 */ /* 0x000fe6000c0410ff */
[----:B------:R-:W-:Y:S02]  /*1f70*/  WARPGROUP.DEPBAR.LE gsb0, 0x0 ;  /* 0x00008000000079c5 */ /* 0x000fe40000010000 */
[----:B------:R-:W-:-:S06]  /*1f80*/  WARPGROUP.ARRIVE ;  /* 0x00000000000079c5 */ /* 0x000fcc0000000000 */
[----:B------:R-:W-:Y:S03]  /*1f90*/  IGMMA.64x32x32.S8.S8 R184, gdesc[UR16], RZ, !UPT, gsb0 ;  /* 0x0120000010b879f1 */ /* 0x000fe6000c0410ff */
[----:B------:R-:W-:Y:S02]  /*1fa0*/  WARPGROUP.DEPBAR.LE gsb0, 0x0 ;  /* 0x00008000000079c5 */ /* 0x000fe40000010000 */
[----:B0-----:R-:W-:-:S06]  /*1fb0*/  WARPGROUP.ARRIVE ;  /* 0x00000000000079c5 */ /* 0x001fcc0000000000 */
[----:B------:R-:W-:Y:S03]  /*1fc0*/  IGMMA.64x32x32.S8.S8 R200, gdesc[UR40], RZ, !UPT, gsb0 ;  /* 0x0120000028c879f1 */ /* 0x000fe6000c0410ff */
[----:B------:R-:W-:Y:S02]  /*1fd0*/  WARPGROUP.DEPBAR.LE gsb0, 0x0 ;  /* 0x00008000000079c5 */ /* 0x000fe40000010000 */
[----:B------:R-:W-:Y:S01]  /*1fe0*/  MOV R4, R214 ;  /* 0x000000d600047202 */ /* 0x000fe20000000f00 */
[----:B------:R-:W-:Y:S01]  /*1ff0*/  IMAD.MOV.U32 R0, RZ, RZ, R215 ;  /* 0x000000ffff007224 */ /* 0x000fe200078e00d7 */
[----:B------:R-:W-:Y:S01]  /*2000*/  MOV R9, R210 ;  /* 0x000000d200097202 */ /* 0x000fe20000000f00 */
[----:B------:R-:W-:Y:S01]  /*2010*/  IMAD.MOV.U32 R7, RZ, RZ, R212 ;  /* 0x000000ffff077224 */ /* 0x000fe200078e00d4 */
[----:B------:R-:W2:Y:S01]  /*2020*/  LDL.LU.64 R214, [R1+0x190] ;  /* 0x0001900001d67983 */ /* 0x000ea20000300a00 */
[----:B------:R-:W-:Y:S01]  /*2030*/  IMAD.MOV.U32 R6, RZ, RZ, R213 ;  /* 0x000000ffff067224 */ /* 0x000fe200078e00d5 */
[----:B------:R-:W-:Y:S01]  /*2040*/  MOV R13, R206 ;  /* 0x000000ce000d7202 */ /* 0x000fe20000000f00 */
[----:B------:R-:W-:Y:S01]  /*2050*/  IMAD.MOV.U32 R8, RZ, RZ, R211 ;  /* 0x000000ffff087224 */ /* 0x000fe200078e00d3 */
[----:B------:R-:W2:Y:S01]  /*2060*/  LDL.LU.64 R212, [R1+0x188] ;  /* 0x0001880001d47983 */ /* 0x000ea20000300a00 */
[----:B------:R-:W-:Y:S01]  /*2070*/  IMAD.MOV.U32 R11, RZ, RZ, R208 ;  /* 0x000000ffff0b7224 */ /* 0x000fe200078e00d0 */
[----:B------:R-:W-:Y:S01]  /*2080*/  MOV R21, R202 ;  /* 0x000000ca00157202 */ /* 0x000fe20000000f00 */
[----:B------:R-:W-:Y:S01]  /*2090*/  IMAD.MOV.U32 R10, RZ, RZ, R209 ;  /* 0x000000ffff0a7224 */ /* 0x000fe200078e00d1 */
[----:B------:R-:W3:Y:S01]  /*20a0*/  LDL.LU.64 R210, [R1+0x180] ;  /* 0x0001800001d27983 */ /* 0x000ee20000300a00 */
[----:B------:R-:W-:-:S02]  /*20b0*/  IMAD.MOV.U32 R12, RZ, RZ, R207 ;  /* 0x000000ffff0c7224 */ /* 0x000fc400078e00cf */
[----:B------:R-:W-:Y:S01]  /*20c0*/  IMAD.MOV.U32 R15, RZ, RZ, R204 ;  /* 0x000000ffff0f7224 */ /* 0x000fe200078e00cc */
[----:B------:R-:W3:Y:S01]  /*20d0*/  LDL.LU.64 R208, [R1+0x178] ;  /* 0x0001780001d07983 */ /* 0x000ee20000300a00 */
[----:B------:R-:W-:Y:S02]  /*20e0*/  IMAD.MOV.U32 R14, RZ, RZ, R205 ;  /* 0x000000ffff0e7224 */ /* 0x000fe400078e00cd */
[----:B------:R-:W-:Y:S01]  /*20f0*/  IMAD.MOV.U32 R20, RZ, RZ, R203 ;  /* 0x000000ffff147224 */ /* 0x000fe200078e00cb */
[----:B------:R-:W3:Y:S01]  /*2100*/  LDL.LU.64 R206, [R1+0x170] ;  /* 0x0001700001ce7983 */ /* 0x000ee20000300a00 */
[----:B------:R-:W-:Y:S02]  /*2110*/  IMAD.MOV.U32 R23, RZ, RZ, R200 ;  /* 0x000000ffff177224 */ /* 0x000fe400078e00c8 */
[----:B------:R-:W-:Y:S01]  /*2120*/  IMAD.MOV.U32 R22, RZ, RZ, R201 ;  /* 0x000000ffff167224 */ /* 0x000fe200078e00c9 */
[----:B------:R-:W3:Y:S04]  /*2130*/  LDL.LU.64 R204, [R1+0x168] ;  /* 0x0001680001cc7983 */ /* 0x000ee80000300a00 */
[----:B------:R-:W3:Y:S04]  /*2140*/  LDL.LU.64 R202, [R1+0x160] ;  /* 0x0001600001ca7983 */ /* 0x000ee80000300a00 */
[----:B------:R-:W3:Y:S01]  /*2150*/  LDL.LU.64 R200, [R1+0x158] ;  /* 0x0001580001c87983 */ /* 0x000ee20000300a00 */
[----:B--2---:R-:W-:-:S06]  /*2160*/  WARPGROUP.ARRIVE ;  /* 0x00000000000079c5 */ /* 0x004fcc0000000000 */
[----:B------:R-:W-:Y:S03]  /*2170*/  IGMMA.64x32x32.S8.S8 R212, gdesc[UR8], R212, gsb0 ;  /* 0x0120000008d479f1 */ /* 0x000fe600080410d4 */
[----:B------:R-:W-:Y:S02]  /*2180*/  WARPGROUP.DEPBAR.LE gsb0, 0x0 ;  /* 0x00008000000079c5 */ /* 0x000fe40000010000 */
[----:B------:R-:W-:Y:S04]  /*2190*/  STL.64 [R1+0x40], R212 ;  /* 0x000040d401007387 */ /* 0x000fe80000100a00 */
[----:B------:R0:W-:Y:S04]  /*21a0*/  STL.64 [R1+0x48], R214 ;  /* 0x000048d601007387 */ /* 0x0001e80000100a00 */
[----:B------:R-:W-:Y:S04]  /*21b0*/  STL.64 [R1+0x50], R216 ;  /* 0x000050d801007387 */ /* 0x000fe80000100a00 */
[----:B------:R-:W-:Y:S04]  /*21c0*/  STL.64 [R1+0x58], R218 ;  /* 0x000058da01007387 */ /* 0x000fe80000100a00 */
[----:B------:R-:W-:Y:S04]  /*21d0*/  STL.64 [R1+0x60], R220 ;  /* 0x000060dc01007387 */ /* 0x000fe80000100a00 */
[----:B------:R-:W-:Y:S04]  /*21e0*/  STL.64 [R1+0x68], R222 ;  /* 0x000068de01007387 */ /* 0x000fe80000100a00 */
[----:B------:R-:W-:Y:S04]  /*21f0*/  STL.64 [R1+0x70], R224 ;  /* 0x000070e001007387 */ /* 0x000fe80000100a00 */
[----:B------:R-:W-:Y:S04]  /*2200*/  STL.64 [R1+0x78], R226 ;  /* 0x000078e201007387 */ /* 0x000fe80000100a00 */
[----:B0-----:R-:W3:Y:S04]  /*2210*/  LDL.LU.64 R214, [R1+0x150] ;  /* 0x0001500001d67983 */ /* 0x001ee80000300a00 */
[----:B------:R-:W3:Y:S01]  /*2220*/  LDL.LU.64 R212, [R1+0x148] ;  /* 0x0001480001d47983 */ /* 0x000ee20000300a00 */
[----:B------:R-:W-:Y:S01]  /*2230*/  UIADD3 UR30, UR5, 0x302, URZ ;  /* 0x00000302051e7890 */ /* 0x000fe2000fffe03f */
[----:B------:R-:W-:Y:S01]  /*2240*/  UMOV UR31, 0x40000040 ;  /* 0x40000040001f7882 */ /* 0x000fe20000000000 */
[----:B------:R-:W-:Y:S01]  /*2250*/  UMOV UR47, 0x40000040 ;  /* 0x40000040002f7882 */ /* 0x000fe20000000000 */
[----:B------:R-:W-:Y:S01]  /*2260*/  UIADD3 UR14, UR5, 0x502, URZ ;  /* 0x00000502050e7890 */ /* 0x000fe2000fffe03f */
[----:B------:R-:W-:Y:S01]  /*2270*/  UMOV UR12, UR8 ;  /* 0x00000008000c7c82 */ /* 0x000fe20008000000 */
[----:B------:R-:W-:Y:S01]  /*2280*/  UMOV UR13, UR9 ;  /* 0x00000009000d7c82 */ /* 0x000fe20008000000 */
[----:B------:R-:W-:Y:S01]  /*2290*/  UMOV UR15, 0x40000040 ;  /* 0x40000040000f7882 */ /* 0x000fe20000000000 */
[----:B---3--:R-:W-:-:S06]  /*22a0*/  WARPGROUP.ARRIVE ;  /* 0x00000000000079c5 */ /* 0x008fcc0000000000 */
[----:B------:R-:W-:Y:S03]  /*22b0*/  IGMMA.64x32x32.S8.S8 R200, gdesc[UR24], R200, gsb0 ;  /* 0x0120000018c879f1 */ /* 0x000fe600080410c8 */
[----:B------:R-:W-:Y:S02]  /*22c0*/  WARPGROUP.DEPBAR.LE gsb0, 0x0 ;  /* 0x00008000000079c5 */ /* 0x000fe40000010000 */
[----:B------:R-:W-:-:S06]  /*22d0*/  WARPGROUP.ARRIVE ;  /* 0x00000000000079c5 */ /* 0x000fcc0000000000 */
        /* <DEDUP_REMOVED lines=9> */
[----:B------:R-:W-:Y:S01]  /*2370*/  IGMMA.64x32x32.S8.S8 R72, gdesc[UR12], R72, gsb0 ;  /* 0x012000000c4879f1 */ /* 0x000fe20008041048 */
[----:B------:R-:W-:Y:S01]  /*2380*/  UIADD3 UR18, UR5, 0x602, URZ ;  /* 0x0000060205127890 */ /* 0x000fe2000fffe03f */
[----:B------:R-:W-:Y:S01]  /*2390*/  UMOV UR16, UR8 ;  /* 0x0000000800107c82 */ /* 0x000fe20008000000 */
[----:B------:R-:W-:Y:S01]  /*23a0*/  UMOV UR17, UR9 ;  /* 0x0000000900117c82 */ /* 0x000fe20008000000 */
[----:B------:R-:W-:Y:S01]  /*23b0*/  UMOV UR19, 0x40000040 ;  /* 0x4000004000137882 */ /* 0x000fe20000000000 */
[----:B------:R-:W-:Y:S02]  /*23c0*/  WARPGROUP.DEPBAR.LE gsb0, 0x0 ;  /* 0x00008000000079c5 */ /* 0x000fe40000010000 */
[----:B------:R-:W-:-:S06]  /*23d0*/  WARPGROUP.ARRIVE ;  /* 0x00000000000079c5 */ /* 0x000fcc0000000000 */
[----:B------:R-:W-:Y:S01]  /*23e0*/  IGMMA.64x32x32.S8.S8 R40, gdesc[UR16], R40, gsb0 ;  /* 0x01200000102879f1 */ /* 0x000fe20008041028 */
[----:B------:R-:W-:Y:S01]  /*23f0*/  UIADD3 UR7, UR6, 0x402, URZ ;  /* 0x0000040206077890 */ /* 0x000fe2000fffe03f */
[----:B------:R-:W-:-:S06]  /*2400*/  UMOV UR17, 0x40000040 ;  /* 0x4000004000117882 */ /* 0x000fcc0000000000 */
[----:B------:R-:W-:Y:S01]  /*2410*/  UMOV UR16, UR7 ;  /* 0x0000000700107c82 */ /* 0x000fe20008000000 */
[----:B------:R-:W-:Y:S02]  /*2420*/  WARPGROUP.DEPBAR.LE gsb0, 0x0 ;  /* 0x00008000000079c5 */ /* 0x000fe40000010000 */
[----:B------:R-:W-:-:S06]  /*2430*/  WARPGROUP.ARRIVE ;  /* 0x00000000000079c5 */ /* 0x000fcc0000000000 */
[----:B------:R-:W-:Y:S01]  /*2440*/  IGMMA.64x32x32.S8.S8 R24, gdesc[UR16], R24, gsb0 ;  /* 0x01200000101879f1 */ /* 0x000fe20008041018 */
[----:B------:R-:W-:Y:S01]  /*2450*/  UMOV UR12, UR16 ;  /* 0x00000010000c7c82 */ /* 0x000fe20008000000 */
[----:B------:R-:W-:Y:S01]  /*2460*/  UMOV UR13, UR17 ;  /* 0x00000011000d7c82 */ /* 0x000fe20008000000 */
[----:B------:R-:W-:Y:S04]  /*2470*/  STL.64 [R1+0x100], R214 ;  /* 0x000100d601007387 */ /* 0x000fe80000100a00 */
[----:B------:R0:W-:Y:S04]  /*2480*/  STL.64 [R1+0xf8], R212 ;  /* 0x0000f8d401007387 */ /* 0x0001e80000100a00 */
[----:B0-----:R-:W2:Y:S04]  /*2490*/  LDL.LU.64 R212, [R1+0x40] ;  /* 0x0000400001d47983 */ /* 0x001ea80000300a00 */
[----:B------:R-:W3:Y:S01]  /*24a0*/  LDL.LU.64 R214, [R1+0x48] ;  /* 0x0000480001d67983 */ /* 0x000ee20000300a00 */
[----:B------:R-:W-:-:S02]  /*24b0*/  WARPGROUP.DEPBAR.LE gsb0, 0x0 ;  /* 0x00008000000079c5 */ /* 0x000fc40000010000 */
[----:B------:R-:W-:-:S06]  /*24c0*/  WARPGROUP.ARRIVE ;  /* 0x00000000000079c5 */ /* 0x000fcc0000000000 */
[----:B------:R-:W-:Y:S01]  /*24d0*/  IGMMA.64x32x32.S8.S8 R56, gdesc[UR12], R56, gsb0 ;  /* 0x012000000c3879f1 */ /* 0x000fe20008041038 */
[----:B------:R-:W-:Y:S01]  /*24e0*/  UMOV UR44, UR16 ;  /* 0x00000010002c7c82 */ /* 0x000fe20008000000 */
[----:B------:R-:W-:Y:S01]  /*24f0*/  UMOV UR45, UR17 ;  /* 0x00000011002d7c82 */ /* 0x000fe20008000000 */
[----:B------:R-:W-:Y:S02]  /*2500*/  WARPGROUP.DEPBAR.LE gsb0, 0x0 ;  /* 0x00008000000079c5 */ /* 0x000fe40000010000 */
        /* <DEDUP_REMOVED lines=17> */
[----:B---3--:R-:W-:Y:S04]  /*2620*/  STL.64 [R1+0x140], R214 ;  /* 0x000140d601007387 */ /* 0x008fe80000100a00 */
[----:B--2---:R0:W-:Y:S04]  /*2630*/  STL.64 [R1+0x138], R212 ;  /* 0x000138d401007387 */ /* 0x0041e80000100a00 */
[----:B------:R1:W-:Y:S04]  /*2640*/  STL.64 [R1+0x130], R210 ;  /* 0x000130d201007387 */ /* 0x0003e80000100a00 */
[----:B------:R2:W-:Y:S04]  /*2650*/  STL.64 [R1+0x128], R208 ;  /* 0x000128d001007387 */ /* 0x0005e80000100a00 */
[----:B------:R3:W-:Y:S01]  /*2660*/  STL.64 [R1+0x120], R206 ;  /* 0x000120ce01007387 */ /* 0x0007e20000100a00 */
[----:B0-----:R-:W-:-:S03]  /*2670*/  IMAD.MOV.U32 R212, RZ, RZ, R7 ;  /* 0x000000ffffd47224 */ /* 0x001fc600078e0007 */
[----:B------:R0:W-:Y:S01]  /*2680*/  STL.64 [R1+0x118], R204 ;  /* 0x000118cc01007387 */ /* 0x0001e20000100a00 */
[----:B-1----:R-:W-:Y:S01]  /*2690*/  MOV R210, R9 ;  /* 0x0000000900d27202 */ /* 0x002fe20000000f00 */
[----:B------:R-:W-:Y:S02]  /*26a0*/  IMAD.MOV.U32 R211, RZ, RZ, R8 ;  /* 0x000000ffffd37224 */ /* 0x000fe400078e0008 */
[----:B------:R1:W-:Y:S01]  /*26b0*/  STL.64 [R1+0x110], R202 ;  /* 0x000110ca01007387 */ /* 0x0003e20000100a00 */
[----:B--2---:R-:W-:Y:S01]  /*26c0*/  IMAD.MOV.U32 R208, RZ, RZ, R11 ;  /* 0x000000ffffd07224 */ /* 0x004fe200078e000b */
[----:B------:R-:W-:Y:S01]  /*26d0*/  MOV R214, R4 ;  /* 0x0000000400d67202 */ /* 0x000fe20000000f00 */
[----:B------:R-:W-:Y:S01]  /*26e0*/  IMAD.MOV.U32 R209, RZ, RZ, R10 ;  /* 0x000000ffffd17224 */ /* 0x000fe200078e000a */
[----:B------:R2:W-:Y:S01]  /*26f0*/  STL.64 [R1+0x108], R200 ;  /* 0x000108c801007387 */ /* 0x0005e20000100a00 */
[----:B---3--:R-:W-:Y:S01]  /*2700*/  MOV R206, R13 ;  /* 0x0000000d00ce7202 */ /* 0x008fe20000000f00 */
[----:B------:R-:W-:-:S02]  /*2710*/  IMAD.MOV.U32 R207, RZ, RZ, R12 ;  /* 0x000000ffffcf7224 */ /* 0x000fc400078e000c */
[----:B0-----:R-:W-:Y:S01]  /*2720*/  IMAD.MOV.U32 R204, RZ, RZ, R15 ;  /* 0x000000ffffcc7224 */ /* 0x001fe200078e000f */
[----:B------:R-:W-:Y:S01]  /*2730*/  UMOV UR8, UR16 ;  /* 0x0000001000087c82 */ /* 0x000fe20008000000 */
[----:B------:R-:W-:Y:S01]  /*2740*/  IMAD.MOV.U32 R205, RZ, RZ, R14 ;  /* 0x000000ffffcd7224 */ /* 0x000fe200078e000e */
[----:B------:R-:W-:Y:S01]  /*2750*/  UMOV UR9, UR17 ;  /* 0x0000001100097c82 */ /* 0x000fe20008000000 */
[----:B-1----:R-:W-:Y:S01]  /*2760*/  MOV R202, R21 ;  /* 0x0000001500ca7202 */ /* 0x002fe20000000f00 */
[----:B------:R-:W-:Y:S01]  /*2770*/  IMAD.MOV.U32 R203, RZ, RZ, R20 ;  /* 0x000000ffffcb7224 */ /* 0x000fe200078e0014 */
[----:B------:R-:W3:Y:S01]  /*2780*/  LDL.LU.64 R216, [R1+0x50] ;  /* 0x0000500001d87983 */ /* 0x000ee20000300a00 */
[----:B------:R-:W-:Y:S02]  /*2790*/  IMAD.MOV.U32 R213, RZ, RZ, R6 ;  /* 0x000000ffffd57224 */ /* 0x000fe400078e0006 */
[----:B--2---:R-:W-:Y:S01]  /*27a0*/  IMAD.MOV.U32 R200, RZ, RZ, R23 ;  /* 0x000000ffffc87224 */ /* 0x004fe200078e0017 */
[----:B------:R-:W3:Y:S01]  /*27b0*/  LDL.LU.64 R218, [R1+0x58] ;  /* 0x0000580001da7983 */ /* 0x000ee20000300a00 */
[----:B------:R-:W-:-:S02]  /*27c0*/  IMAD.MOV.U32 R201, RZ, RZ, R22 ;  /* 0x000000ffffc97224 */ /* 0x000fc400078e0016 */
[----:B------:R-:W-:Y:S01]  /*27d0*/  IMAD.MOV.U32 R215, RZ, RZ, R0 ;  /* 0x000000ffffd77224 */ /* 0x000fe200078e0000 */
[----:B------:R-:W3:Y:S04]  /*27e0*/  LDL.LU.64 R220, [R1+0x60] ;  /* 0x0000600001dc7983 */ /* 0x000ee80000300a00 */
[----:B------:R-:W3:Y:S04]  /*27f0*/  LDL.LU.64 R222, [R1+0x68] ;  /* 0x0000680001de7983 */ /* 0x000ee80000300a00 */
[----:B------:R-:W3:Y:S04]  /*2800*/  LDL.LU.64 R224, [R1+0x70] ;  /* 0x0000700001e07983 */ /* 0x000ee80000300a00 */
[----:B------:R-:W3:Y:S01]  /*2810*/  LDL.LU.64 R226, [R1+0x78] ;  /* 0x0000780001e27983 */ /* 0x000ee20000300a00 */
[----:B------:R-:W-:-:S02]  /*2820*/  WARPGROUP.DEPBAR.LE gsb0, 0x0 ;  /* 0x00008000000079c5 */ /* 0x000fc40000010000 */
[----:B------:R-:W-:-:S06]  /*2830*/  WARPGROUP.ARRIVE ;  /* 0x00000000000079c5 */ /* 0x000fcc0000000000 */
[----:B------:R-:W-:Y:S03]  /*2840*/  IGMMA.64x32x32.S8.S8 R200, gdesc[UR8], R200, gsb0 ;  /* 0x0120000008c879f1 */ /* 0x000fe600080410c8 */
[----:B------:R-:W-:Y:S02]  /*2850*/  WARPGROUP.DEPBAR.LE gsb0, 0x0 ;  /* 0x00008000000079c5 */ /* 0x000fe40000010000 */
[----:B------:R-:W-:Y:S04]  /*2860*/  STL.64 [R1], R200 ;  /* 0x000000c801007387 */ /* 0x000fe80000100a00 */
[----:B------:R-:W-:Y:S04]  /*2870*/  STL.64 [R1+0x8], R202 ;  /* 0x000008ca01007387 */ /* 0x000fe80000100a00 */
[----:B------:R-:W-:Y:S04]  /*2880*/  STL.64 [R1+0x10], R204 ;  /* 0x000010cc01007387 */ /* 0x000fe80000100a00 */
[----:B------:R-:W-:Y:S04]  /*2890*/  STL.64 [R1+0x18], R206 ;  /* 0x000018ce01007387 */ /* 0x000fe80000100a00 */
[----:B------:R-:W-:Y:S04]  /*28a0*/  STL.64 [R1+0x20], R208 ;  /* 0x000020d001007387 */ /* 0x000fe80000100a00 */
[----:B------:R-:W-:Y:S04]  /*28b0*/  STL.64 [R1+0x28], R210 ;  /* 0x000028d201007387 */ /* 0x000fe80000100a00 */
[----:B------:R-:W-:Y:S04]  /*28c0*/  STL.64 [R1+0x30], R212 ;  /* 0x000030d401007387 */ /* 0x000fe80000100a00 */
[----:B------:R0:W-:Y:S04]  /*28d0*/  STL.64 [R1+0x38], R214 ;  /* 0x000038d601007387 */ /* 0x0001e80000100a00 */
[----:B0-----:R-:W3:Y:S04]  /*28e0*/  LDL.LU.64 R214, [R1+0x140] ;  /* 0x0001400001d67983 */ /* 0x001ee80000300a00 */
[----:B------:R-:W3:Y:S01]  /*28f0*/  LDL.LU.64 R212, [R1+0x138] ;  /* 0x0001380001d47983 */ /* 0x000ee20000300a00 */
[----:B------:R-:W-:-:S02]  /*2900*/  UIADD3 UR12, UR6, 0x4, URZ ;  /* 0x00000004060c7890 */ /* 0x000fc4000fffe03f */
[----:B------:R-:W-:Y:S01]  /*2910*/  UIADD3 UR14, UR5, 0x4, URZ ;  /* 0x00000004050e7890 */ /* 0x000fe2000fffe03f */
[----:B------:R-:W2:Y:S01]  /*2920*/  LDL.LU.64 R210, [R1+0x130] ;  /* 0x0001300001d27983 */ /* 0x000ea20000300a00 */
[----:B------:R-:W-:Y:S01]  /*2930*/  UMOV UR13, 0x40000040 ;  /* 0x40000040000d7882 */ /* 0x000fe20000000000 */
[----:B------:R-:W-:Y:S02]  /*2940*/  UMOV UR15, 0x40000040 ;  /* 0x40000040000f7882 */ /* 0x000fe40000000000 */
[----:B------:R-:W2:Y:S04]  /*2950*/  LDL.LU.64 R208, [R1+0x128] ;  /* 0x0001280001d07983 */ /* 0x000ea80000300a00 */
[----:B------:R-:W2:Y:S04]  /*2960*/  LDL.LU.64 R206, [R1+0x120] ;  /* 0x0001200001ce7983 */ /* 0x000ea80000300a00 */
[----:B------:R-:W2:Y:S04]  /*2970*/  LDL.LU.64 R204, [R1+0x118] ;  /* 0x0001180001cc7983 */ /* 0x000ea80000300a00 */
[----:B------:R-:W2:Y:S04]  /*2980*/  LDL.LU.64 R202, [R1+0x110] ;  /* 0x0001100001ca7983 */ /* 0x000ea80000300a00 */
[----:B------:R-:W2:Y:S01]  /*2990*/  LDL.LU.64 R200, [R1+0x108] ;  /* 0x0001080001c87983 */ /* 0x000ea20000300a00 */
[----:B---3--:R-:W-:-:S06]  /*29a0*/  WARPGROUP.ARRIVE ;  /* 0x00000000000079c5 */ /* 0x008fcc0000000000 */
[----:B------:R-:W-:Y:S03]  /*29b0*/  IGMMA.64x32x32.S8.S8 R212, gdesc[UR12], R212, gsb0 ;  /* 0x012000000cd479f1 */ /* 0x000fe600080410d4 */
[----:B------:R-:W-:Y:S02]  /*29c0*/  WARPGROUP.DEPBAR.LE gsb0, 0x0 ;  /* 0x00008000000079c5 */ /* 0x000fe40000010000 */
[----:B------:R-:W-:Y:S01]  /*29d0*/  MOV R21, R214 ;  /* 0x000000d600157202 */ /* 0x000fe20000000f00 */
[----:B------:R-:W-:Y:S02]  /*29e0*/  IMAD.MOV.U32 R20, RZ, RZ, R215 ;  /* 0x000000ffff147224 */ /* 0x000fe400078e00d7 */
[----:B------:R-:W-:Y:S01]  /*29f0*/  IMAD.MOV.U32 R23, RZ, RZ, R212 ;  /* 0x000000ffff177224 */ /* 0x000fe200078e00d4 */
[----:B------:R-:W2:Y:S01]  /*2a00*/  LDL.LU.64 R214, [R1+0x100] ;  /* 0x0001000001d67983 */ /* 0x000ea20000300a00 */
[----:B------:R-:W-:-:S03]  /*2a10*/  IMAD.MOV.U32 R22, RZ, RZ, R213 ;  /* 0x000000ffff167224 */ /* 0x000fc600078e00d5 */
[----:B------:R-:W2:Y:S01]  /*2a20*/  LDL.LU.64 R212, [R1+0xf8] ;  /* 0x0000f80001d47983 */ /* 0x000ea20000300a00 */
[----:B------:R-:W-:Y:S01]  /*2a30*/  UIADD3 UR10, UR5, 0x104, URZ ;  /* 0x00000104050a7890 */ /* 0x000fe2000fffe03f */
[----:B------:R-:W-:Y:S01]  /*2a40*/  UMOV UR8, UR12 ;  /* 0x0000000c00087c82 */ /* 0x000fe20008000000 */
[----:B------:R-:W-:Y:S01]  /*2a50*/  UMOV UR9, UR13 ;  /* 0x0000000d00097c82 */ /* 0x000fe20008000000 */
[----:B------:R-:W-:Y:S01]  /*2a60*/  UMOV UR11, 0x40000040 ;  /* 0x40000040000b7882 */ /* 0x000fe20000000000 */
        /* <DEDUP_REMOVED lines=16> */
[----:B--2---:R-:W-:-:S06]  /*2b70*/  WARPGROUP.ARRIVE ;  /* 0x00000000000079c5 */ /* 0x004fcc0000000000 */
        /* <DEDUP_REMOVED lines=28> */
[----:B------:R0:W-:Y:S04]  /*2d40*/  STL.64 [R1+0xb0], R214 ;  /* 0x0000b0d601007387 */ /* 0x0001e80000100a00 */
[----:B------:R1:W-:Y:S01]  /*2d50*/  STL.64 [R1+0xa8], R212 ;  /* 0x0000a8d401007387 */ /* 0x0003e20000100a00 */
[----:B0-----:R-:W-:Y:S01]  /*2d60*/  MOV R214, R21 ;  /* 0x0000001500d67202 */ /* 0x001fe20000000f00 */
[----:B------:R-:W-:Y:S02]  /*2d70*/  IMAD.MOV.U32 R215, RZ, RZ, R20 ;  /* 0x000000ffffd77224 */ /* 0x000fe400078e0014 */
[----:B-1----:R-:W-:-:S02]  /*2d80*/  IMAD.MOV.U32 R212, RZ, RZ, R23 ;  /* 0x000000ffffd47224 */ /* 0x002fc400078e0017 */
[----:B------:R-:W-:Y:S01]  /*2d90*/  IMAD.MOV.U32 R213, RZ, RZ, R22 ;  /* 0x000000ffffd57224 */ /* 0x000fe200078e0016 */
[----:B------:R-:W-:Y:S04]  /*2da0*/  STL.64 [R1+0xf0], R214 ;  /* 0x0000f0d601007387 */ /* 0x000fe80000100a00 */
[----:B------:R-:W-:Y:S04]  /*2db0*/  STL.64 [R1+0xe8], R212 ;  /* 0x0000e8d401007387 */ /* 0x000fe80000100a00 */
[----:B------:R-:W-:Y:S04]  /*2dc0*/  STL.64 [R1+0xe0], R210 ;  /* 0x0000e0d201007387 */ /* 0x000fe80000100a00 */
[----:B------:R-:W-:Y:S01]  /*2dd0*/  STL.64 [R1+0xd8], R208 ;  /* 0x0000d8d001007387 */ /* 0x000fe20000100a00 */
[----:B------:R-:W-:-:S02]  /*2de0*/  WARPGROUP.DEPBAR.LE gsb0, 0x0 ;  /* 0x00008000000079c5 */ /* 0x000fc40000010000 */
[----:B------:R-:W-:-:S06]  /*2df0*/  WARPGROUP.ARRIVE ;  /* 0x00000000000079c5 */ /* 0x000fcc0000000000 */
[----:B------:R-:W-:Y:S01]  /*2e00*/  IGMMA.64x32x32.S8.S8 R56, gdesc[UR28], R56, gsb0 ;  /* 0x012000001c3879f1 */ /* 0x000fe20008041038 */
[----:B------:R-:W-:Y:S04]  /*2e10*/  STL.64 [R1+0xd0], R206 ;  /* 0x0000d0ce01007387 */ /* 0x000fe80000100a00 */
[----:B------:R-:W-:Y:S04]  /*2e20*/  STL.64 [R1+0xc8], R204 ;  /* 0x0000c8cc01007387 */ /* 0x000fe80000100a00 */
[----:B------:R-:W-:Y:S04]  /*2e30*/  STL.64 [R1+0xc0], R202 ;  /* 0x0000c0ca01007387 */ /* 0x000fe80000100a00 */
[----:B------:R0:W-:Y:S04]  /*2e40*/  STL.64 [R1+0xb8], R200 ;  /* 0x0000b8c801007387 */ /* 0x0001e80000100a00 */
[----:B0-----:R-:W2:Y:S04]  /*2e50*/  LDL.LU.64 R200, [R1] ;  /* 0x0000000001c87983 */ /* 0x001ea80000300a00 */
[----:B------:R-:W2:Y:S04]  /*2e60*/  LDL.LU.64 R202, [R1+0x8] ;  /* 0x0000080001ca7983 */ /* 0x000ea80000300a00 */
[----:B------:R-:W2:Y:S04]  /*2e70*/  LDL.LU.64 R204, [R1+0x10] ;  /* 0x0000100001cc7983 */ /* 0x000ea80000300a00 */
[----:B------:R-:W2:Y:S04]  /*2e80*/  LDL.LU.64 R206, [R1+0x18] ;  /* 0x0000180001ce7983 */ /* 0x000ea80000300a00 */
[----:B------:R-:W2:Y:S04]  /*2e90*/  LDL.LU.64 R208, [R1+0x20] ;  /* 0x0000200001d07983 */ /* 0x000ea80000300a00 */
[----:B------:R-:W2:Y:S04]  /*2ea0*/  LDL.LU.64 R210, [R1+0x28] ;  /* 0x0000280001d27983 */ /* 0x000ea80000300a00 */
[----:B------:R-:W2:Y:S04]  /*2eb0*/  LDL.LU.64 R212, [R1+0x30] ;  /* 0x0000300001d47983 */ /* 0x000ea80000300a00 */
[----:B------:R-:W2:Y:S01]  /*2ec0*/  LDL.LU.64 R214, [R1+0x38] ;  /* 0x0000380001d67983 */ /* 0x000ea20000300a00 */
[----:B------:R-:W-:Y:S01]  /*2ed0*/  UMOV UR24, UR32 ;  /* 0x0000002000187c82 */ /* 0x000fe20008000000 */
[----:B------:R-:W-:Y:S01]  /*2ee0*/  UMOV UR25, UR33 ;  /* 0x0000002100197c82 */ /* 0x000fe20008000000 */
        /* <DEDUP_REMOVED lines=21> */
[----:B--2---:R-:W-:-:S06]  /*3040*/  WARPGROUP.ARRIVE ;  /* 0x00000000000079c5 */ /* 0x004fcc0000000000 */
[----:B------:R-:W-:Y:S01]  /*3050*/  IGMMA.64x32x32.S8.S8 R200, gdesc[UR12], R200, gsb0 ;  /* 0x012000000cc879f1 */ /* 0x000fe200080410c8 */
[----:B------:R-:W-:Y:S01]  /*3060*/  MOV R4, R226 ;  /* 0x000000e200047202 */ /* 0x000fe20000000f00 */
[----:B------:R-:W-:Y:S02]  /*3070*/  IMAD.MOV.U32 R0, RZ, RZ, R227 ;  /* 0x000000ffff007224 */ /* 0x000fe400078e00e3 */
[----:B------:R-:W-:Y:S02]  /*3080*/  IMAD.MOV.U32 R7, RZ, RZ, R224 ;  /* 0x000000ffff077224 */ /* 0x000fe400078e00e0 */
[----:B------:R-:W-:Y:S01]  /*3090*/  IMAD.MOV.U32 R6, RZ, RZ, R225 ;  /* 0x000000ffff067224 */ /* 0x000fe200078e00e1 */
[----:B------:R-:W-:Y:S01]  /*30a0*/  MOV R226, R4 ;  /* 0x0000000400e27202 */ /* 0x000fe20000000f00 */
[----:B------:R-:W-:Y:S02]  /*30b0*/  IMAD.MOV.U32 R227, RZ, RZ, R0 ;  /* 0x000000ffffe37224 */ /* 0x000fe400078e0000 */
[----:B------:R-:W-:-:S02]  /*30c0*/  IMAD.MOV.U32 R224, RZ, RZ, R7 ;  /* 0x000000ffffe07224 */ /* 0x000fc400078e0007 */
[----:B------:R-:W-:Y:S01]  /*30d0*/  IMAD.MOV.U32 R225, RZ, RZ, R6 ;  /* 0x000000ffffe17224 */ /* 0x000fe200078e0006 */
[----:B------:R-:W-:Y:S02]  /*30e0*/  WARPGROUP.DEPBAR.LE gsb0, 0x0 ;  /* 0x00008000000079c5 */ /* 0x000fe40000010000 */
[----:B------:R-:W-:Y:S01]  /*30f0*/  MOV R4, R214 ;  /* 0x000000d600047202 */ /* 0x000fe20000000f00 */
[----:B------:R-:W-:Y:S02]  /*3100*/  IMAD.MOV.U32 R0, RZ, RZ, R215 ;  /* 0x000000ffff007224 */ /* 0x000fe400078e00d7 */
[----:B------:R-:W-:Y:S01]  /*3110*/  IMAD.MOV.U32 R7, RZ, RZ, R212 ;  /* 0x000000ffff077224 */ /* 0x000fe200078e00d4 */
[----:B------:R-:W2:Y:S01]  /*3120*/  LDL.LU.64 R214, [R1+0xf0] ;  /* 0x0000f00001d67983 */ /* 0x000ea20000300a00 */
[----:B------:R-:W-:-:S03]  /*3130*/  IMAD.MOV.U32 R6, RZ, RZ, R213 ;  /* 0x000000ffff067224 */ /* 0x000fc600078e00d5 */
[----:B------:R-:W2:Y:S01]  /*3140*/  LDL.LU.64 R212, [R1+0xe8] ;  /* 0x0000e80001d47983 */ /* 0x000ea20000300a00 */
[----:B------:R-:W-:Y:S01]  /*3150*/  IMAD.MOV.U32 R15, RZ, RZ, R216 ;  /* 0x000000ffff0f7224 */ /* 0x000fe200078e00d8 */
[----:B------:R-:W-:Y:S01]  /*3160*/  MOV R13, R218 ;  /* 0x000000da000d7202 */ /* 0x000fe20000000f00 */
[----:B------:R-:W-:Y:S01]  /*3170*/  IMAD.MOV.U32 R14, RZ, RZ, R217 ;  /* 0x000000ffff0e7224 */ /* 0x000fe200078e00d9 */
[----:B------:R-:W-:Y:S01]  /*3180*/  MOV R9, R222 ;  /* 0x000000de00097202 */ /* 0x000fe20000000f00 */
[----:B------:R-:W-:Y:S02]  /*3190*/  IMAD.MOV.U32 R12, RZ, RZ, R219 ;  /* 0x000000ffff0c7224 */ /* 0x000fe400078e00db */
[----:B------:R-:W-:Y:S02]  /*31a0*/  IMAD.MOV.U32 R11, RZ, RZ, R220 ;  /* 0x000000ffff0b7224 */ /* 0x000fe400078e00dc */
[----:B------:R-:W-:Y:S02]  /*31b0*/  IMAD.MOV.U32 R10, RZ, RZ, R221 ;  /* 0x000000ffff0a7224 */ /* 0x000fe400078e00dd */
        /* <DEDUP_REMOVED lines=8> */
[----:B------:R-:W-:Y:S01]  /*3240*/  IMAD.MOV.U32 R223, RZ, RZ, R8 ;  /* 0x000000ffffdf7224 */ /* 0x000fe200078e0008 */
[----:B------:R-:W-:Y:S02]  /*3250*/  UIADD3 UR7, UR6, 0x6, URZ ;  /* 0x0000000606077890 */ /* 0x000fe4000fffe03f */
[----:B------:R-:W-:Y:S01]  /*3260*/  UIADD3 UR10, UR5, 0x6, URZ ;  /* 0x00000006050a7890 */ /* 0x000fe2000fffe03f */
[----:B------:R-:W-:Y:S01]  /*3270*/  UMOV UR9, 0x40000040 ;  /* 0x4000004000097882 */ /* 0x000fe20000000000 */
[----:B------:R-:W-:-:S03]  /*3280*/  UMOV UR11, 0x40000040 ;  /* 0x40000040000b7882 */ /* 0x000fc60000000000 */
[----:B------:R-:W-:Y:S01]  /*3290*/  UMOV UR8, UR7 ;  /* 0x0000000700087c82 */ /* 0x000fe20008000000 */
[----:B------:R-:W-:Y:S01]  /*32a0*/  MOV R9, R210 ;  /* 0x000000d200097202 */ /* 0x000fe20000000f00 */
[----:B------:R-:W-:Y:S01]  /*32b0*/  IMAD.MOV.U32 R8, RZ, RZ, R211 ;  /* 0x000000ffff087224 */ /* 0x000fe200078e00d3 */
[----:B------:R-:W-:Y:S01]  /*32c0*/  MOV R13, R206 ;  /* 0x000000ce000d7202 */ /* 0x000fe20000000f00 */
[----:B------:R-:W-:Y:S01]  /*32d0*/  IMAD.MOV.U32 R11, RZ, RZ, R208 ;  /* 0x000000ffff0b7224 */ /* 0x000fe200078e00d0 */
[----:B------:R-:W3:Y:S01]  /*32e0*/  LDL.LU.64 R210, [R1+0xe0] ;  /* 0x0000e00001d27983 */ /* 0x000ee20000300a00 */
[----:B------:R-:W-:Y:S02]  /*32f0*/  IMAD.MOV.U32 R10, RZ, RZ, R209 ;  /* 0x000000ffff0a7224 */ /* 0x000fe400078e00d1 */
[----:B------:R-:W-:Y:S01]  /*3300*/  IMAD.MOV.U32 R12, RZ, RZ, R207 ;  /* 0x000000ffff0c7224 */ /* 0x000fe200078e00cf */
[----:B------:R-:W3:Y:S01]  /*3310*/  LDL.LU.64 R208, [R1+0xd8] ;  /* 0x0000d80001d07983 */ /* 0x000ee20000300a00 */
[----:B------:R-:W-:Y:S01]  /*3320*/  IMAD.MOV.U32 R15, RZ, RZ, R204 ;  /* 0x000000ffff0f7224 */ /* 0x000fe200078e00cc */
[----:B------:R-:W-:Y:S01]  /*3330*/  MOV R21, R202 ;  /* 0x000000ca00157202 */ /* 0x000fe20000000f00 */
[----:B------:R-:W-:Y:S01]  /*3340*/  IMAD.MOV.U32 R14, RZ, RZ, R205 ;  /* 0x000000ffff0e7224 */ /* 0x000fe200078e00cd */
[----:B------:R-:W3:Y:S01]  /*3350*/  LDL.LU.64 R206, [R1+0xd0] ;  /* 0x0000d00001ce7983 */ /* 0x000ee20000300a00 */
[----:B------:R-:W-:-:S02]  /*3360*/  IMAD.MOV.U32 R20, RZ, RZ, R203 ;  /* 0x000000ffff147224 */ /* 0x000fc400078e00cb */
[----:B------:R-:W-:Y:S01]  /*3370*/  IMAD.MOV.U32 R23, RZ, RZ, R200 ;  /* 0x000000ffff177224 */ /* 0x000fe200078e00c8 */
[----:B------:R-:W3:Y:S01]  /*3380*/  LDL.LU.64 R204, [R1+0xc8] ;  /* 0x0000c80001cc7983 */ /* 0x000ee20000300a00 */
[----:B------:R-:W-:-:S03]  /*3390*/  IMAD.MOV.U32 R22, RZ, RZ, R201 ;  /* 0x000000ffff167224 */ /* 0x000fc600078e00c9 */
[----:B------:R-:W3:Y:S04]  /*33a0*/  LDL.LU.64 R202, [R1+0xc0] ;  /* 0x0000c00001ca7983 */ /* 0x000ee80000300a00 */
[----:B------:R-:W3:Y:S01]  /*33b0*/  LDL.LU.64 R200, [R1+0xb8] ;  /* 0x0000b80001c87983 */ /* 0x000ee20000300a00 */
[----:B--2---:R-:W-:-:S06]  /*33c0*/  WARPGROUP.ARRIVE ;  /* 0x00000000000079c5 */ /* 0x004fcc0000000000 */
[----:B------:R-:W-:Y:S03]  /*33d0*/  IGMMA.64x32x32.S8.S8 R212, gdesc[UR8], R212, gsb0 ;  /* 0x0120000008d479f1 */ /* 0x000fe600080410d4 */
[----:B------:R-:W-:Y:S02]  /*33e0*/  WARPGROUP.DEPBAR.LE gsb0, 0x0 ;  /* 0x00008000000079c5 */ /* 0x000fe40000010000 */
[----:B------:R-:W-:Y:S04]  /*33f0*/  STL.64 [R1+0x40], R212 ;  /* 0x000040d401007387 */ /* 0x000fe80000100a00 */
[----:B------:R0:W-:Y:S04]  /*3400*/  STL.64 [R1+0x48], R214 ;  /* 0x000048d601007387 */ /* 0x0001e80000100a00 */
[----:B------:R1:W-:Y:S04]  /*3410*/  STL.64 [R1+0x50], R216 ;  /* 0x000050d801007387 */ /* 0x0003e80000100a00 */
[----:B------:R2:W-:Y:S04]  /*3420*/  STL.64 [R1+0x58], R218 ;  /* 0x000058da01007387 */ /* 0x0005e80000100a00 */
[----:B------:R-:W-:Y:S04]  /*3430*/  STL.64 [R1+0x60], R220 ;  /* 0x000060dc01007387 */ /* 0x000fe80000100a00 */
[----:B------:R4:W-:Y:S04]  /*3440*/  STL.64 [R1+0x68], R222 ;  /* 0x000068de01007387 */ /* 0x0009e80000100a00 */
[----:B------:R-:W-:Y:S04]  /*3450*/  STL.64 [R1+0x70], R224 ;  /* 0x000070e001007387 */ /* 0x000fe80000100a00 */
[----:B------:R4:W-:Y:S04]  /*3460*/  STL.64 [R1+0x78], R226 ;  /* 0x000078e201007387 */ /* 0x0009e80000100a00 */
[----:B0-----:R-:W3:Y:S04]  /*3470*/  LDL.LU.64 R214, [R1+0xb0] ;  /* 0x0000b00001d67983 */ /* 0x001ee80000300a00 */
[----:B------:R-:W3:Y:S01]  /*3480*/  LDL.LU.64 R212, [R1+0xa8] ;  /* 0x0000a80001d47983 */ /* 0x000ee20000300a00 */
        /* <DEDUP_REMOVED lines=72> */
[----:B------:R0:W-:Y:S01]  /*3910*/  STL.64 [R1+0xa0], R214 ;  /* 0x0000a0d601007387 */ /* 0x0001e20000100a00 */
[----:B-1----:R-:W-:Y:S01]  /*3920*/  IMAD.MOV.U32 R216, RZ, RZ, R15 ;  /* 0x000000ffffd87224 */ /* 0x002fe200078e000f */
[----:B--2---:R-:W-:Y:S01]  /*3930*/  MOV R218, R13 ;  /* 0x0000000d00da7202 */ /* 0x004fe20000000f00 */
[----:B------:R-:W-:Y:S01]  /*3940*/  IMAD.MOV.U32 R217, RZ, RZ, R14 ;  /* 0x000000ffffd97224 */ /* 0x000fe200078e000e */
[----:B------:R1:W-:Y:S01]  /*3950*/  STL.64 [R1+0x98], R212 ;  /* 0x000098d401007387 */ /* 0x0003e20000100a00 */
[----:B------:R-:W-:Y:S01]  /*3960*/  IMAD.MOV.U32 R219, RZ, RZ, R12 ;  /* 0x000000ffffdb7224 */ /* 0x000fe200078e000c */
[----:B----4-:R-:W-:Y:S01]  /*3970*/  MOV R222, R9 ;  /* 0x0000000900de7202 */ /* 0x010fe20000000f00 */
[----:B------:R-:W-:Y:S01]  /*3980*/  IMAD.MOV.U32 R220, RZ, RZ, R11 ;  /* 0x000000ffffdc7224 */ /* 0x000fe200078e000b */
[----:B------:R-:W-:Y:S01]  /*3990*/  MOV R226, R4 ;  /* 0x0000000400e27202 */ /* 0x000fe20000000f00 */
[----:B------:R-:W-:-:S02]  /*39a0*/  IMAD.MOV.U32 R221, RZ, RZ, R10 ;  /* 0x000000ffffdd7224 */ /* 0x000fc400078e000a */
[----:B------:R-:W-:Y:S01]  /*39b0*/  IMAD.MOV.U32 R223, RZ, RZ, R8 ;  /* 0x000000ffffdf7224 */ /* 0x000fe200078e0008 */
[----:B0-----:R-:W-:Y:S01]  /*39c0*/  MOV R214, R21 ;  /* 0x0000001500d67202 */ /* 0x001fe20000000f00 */
[----:B------:R-:W-:Y:S02]  /*39d0*/  IMAD.MOV.U32 R215, RZ, RZ, R20 ;  /* 0x000000ffffd77224 */ /* 0x000fe400078e0014 */
[----:B------:R-:W-:Y:S02]  /*39e0*/  IMAD.MOV.U32 R224, RZ, RZ, R7 ;  /* 0x000000ffffe07224 */ /* 0x000fe400078e0007 */
[----:B-1----:R-:W-:Y:S02]  /*39f0*/  IMAD.MOV.U32 R212, RZ, RZ, R23 ;  /* 0x000000ffffd47224 */ /* 0x002fe400078e0017 */
[----:B------:R-:W-:Y:S02]  /*3a00*/  IMAD.MOV.U32 R213, RZ, RZ, R22 ;  /* 0x000000ffffd57224 */ /* 0x000fe400078e0016 */
[----:B------:R-:W-:-:S02]  /*3a10*/  IMAD.MOV.U32 R225, RZ, RZ, R6 ;  /* 0x000000ffffe17224 */ /* 0x000fc400078e0006 */
[----:B------:R-:W-:Y:S01]  /*3a20*/  IMAD.MOV.U32 R227, RZ, RZ, R0 ;  /* 0x000000ffffe37224 */ /* 0x000fe200078e0000 */
[----:B------:R-:W-:Y:S01]  /*3a30*/  UMOV UR8, UR32 ;  /* 0x0000002000087c82 */ /* 0x000fe20008000000 */
[----:B------:R-:W-:Y:S01]  /*3a40*/  UMOV UR9, UR33 ;  /* 0x0000002100097c82 */ /* 0x000fe20008000000 */
[----:B------:R-:W-:-:S03]  /*3a50*/  WARPGROUP.DEPBAR.LE gsb0, 0x0 ;  /* 0x00008000000079c5 */ /* 0x000fc60000010000 */
[----:B------:R-:W-:-:S06]  /*3a60*/  WARPGROUP.ARRIVE ;  /* 0x00000000000079c5 */ /* 0x000fcc0000000000 */
[----:B------:R-:W-:Y:S03]  /*3a70*/  IGMMA.64x32x32.S8.S8 R212, gdesc[UR8], R212, gsb0 ;  /* 0x0120000008d479f1 */ /* 0x000fe600080410d4 */
[----:B------:R-:W-:Y:S02]  /*3a80*/  WARPGROUP.DEPBAR.LE gsb0, 0x0 ;  /* 0x00008000000079c5 */ /* 0x000fe40000010000 */
[----:B------:R-:W-:Y:S04]  /*3a90*/  STL.64 [R1], R212 ;  /* 0x000000d401007387 */ /* 0x000fe80000100a00 */
[----:B------:R0:W-:Y:S04]  /*3aa0*/  STL.64 [R1+0x8], R214 ;  /* 0x000008d601007387 */ /* 0x0001e80000100a00 */
[----:B------:R1:W-:Y:S04]  /*3ab0*/  STL.64 [R1+0x10], R216 ;  /* 0x000010d801007387 */ /* 0x0003e80000100a00 */
[----:B------:R1:W-:Y:S04]  /*3ac0*/  STL.64 [R1+0x18], R218 ;  /* 0x000018da01007387 */ /* 0x0003e80000100a00 */
[----:B------:R1:W-:Y:S04]  /*3ad0*/  STL.64 [R1+0x20], R220 ;  /* 0x000020dc01007387 */ /* 0x0003e80000100a00 */
[----:B------:R1:W-:Y:S04]  /*3ae0*/  STL.64 [R1+0x28], R222 ;  /* 0x000028de01007387 */ /* 0x0003e80000100a00 */
[----:B------:R1:W-:Y:S04]  /*3af0*/  STL.64 [R1+0x30], R224 ;  /* 0x000030e001007387 */ /* 0x0003e80000100a00 */
[----:B------:R1:W-:Y:S04]  /*3b00*/  STL.64 [R1+0x38], R226 ;  /* 0x000038e201007387 */ /* 0x0003e80000100a00 */
[----:B0-----:R1:W5:Y:S04]  /*3b10*/  LDL.LU.64 R214, [R1+0xa0] ;  /* 0x0000a00001d67983 */ /* 0x0013680000300a00 */
[----:B------:R1:W5:Y:S01]  /*3b20*/  LDL.LU.64 R212, [R1+0x98] ;  /* 0x0000980001d47983 */ /* 0x0003620000300a00 */
[----:B------:R-:W-:Y:S05]  /*3b30*/  @!P1 BRA `(.L_x_22) ;  /* 0x0000002800e09947 */ /* 0x000fea0003800000 */
[----:B------:R-:W-:Y:S02]  /*3b40*/  UIADD3 UR7, UR37, 0x1, URZ ;  /* 0x0000000125077890 */ /* 0x000fe4000fffe03f */
[----:B------:R-:W-:Y:S02]  /*3b50*/  IMAD.U32 R0, RZ, RZ, UR37 ;  /* 0x00000025ff007e24 */ /* 0x000fe4000f8e00ff */
[----:B------:R-:W-:-:S04]  /*3b60*/  UISETP.NE.AND UP0, UPT, UR7, 0x4, UPT ;  /* 0x000000040700788c */ /* 0x000fc8000bf05270 */
[----:B------:R-:W-:Y:S02]  /*3b70*/  USEL UR5, URZ, 0x1, UP0 ;  /* 0x000000013f057887 */ /* 0x000fe40008000000 */
[----:B------:R-:W-:Y:S02]  /*3b80*/  USEL UR7, UR7, URZ, UP0 ;  /* 0x0000003f07077287 */ /* 0x000fe40008000000 */
[----:B------:R-:W-:-:S06]  /*3b90*/  ULOP3.LUT UR5, UR36, UR5, URZ, 0x3c, !UPT ;  /* 0x0000000524057292 */ /* 0x000fcc000f8e3c3f */
[----:B------:R-:W-:-:S07]  /*3ba0*/  IMAD.U32 R4, RZ, RZ, UR5 ;  /* 0x00000005ff047e24 */ /* 0x000fce000f8e00ff */
.L_x_29:
[----:B------:R-:W-:Y:S05]  /*3bb0*/  @!P0 BRA `(.L_x_23) ;  /* 0x0000000000048947 */ /* 0x000fea0003800000 */
[----:B------:R-:W-:Y:S01]  /*3bc0*/  BPT.TRAP 0x1 ;  /* 0x000000040000795c */ /* 0x000fe20000300000 */
.L_x_23:
[----:B------:R-:W0:Y:S01]  /*3bd0*/  S2UR UR6, SR_CgaCtaId ;  /* 0x00000000000679c3 */ /* 0x000e220000008800 */
[----:B------:R-:W-:Y:S01]  /*3be0*/  UMOV UR5, 0x400 ;  /* 0x0000040000057882 */ /* 0x000fe20000000000 */
[----:B------:R-:W-:Y:S02]  /*3bf0*/  MOV R6, UR7 ;  /* 0x0000000700067c02 */ /* 0x000fe40008000f00 */
[----:B------:R-:W-:Y:S01]  /*3c00*/  SHF.L.U32 R7, R4, 0x1f, RZ ;  /* 0x0000001f04077819 */ /* 0x000fe200000006ff */
[----:B0-----:R-:W-:-:S06]  /*3c10*/  ULEA UR5, UR6, UR5, 0x18 ;  /* 0x0000000506057291 */ /* 0x001fcc000f8ec03f */
[----:B------:R-:W-:-:S04]  /*3c20*/  IMAD.U32 R3, RZ, RZ, UR5 ;  /* 0x00000005ff037e24 */ /* 0x000fc8000f8e00ff */
[----:B------:R-:W-:-:S04]  /*3c30*/  IMAD R6, R6, 0x8, R3 ;  /* 0x0000000806067824 */ /* 0x000fc800078e0203 */
[----:B------:R0:W2:Y:S01]  /*3c40*/  SYNCS.PHASECHK.TRANS64.TRYWAIT P1, [R6+URZ], R7 ;  /* 0x00000007060075a7 */ /* 0x0000a2000802017f */
[----:B------:R-:W-:Y:S05]  /*3c50*/  @!P0 BRA `(.L_x_24) ;  /* 0x0000000000048947 */ /* 0x000fea0003800000 */
[----:B------:R-:W-:Y:S01]  /*3c60*/  BPT.TRAP 0x1 ;  /* 0x000000040000795c */ /* 0x000fe20000300000 */
.L_x_24:
[----:B--2---:R-:W-:Y:S05]  /*3c70*/  @P1 BRA `(.L_x_25) ;  /* 0x0000000000081947 */ /* 0x004fea0003800000 */
[----:B------:R-:W2:Y:S02]  /*3c80*/  SYNCS.PHASECHK.TRANS64.TRYWAIT P1, [R6+URZ], R7 ;  /* 0x00000007060075a7 */ /* 0x000ea4000802017f */
[----:B--2---:R-:W-:Y:S05]  /*3c90*/  @!P1 BRA `(.L_x_26) ;  /* 0x000000fc00209947 */ /* 0x004fea0003800000 */
.L_x_25:
[----:B------:R-:W-:Y:S04]  /*3ca0*/  STL.64 [R1+0x260], R198 ;  /* 0x000260c601007387 */ /* 0x000fe80000100a00 */
[----:B------:R-:W-:Y:S04]  /*3cb0*/  STL.64 [R1+0x258], R196 ;  /* 0x000258c401007387 */ /* 0x000fe80000100a00 */
[----:B------:R-:W-:Y:S04]  /*3cc0*/  STL.64 [R1+0x250], R194 ;  /* 0x000250c201007387 */ /* 0x000fe80000100a00 */
[----:B------:R-:W-:Y:S04]  /*3cd0*/  STL.64 [R1+0x248], R192 ;  /* 0x000248c001007387 */ /* 0x000fe80000100a00 */
[----:B------:R-:W-:Y:S04]  /*3ce0*/  STL.64 [R1+0x240], R190 ;  /* 0x000240be01007387 */ /* 0x000fe80000100a00 */
[----:B------:R-:W-:Y:S04]  /*3cf0*/  STL.64 [R1+0x238], R188 ;  /* 0x000238bc01007387 */ /* 0x000fe80000100a00 */
[----:B------:R-:W-:Y:S04]  /*3d00*/  STL.64 [R1+0x230], R186 ;  /* 0x000230ba01007387 */ /* 0x000fe80000100a00 */
[----:B------:R3:W-:Y:S04]  /*3d10*/  STL.64 [R1+0x228], R184 ;  /* 0x000228b801007387 */ /* 0x0007e80000100a00 */
[----:B---3--:R-:W3:Y:S04]  /*3d20*/  LDL.LU.64 R184, [R1+0x40] ;  /* 0x0000400001b87983 */ /* 0x008ee80000300a00 */
[----:B------:R-:W3:Y:S04]  /*3d30*/  LDL.LU.64 R186, [R1+0x48] ;  /* 0x0000480001ba7983 */ /* 0x000ee80000300a00 */
[----:B------:R-:W3:Y:S04]  /*3d40*/  LDL.LU.64 R188, [R1+0x50] ;  /* 0x0000500001bc7983 */ /* 0x000ee80000300a00 */
[----:B------:R-:W3:Y:S04]  /*3d50*/  LDL.LU.64 R190, [R1+0x58] ;  /* 0x0000580001be7983 */ /* 0x000ee80000300a00 */
[----:B------:R-:W3:Y:S04]  /*3d60*/  LDL.LU.64 R192, [R1+0x60] ;  /* 0x0000600001c07983 */ /* 0x000ee80000300a00 */
[----:B------:R-:W3:Y:S04]  /*3d70*/  LDL.LU.64 R194, [R1+0x68] ;  /* 0x0000680001c27983 */ /* 0x000ee80000300a00 */
[----:B------:R-:W3:Y:S04]  /*3d80*/  LDL.LU.64 R196, [R1+0x70] ;  /* 0x0000700001c47983 */ /* 0x000ee80000300a00 */
[----:B------:R-:W3:Y:S01]  /*3d90*/  LDL.LU.64 R198, [R1+0x78] ;  /* 0x0000780001c67983 */ /* 0x000ee20000300a00 */
[----:B------:R-:W-:-:S02]  /*3da0*/  UIMAD UR5, UR7, 0x600, UR39 ;  /* 0x00000600070578a4 */ /* 0x000fc4000f8e0227 */
[----:B------:R-:W-:Y:S01]  /*3db0*/  UIMAD UR6, UR7, 0x700, UR4 ;  /* 0x00000700070678a4 */ /* 0x000fe2000f8e0204 */
[----:B------:R-:W-:Y:S01]  /*3dc0*/  UMOV UR9, 0x40000040 ;  /* 0x4000004000097882 */ /* 0x000fe20000000000 */
[----:B------:R-:W-:Y:S02]  /*3dd0*/  UMOV UR11, 0x40000040 ;  /* 0x40000040000b7882 */ /* 0x000fe40000000000 */
[----:B------:R-:W-:Y:S01]  /*3de0*/  UIADD3 UR14, UR6, 0x100, URZ ;  /* 0x00000100060e7890 */ /* 0x000fe2000fffe03f */
[----:B------:R-:W-:Y:S02]  /*3df0*/  UMOV UR8, UR5 ;  /* 0x0000000500087c82 */ /* 0x000fe40008000000 */
[----:B------:R-:W-:Y:S01]  /*3e00*/  UMOV UR10, UR6 ;  /* 0x00000006000a7c82 */ /* 0x000fe20008000000 */
        /* <DEDUP_REMOVED lines=18> */
[----:B-----5:R-:W-:Y:S01]  /*3f30*/  WARPGROUP.ARRIVE ;  /* 0x00000000000079c5 */ /* 0x020fe20000000000 */
[----:B------:R-:W-:Y:S01]  /*3f40*/  UIADD3 UR30, UR6, 0x500, URZ ;  /* 0x00000500061e7890 */ /* 0x000fe2000fffe03f */
[----:B0-2---:R-:W-:Y:S01]  /*3f50*/  IMAD.MOV.U32 R7, RZ, RZ, R198 ;  /* 0x000000ffff077224 */ /* 0x005fe200078e00c6 */
[----:B------:R-:W-:Y:S01]  /*3f60*/  UMOV UR28, UR8 ;  /* 0x00000008001c7c82 */ /* 0x000fe20008000000 */
[----:B------:R-:W-:Y:S01]  /*3f70*/  UMOV UR29, UR9 ;  /* 0x00000009001d7c82 */ /* 0x000fe20008000000 */
[----:B------:R-:W-:Y:S01]  /*3f80*/  UMOV UR31, 0x40000040 ;  /* 0x40000040001f7882 */ /* 0x000fe20000000000 */
[----:B------:R-:W-:Y:S01]  /*3f90*/  IGMMA.64x32x32.S8.S8 R200, gdesc[UR12], R200, gsb0 ;  /* 0x012000000cc879f1 */ /* 0x000fe200080410c8 */
[----:B------:R-:W-:Y:S01]  /*3fa0*/  UIADD3 UR34, UR6, 0x600, URZ ;  /* 0x0000060006227890 */ /* 0x000fe2000fffe03f */
[----:B------:R-:W-:Y:S01]  /*3fb0*/  IMAD.MOV.U32 R6, RZ, RZ, R199 ;  /* 0x000000ffff067224 */ /* 0x000fe200078e00c7 */
[----:B------:R-:W-:Y:S01]  /*3fc0*/  UMOV UR32, UR8 ;  /* 0x0000000800207c82 */ /* 0x000fe20008000000 */
[----:B------:R-:W-:Y:S01]  /*3fd0*/  UMOV UR33, UR9 ;  /* 0x0000000900217c82 */ /* 0x000fe20008000000 */
[----:B------:R-:W-:Y:S01]  /*3fe0*/  UMOV UR35, 0x40000040 ;  /* 0x4000004000237882 */ /* 0x000fe20000000000 */
[----:B------:R-:W-:Y:S01]  /*3ff0*/  UIADD3 UR12, UR5, 0x400, URZ ;  /* 0x00000400050c7890 */ /* 0x000fe2000fffe03f */
[----:B------:R-:W-:Y:S01]  /*4000*/  IMAD.MOV.U32 R9, RZ, RZ, R196 ;  /* 0x000000ffff097224 */ /* 0x000fe200078e00c4 */
[----:B------:R-:W-:Y:S01]  /*4010*/  MOV R8, R197 ;  /* 0x000000c500087202 */ /* 0x000fe20000000f00 */
        /* <DEDUP_REMOVED lines=10> */
[----:B-1----:R-:W-:Y:S01]  /*40c0*/  MOV R216, R185 ;  /* 0x000000b900d87202 */ /* 0x002fe20000000f00 */
[----:B------:R-:W-:Y:S01]  /*40d0*/  IMAD.MOV.U32 R21, RZ, RZ, R188 ;  /* 0x000000ffff157224 */ /* 0x000fe200078e00bc */
[----:B------:R-:W2:Y:S01]  /*40e0*/  LDL.LU.64 R192, [R1+0x248] ;  /* 0x0002480001c07983 */ /* 0x000ea20000300a00 */
[----:B------:R-:W-:-:S02]  /*40f0*/  IMAD.MOV.U32 R23, RZ, RZ, R186 ;  /* 0x000000ffff177224 */ /* 0x000fc400078e00ba */
[----:B------:R-:W-:Y:S01]  /*4100*/  IMAD.MOV.U32 R22, RZ, RZ, R187 ;  /* 0x000000ffff167224 */ /* 0x000fe200078e00bb */
[----:B------:R-:W2:Y:S01]  /*4110*/  LDL.LU.64 R190, [R1+0x240] ;  /* 0x0002400001be7983 */ /* 0x000ea20000300a00 */
[----:B------:R-:W-:-:S03]  /*4120*/  IMAD.MOV.U32 R217, RZ, RZ, R184 ;  /* 0x000000ffffd97224 */ /* 0x000fc600078e00b8 */
[----:B------:R-:W2:Y:S04]  /*4130*/  LDL.LU.64 R188, [R1+0x238] ;  /* 0x0002380001bc7983 */ /* 0x000ea80000300a00 */
[----:B------:R-:W2:Y:S04]  /*4140*/  LDL.LU.64 R186, [R1+0x230] ;  /* 0x0002300001ba7983 */ /* 0x000ea80000300a00 */
[----:B------:R-:W2:Y:S01]  /*4150*/  LDL.LU.64 R184, [R1+0x228] ;  /* 0x0002280001b87983 */ /* 0x000ea20000300a00 */
        /* <DEDUP_REMOVED lines=15> */
[----:B------:R-:W-:Y:S01]  /*4250*/  UMOV UR32, UR12 ;  /* 0x0000000c00207c82 */ /* 0x000fe20008000000 */
[----:B------:R-:W-:Y:S01]  /*4260*/  UMOV UR33, 0x40000040 ;  /* 0x4000004000217882 */ /* 0x000fe20000000000 */
[----:B------:R-:W-:Y:S02]  /*4270*/  WARPGROUP.DEPBAR.LE gsb0, 0x0 ;  /* 0x00008000000079c5 */ /* 0x000fe40000010000 */
[----:B------:R-:W-:-:S06]  /*4280*/  WARPGROUP.ARRIVE ;  /* 0x00000000000079c5 */ /* 0x000fcc0000000000 */
[----:B------:R-:W-:Y:S01]  /*4290*/  IGMMA.64x32x32.S8.S8 R24, gdesc[UR32], R24, gsb0 ;  /* 0x01200000201879f1 */ /* 0x000fe20008041018 */
[----:B------:R-:W-:Y:S01]  /*42a0*/  UMOV UR28, UR32 ;  /* 0x00000020001c7c82 */ /* 0x000fe20008000000 */
[----:B------:R-:W-:Y:S01]  /*42b0*/  UMOV UR29, UR33 ;  /* 0x00000021001d7c82 */ /* 0x000fe20008000000 */
[----:B------:R0:W-:Y:S04]  /*42c0*/  STL.64 [R1+0x1e0], R214 ;  /* 0x0001e0d601007387 */ /* 0x0001e80000100a00 */
[----:B------:R1:W-:Y:S04]  /*42d0*/  STL.64 [R1+0x1d8], R212 ;  /* 0x0001d8d401007387 */ /* 0x0003e80000100a00 */
[----:B------:R3:W-:Y:S04]  /*42e0*/  STL.64 [R1+0x1d0], R210 ;  /* 0x0001d0d201007387 */ /* 0x0007e80000100a00 */
[----:B------:R4:W-:Y:S01]  /*42f0*/  STL.64 [R1+0x1c8], R208 ;  /* 0x0001c8d001007387 */ /* 0x0009e20000100a00 */
[----:B0-----:R-:W-:-:S02]  /*4300*/  IMAD.MOV.U32 R214, RZ, RZ, R7 ;  /* 0x000000ffffd67224 */ /* 0x001fc400078e0007 */
[----:B------:R-:W-:Y:S01]  /*4310*/  IMAD.MOV.U32 R215, RZ, RZ, R6 ;  /* 0x000000ffffd77224 */ /* 0x000fe200078e0006 */
[----:B------:R0:W-:Y:S01]  /*4320*/  STL.64 [R1+0x1c0], R206 ;  /* 0x0001c0ce01007387 */ /* 0x0001e20000100a00 */
[----:B-1----:R-:W-:Y:S01]  /*4330*/  IMAD.MOV.U32 R212, RZ, RZ, R9 ;  /* 0x000000ffffd47224 */ /* 0x002fe200078e0009 */
[----:B------:R-:W-:Y:S02]  /*4340*/  MOV R213, R8 ;  /* 0x0000000800d57202 */ /* 0x000fe40000000f00 */
[----:B------:R1:W-:Y:S01]  /*4350*/  STL.64 [R1+0x1b8], R204 ;  /* 0x0001b8cc01007387 */ /* 0x0003e20000100a00 */
[----:B---3--:R-:W-:Y:S02]  /*4360*/  IMAD.MOV.U32 R210, RZ, RZ, R11 ;  /* 0x000000ffffd27224 */ /* 0x008fe400078e000b */
[----:B------:R-:W-:Y:S01]  /*4370*/  IMAD.MOV.U32 R211, RZ, RZ, R10 ;  /* 0x000000ffffd37224 */ /* 0x000fe200078e000a */
[----:B------:R3:W-:Y:S01]  /*4380*/  STL.64 [R1+0x1b0], R202 ;  /* 0x0001b0ca01007387 */ /* 0x0007e20000100a00 */
[----:B----4-:R-:W-:Y:S01]  /*4390*/  IMAD.MOV.U32 R208, RZ, RZ, R13 ;  /* 0x000000ffffd07224 */ /* 0x010fe200078e000d */
[----:B------:R-:W-:-:S02]  /*43a0*/  MOV R209, R12 ;  /* 0x0000000c00d17202 */ /* 0x000fc40000000f00 */
[----:B------:R4:W-:Y:S01]  /*43b0*/  STL.64 [R1+0x1a8], R200 ;  /* 0x0001a8c801007387 */ /* 0x0009e20000100a00 */
[----:B0-----:R-:W-:Y:S02]  /*43c0*/  IMAD.MOV.U32 R206, RZ, RZ, R15 ;  /* 0x000000ffffce7224 */ /* 0x001fe400078e000f */
[----:B------:R-:W-:Y:S01]  /*43d0*/  IMAD.MOV.U32 R207, RZ, RZ, R14 ;  /* 0x000000ffffcf7224 */ /* 0x000fe200078e000e */
[----:B-1----:R-:W-:Y:S01]  /*43e0*/  MOV R205, R20 ;  /* 0x0000001400cd7202 */ /* 0x002fe20000000f00 */
[----:B------:R-:W-:Y:S01]  /*43f0*/  IMAD.MOV.U32 R204, RZ, RZ, R21 ;  /* 0x000000ffffcc7224 */ /* 0x000fe200078e0015 */
[----:B------:R-:W-:Y:S01]  /*4400*/  STL.64 [R1+0x220], R214 ;  /* 0x000220d601007387 */ /* 0x000fe20000100a00 */
[----:B------:R-:W-:Y:S02]  /*4410*/  WARPGROUP.DEPBAR.LE gsb0, 0x0 ;  /* 0x00008000000079c5 */ /* 0x000fe40000010000 */
[----:B------:R-:W-:-:S06]  /*4420*/  WARPGROUP.ARRIVE ;  /* 0x00000000000079c5 */ /* 0x000fcc0000000000 */
[----:B------:R-:W-:Y:S01]  /*4430*/  IGMMA.64x32x32.S8.S8 R56, gdesc[UR28], R56, gsb0 ;  /* 0x012000001c3879f1 */ /* 0x000fe20008041038 */
[----:B---3--:R-:W-:Y:S01]  /*4440*/  IMAD.MOV.U32 R202, RZ, RZ, R23 ;  /* 0x000000ffffca7224 */ /* 0x008fe200078e0017 */
[----:B------:R-:W-:Y:S01]  /*4450*/  STL.64 [R1+0x218], R212 ;  /* 0x000218d401007387 */ /* 0x000fe20000100a00 */
[----:B------:R-:W-:Y:S01]  /*4460*/  IMAD.MOV.U32 R203, RZ, RZ, R22 ;  /* 0x000000ffffcb7224 */ /* 0x000fe200078e0016 */
[----:B----4-:R-:W-:Y:S01]  /*4470*/  MOV R201, R216 ;  /* 0x000000d800c97202 */ /* 0x010fe20000000f00 */
[----:B------:R-:W-:Y:S01]  /*4480*/  IMAD.MOV.U32 R200, RZ, RZ, R217 ;  /* 0x000000ffffc87224 */ /* 0x000fe200078e00d9 */
[----:B------:R-:W-:Y:S04]  /*4490*/  STL.64 [R1+0x210], R210 ;  /* 0x000210d201007387 */ /* 0x000fe80000100a00 */
[----:B------:R-:W-:Y:S04]  /*44a0*/  STL.64 [R1+0x208], R208 ;  /* 0x000208d001007387 */ /* 0x000fe80000100a00 */
[----:B------:R-:W-:Y:S04]  /*44b0*/  STL.64 [R1+0x200], R206 ;  /* 0x000200ce01007387 */ /* 0x000fe80000100a00 */
[----:B------:R-:W-:Y:S04]  /*44c0*/  STL.64 [R1+0x1f8], R204 ;  /* 0x0001f8cc01007387 */ /* 0x000fe80000100a00 */
[----:B------:R-:W-:Y:S04]  /*44d0*/  STL.64 [R1+0x1f0], R202 ;  /* 0x0001f0ca01007387 */ /* 0x000fe80000100a00 */
[----:B------:R0:W-:Y:S04]  /*44e0*/  STL.64 [R1+0x1e8], R200 ;  /* 0x0001e8c801007387 */ /* 0x0001e80000100a00 */
[----:B0-----:R-:W3:Y:S04]  /*44f0*/  LDL.LU.64 R200, [R1] ;  /* 0x0000000001c87983 */ /* 0x001ee80000300a00 */
[----:B------:R-:W3:Y:S04]  /*4500*/  LDL.LU.64 R202, [R1+0x8] ;  /* 0x0000080001ca7983 */ /* 0x000ee80000300a00 */
[----:B------:R-:W3:Y:S04]  /*4510*/  LDL.LU.64 R204, [R1+0x10] ;  /* 0x0000100001cc7983 */ /* 0x000ee80000300a00 */
[----:B------:R-:W3:Y:S04]  /*4520*/  LDL.LU.64 R206, [R1+0x18] ;  /* 0x0000180001ce7983 */ /* 0x000ee80000300a00 */
[----:B------:R-:W3:Y:S04]  /*4530*/  LDL.LU.64 R208, [R1+0x20] ;  /* 0x0000200001d07983 */ /* 0x000ee80000300a00 */
[----:B------:R-:W3:Y:S04]  /*4540*/  LDL.LU.64 R210, [R1+0x28] ;  /* 0x0000280001d27983 */ /* 0x000ee80000300a00 */
[----:B------:R-:W3:Y:S04]  /*4550*/  LDL.LU.64 R212, [R1+0x30] ;  /* 0x0000300001d47983 */ /* 0x000ee80000300a00 */
[----:B------:R-:W3:Y:S01]  /*4560*/  LDL.LU.64 R214, [R1+0x38] ;  /* 0x0000380001d67983 */ /* 0x000ee20000300a00 */
[----:B------:R-:W-:-:S02]  /*4570*/  WARPGROUP.DEPBAR.LE gsb0, 0x0 ;  /* 0x00008000000079c5 */ /* 0x000fc40000010000 */
[----:B------:R-:W-:Y:S01]  /*4580*/  WARPGROUP.ARRIVE ;  /* 0x00000000000079c5 */ /* 0x000fe20000000000 */
[----:B------:R-:W-:Y:S01]  /*4590*/  UMOV UR24, UR32 ;  /* 0x0000002000187c82 */ /* 0x000fe20008000000 */
[----:B------:R-:W-:-:S04]  /*45a0*/  UMOV UR25, UR33 ;  /* 0x0000002100197c82 */ /* 0x000fc80008000000 */
        /* <DEDUP_REMOVED lines=16> */
[----:B------:R-:W-:Y:S01]  /*46b0*/  UMOV UR34, UR10 ;  /* 0x0000000a00227c82 */ /* 0x000fe20008000000 */
[----:B------:R-:W-:Y:S01]  /*46c0*/  UMOV UR35, UR11 ;  /* 0x0000000b00237c82 */ /* 0x000fe20008000000 */
[----:B------:R-:W-:Y:S02]  /*46d0*/  WARPGROUP.DEPBAR.LE gsb0, 0x0 ;  /* 0x00008000000079c5 */ /* 0x000fe40000010000 */
[----:B---3--:R-:W-:-:S06]  /*46e0*/  WARPGROUP.ARRIVE ;  /* 0x00000000000079c5 */ /* 0x008fcc0000000000 */
[----:B------:R-:W-:Y:S03]  /*46f0*/  IGMMA.64x32x32.S8.S8 R200, gdesc[UR32], R200, gsb0 ;  /* 0x0120000020c879f1 */ /* 0x000fe600080410c8 */
[----:B------:R-:W-:Y:S02]  /*4700*/  WARPGROUP.DEPBAR.LE gsb0, 0x0 ;  /* 0x00008000000079c5 */ /* 0x000fe40000010000 */
[----:B------:R-:W-:Y:S01]  /*4710*/  IMAD.MOV.U32 R7, RZ, RZ, R214 ;  /* 0x000000ffff077224 */ /* 0x000fe200078e00d6 */
[----:B------:R-:W-:Y:S01]  /*4720*/  MOV R8, R213 ;  /* 0x000000d500087202 */ /* 0x000fe20000000f00 */
[----:B------:R-:W-:Y:S02]  /*4730*/  IMAD.MOV.U32 R6, RZ, RZ, R215 ;  /* 0x000000ffff067224 */ /* 0x000fe400078e00d7 */
        /* <DEDUP_REMOVED lines=10> */
[----:B------:R-:W-:-:S02]  /*47e0*/  IMAD.MOV.U32 R14, RZ, RZ, R207 ;  /* 0x000000ffff0e7224 */ /* 0x000fc400078e00cf */
[----:B------:R-:W-:Y:S01]  /*47f0*/  IMAD.MOV.U32 R21, RZ, RZ, R204 ;  /* 0x000000ffff157224 */ /* 0x000fe200078e00cc */
[----:B------:R-:W2:Y:S01]  /*4800*/  LDL.LU.64 R208, [R1+0x208] ;  /* 0x0002080001d07983 */ /* 0x000ea20000300a00 */
[----:B------:R-:W-:Y:S01]  /*4810*/  IMAD.MOV.U32 R23, RZ, RZ, R202 ;  /* 0x000000ffff177224 */ /* 0x000fe200078e00ca */
[----:B------:R-:W-:Y:S01]  /*4820*/  MOV R216, R201 ;  /* 0x000000c900d87202 */ /* 0x000fe20000000f00 */
[----:B------:R-:W-:Y:S01]  /*4830*/  IMAD.MOV.U32 R22, RZ, RZ, R203 ;  /* 0x000000ffff167224 */ /* 0x000fe200078e00cb */
[----:B------:R-:W2:Y:S01]  /*4840*/  LDL.LU.64 R206, [R1+0x200] ;  /* 0x0002000001ce7983 */ /* 0x000ea20000300a00 */
[----:B------:R-:W-:-:S03]  /*4850*/  IMAD.MOV.U32 R217, RZ, RZ, R200 ;  /* 0x000000ffffd97224 */ /* 0x000fc600078e00c8 */
[----:B------:R-:W2:Y:S04]  /*4860*/  LDL.LU.64 R204, [R1+0x1f8] ;  /* 0x0001f80001cc7983 */ /* 0x000ea80000300a00 */
[----:B------:R-:W2:Y:S04]  /*4870*/  LDL.LU.64 R202, [R1+0x1f0] ;  /* 0x0001f00001ca7983 */ /* 0x000ea80000300a00 */
[----:B------:R-:W2:Y:S01]  /*4880*/  LDL.LU.64 R200, [R1+0x1e8] ;  /* 0x0001e80001c87983 */ /* 0x000ea20000300a00 */
[----:B------:R-:W-:Y:S02]  /*4890*/  UIADD3 UR8, UR5, 0x2, URZ ;  /* 0x0000000205087890 */ /* 0x000fe4000fffe03f */
[----:B------:R-:W-:Y:S01]  /*48a0*/  UIADD3 UR10, UR6, 0x2, URZ ;  /* 0x00000002060a7890 */ /* 0x000fe2000fffe03f */
[----:B------:R-:W-:Y:S01]  /*48b0*/  UMOV UR9, 0x40000040 ;  /* 0x4000004000097882 */ /* 0x000fe20000000000 */
[----:B------:R-:W-:Y:S01]  /*48c0*/  UMOV UR11, 0x40000040 ;  /* 0x40000040000b7882 */ /* 0x000fe20000000000 */
[----:B--2---:R-:W-:-:S06]  /*48d0*/  WARPGROUP.ARRIVE ;  /* 0x00000000000079c5 */ /* 0x004fcc0000000000 */
[----:B------:R-:W-:Y:S03]  /*48e0*/  IGMMA.64x32x32.S8.S8 R200, gdesc[UR8], R200, gsb0 ;  /* 0x0120000008c879f1 */ /* 0x000fe600080410c8 */
[----:B------:R-:W-:Y:S02]  /*48f0*/  WARPGROUP.DEPBAR.LE gsb0, 0x0 ;  /* 0x00008000000079c5 */ /* 0x000fe40000010000 */
        /* <DEDUP_REMOVED lines=8> */
[----:B0-----:R-:W2:Y:S04]  /*4980*/  LDL.LU.64 R214, [R1+0x1e0] ;  /* 0x0001e00001d67983 */ /* 0x001ea80000300a00 */
[----:B------:R-:W2:Y:S04]  /*4990*/  LDL.LU.64 R212, [R1+0x1d8] ;  /* 0x0001d80001d47983 */ /* 0x000ea80000300a00 */
[----:B------:R-:W2:Y:S04]  /*49a0*/  LDL.LU.64 R210, [R1+0x1d0] ;  /* 0x0001d00001d27983 */ /* 0x000ea80000300a00 */
[----:B------:R-:W2:Y:S04]  /*49b0*/  LDL.LU.64 R208, [R1+0x1c8] ;  /* 0x0001c80001d07983 */ /* 0x000ea80000300a00 */
[----:B------:R-:W2:Y:S04]  /*49c0*/  LDL.LU.64 R206, [R1+0x1c0] ;  /* 0x0001c00001ce7983 */ /* 0x000ea80000300a00 */
[----:B------:R-:W2:Y:S04]  /*49d0*/  LDL.LU.64 R204, [R1+0x1b8] ;  /* 0x0001b80001cc7983 */ /* 0x000ea80000300a00 */
[----:B------:R-:W2:Y:S04]  /*49e0*/  LDL.LU.64 R202, [R1+0x1b0] ;  /* 0x0001b00001ca7983 */ /* 0x000ea80000300a00 */
        /* <DEDUP_REMOVED lines=59> */
[----:B------:R-:W3:Y:S04]  /*4da0*/  LDL.LU.64 R202, [R1+0x48] ;  /* 0x0000480001ca7983 */ /* 0x000ee80000300a00 */
[----:B------:R-:W4:Y:S04]  /*4db0*/  LDL.LU.64 R204, [R1+0x50] ;  /* 0x0000500001cc7983 */ /* 0x000f280000300a00 */
[----:B------:R-:W2:Y:S04]  /*4dc0*/  LDL.LU.64 R206, [R1+0x58] ;  /* 0x0000580001ce7983 */ /* 0x000ea80000300a00 */
[----:B------:R-:W3:Y:S01]  /*4dd0*/  LDL.LU.64 R208, [R1+0x60] ;  /* 0x0000600001d07983 */ /* 0x000ee20000300a00 */
[----:B------:R-:W-:-:S02]  /*4de0*/  WARPGROUP.DEPBAR.LE gsb0, 0x0 ;  /* 0x00008000000079c5 */ /* 0x000fc40000010000 */
[----:B------:R-:W-:Y:S01]  /*4df0*/  WARPGROUP.ARRIVE ;  /* 0x00000000000079c5 */ /* 0x000fe20000000000 */
[----:B------:R-:W4:Y:S04]  /*4e00*/  LDL.LU.64 R210, [R1+0x68] ;  /* 0x0000680001d27983 */ /* 0x000f280000300a00 */
[----:B------:R-:W2:Y:S01]  /*4e10*/  LDL.LU.64 R212, [R1+0x70] ;  /* 0x0000700001d47983 */ /* 0x000ea20000300a00 */
[----:B------:R-:W-:Y:S03]  /*4e20*/  IGMMA.64x32x32.S8.S8 R56, gdesc[UR28], R56, gsb0 ;  /* 0x012000001c3879f1 */ /* 0x000fe60008041038 */
[----:B------:R-:W3:Y:S01]  /*4e30*/  LDL.LU.64 R214, [R1+0x78] ;  /* 0x0000780001d67983 */ /* 0x000ee20000300a00 */
        /* <DEDUP_REMOVED lines=20> */
[----:B------:R-:W-:Y:S01]  /*4f80*/  IMAD.MOV.U32 R218, RZ, RZ, R15 ;  /* 0x000000ffffda7224 */ /* 0x000fe200078e000f */
[----:B------:R-:W-:Y:S01]  /*4f90*/  MOV R221, R12 ;  /* 0x0000000c00dd7202 */ /* 0x000fe20000000f00 */
[----:B------:R-:W-:Y:S01]  /*4fa0*/  IMAD.MOV.U32 R219, RZ, RZ, R14 ;  /* 0x000000ffffdb7224 */ /* 0x000fe200078e000e */
[----:B------:R-:W-:Y:S01]  /*4fb0*/  MOV R225, R8 ;  /* 0x0000000800e17202 */ /* 0x000fe20000000f00 */
[----:B------:R-:W-:Y:S02]  /*4fc0*/  IMAD.MOV.U32 R220, RZ, RZ, R13 ;  /* 0x000000ffffdc7224 */ /* 0x000fe400078e000d */
[----:B------:R-:W-:Y:S02]  /*4fd0*/  IMAD.MOV.U32 R222, RZ, RZ, R11 ;  /* 0x000000ffffde7224 */ /* 0x000fe400078e000b */
[----:B------:R-:W-:Y:S02]  /*4fe0*/  IMAD.MOV.U32 R223, RZ, RZ, R10 ;  /* 0x000000ffffdf7224 */ /* 0x000fe400078e000a */
[----:B------:R-:W-:-:S02]  /*4ff0*/  IMAD.MOV.U32 R224, RZ, RZ, R9 ;  /* 0x000000ffffe07224 */ /* 0x000fc400078e0009 */
[----:B------:R-:W-:Y:S02]  /*5000*/  IMAD.MOV.U32 R226, RZ, RZ, R7 ;  /* 0x000000ffffe27224 */ /* 0x000fe400078e0007 */
[----:B------:R-:W-:Y:S01]  /*5010*/  IMAD.MOV.U32 R227, RZ, RZ, R6 ;  /* 0x000000ffffe37224 */ /* 0x000fe200078e0006 */
[----:B------:R-:W-:Y:S01]  /*5020*/  UMOV UR8, UR32 ;  /* 0x0000002000087c82 */ /* 0x000fe20008000000 */
[----:B------:R-:W-:Y:S01]  /*5030*/  UMOV UR9, UR33 ;  /* 0x0000002100097c82 */ /* 0x000fe20008000000 */
[----:B---3--:R0:W-:Y:S04]  /*5040*/  STL.64 [R1+0x1a0], R214 ;  /* 0x0001a0d601007387 */ /* 0x0081e80000100a00 */
[----:B--2---:R1:W-:Y:S01]  /*5050*/  STL.64 [R1+0x198], R212 ;  /* 0x000198d401007387 */ /* 0x0043e20000100a00 */
[----:B0-----:R-:W-:-:S02]  /*5060*/  IMAD.MOV.U32 R214, RZ, RZ, R23 ;  /* 0x000000ffffd67224 */ /* 0x001fc400078e0017 */
[----:B------:R-:W-:Y:S02]  /*5070*/  IMAD.MOV.U32 R215, RZ, RZ, R22 ;  /* 0x000000ffffd77224 */ /* 0x000fe400078e0016 */
[----:B-1----:R-:W-:Y:S01]  /*5080*/  IMAD.MOV.U32 R212, RZ, RZ, R217 ;  /* 0x000000ffffd47224 */ /* 0x002fe200078e00d9 */
[----:B------:R-:W-:Y:S01]  /*5090*/  MOV R213, R216 ;  /* 0x000000d800d57202 */ /* 0x000fe20000000f00 */
[----:B------:R-:W-:Y:S01]  /*50a0*/  IMAD.MOV.U32 R216, RZ, RZ, R21 ;  /* 0x000000ffffd87224 */ /* 0x000fe200078e0015 */
[----:B------:R-:W-:Y:S01]  /*50b0*/  MOV R217, R20 ;  /* 0x0000001400d97202 */ /* 0x000fe20000000f00 */
[----:B------:R-:W-:-:S05]  /*50c0*/  WARPGROUP.DEPBAR.LE gsb0, 0x0 ;  /* 0x00008000000079c5 */ /* 0x000fca0000010000 */
[----:B------:R-:W-:-:S06]  /*50d0*/  WARPGROUP.ARRIVE ;  /* 0x00000000000079c5 */ /* 0x000fcc0000000000 */
[----:B------:R-:W-:Y:S01]  /*50e0*/  IGMMA.64x32x32.S8.S8 R212, gdesc[UR8], R212, gsb0 ;  /* 0x0120000008d479f1 */ /* 0x000fe200080410d4 */
[----:B----4-:R-:W-:Y:S04]  /*50f0*/  STL.64 [R1+0x190], R210 ;  /* 0x000190d201007387 */ /* 0x010fe80000100a00 */
[----:B------:R-:W-:Y:S04]  /*5100*/  STL.64 [R1+0x188], R208 ;  /* 0x000188d001007387 */ /* 0x000fe80000100a00 */
[----:B------:R-:W-:Y:S04]  /*5110*/  STL.64 [R1+0x180], R206 ;  /* 0x000180ce01007387 */ /* 0x000fe80000100a00 */
[----:B------:R-:W-:Y:S04]  /*5120*/  STL.64 [R1+0x178], R204 ;  /* 0x000178cc01007387 */ /* 0x000fe80000100a00 */
[----:B------:R-:W-:Y:S04]  /*5130*/  STL.64 [R1+0x170], R202 ;  /* 0x000170ca01007387 */ /* 0x000fe80000100a00 */
[----:B------:R-:W-:Y:S01]  /*5140*/  STL.64 [R1+0x168], R200 ;  /* 0x000168c801007387 */ /* 0x000fe20000100a00 */
[----:B------:R-:W-:-:S03]  /*5150*/  WARPGROUP.DEPBAR.LE gsb0, 0x0 ;  /* 0x00008000000079c5 */ /* 0x000fc60000010000 */
[----:B------:R-:W-:Y:S04]  /*5160*/  STL.64 [R1], R212 ;  /* 0x000000d401007387 */ /* 0x000fe80000100a00 */
[----:B------:R0:W-:Y:S04]  /*5170*/  STL.64 [R1+0x8], R214 ;  /* 0x000008d601007387 */ /* 0x0001e80000100a00 */
[----:B------:R1:W-:Y:S04]  /*5180*/  STL.64 [R1+0x10], R216 ;  /* 0x000010d801007387 */ /* 0x0003e80000100a00 */
[----:B------:R-:W-:Y:S04]  /*5190*/  STL.64 [R1+0x18], R218 ;  /* 0x000018da01007387 */ /* 0x000fe80000100a00 */
[----:B------:R-:W-:Y:S04]  /*51a0*/  STL.64 [R1+0x20], R220 ;  /* 0x000020dc01007387 */ /* 0x000fe80000100a00 */
[----:B------:R-:W-:Y:S04]  /*51b0*/  STL.64 [R1+0x28], R222 ;  /* 0x000028de01007387 */ /* 0x000fe80000100a00 */
[----:B------:R-:W-:Y:S04]  /*51c0*/  STL.64 [R1+0x30], R224 ;  /* 0x000030e001007387 */ /* 0x000fe80000100a00 */
[----:B------:R-:W-:Y:S04]  /*51d0*/  STL.64 [R1+0x38], R226 ;  /* 0x000038e201007387 */ /* 0x000fe80000100a00 */
        /* <DEDUP_REMOVED lines=8> */
[----:B------:R-:W-:-:S02]  /*5260*/  UIADD3 UR8, UR5, 0x4, URZ ;  /* 0x0000000405087890 */ /* 0x000fc4000fffe03f */
[----:B------:R-:W-:Y:S01]  /*5270*/  UIADD3 UR10, UR6, 0x4, URZ ;  /* 0x00000004060a7890 */ /* 0x000fe2000fffe03f */
[----:B------:R-:W-:Y:S01]  /*5280*/  UMOV UR9, 0x40000040 ;  /* 0x4000004000097882 */ /* 0x000fe20000000000 */
[----:B------:R-:W-:Y:S01]  /*5290*/  UMOV UR11, 0x40000040 ;  /* 0x40000040000b7882 */ /* 0x000fe20000000000 */
[----:B--2---:R-:W-:-:S06]  /*52a0*/  WARPGROUP.ARRIVE ;  /* 0x00000000000079c5 */ /* 0x004fcc0000000000 */
        /* <DEDUP_REMOVED lines=19> */
[----:B-1----:R-:W-:Y:S01]  /*53e0*/  MOV R216, R201 ;  /* 0x000000c900d87202 */ /* 0x002fe20000000f00 */
[----:B------:R-:W-:Y:S01]  /*53f0*/  IMAD.MOV.U32 R22, RZ, RZ, R203 ;  /* 0x000000ffff167224 */ /* 0x000fe200078e00cb */
[----:B------:R-:W2:Y:S01]  /*5400*/  LDL.LU.64 R206, [R1+0x140] ;  /* 0x0001400001ce7983 */ /* 0x000ea20000300a00 */
[----:B------:R-:W-:-:S03]  /*5410*/  IMAD.MOV.U32 R217, RZ, RZ, R200 ;  /* 0x000000ffffd97224 */ /* 0x000fc600078e00c8 */
        /* <DEDUP_REMOVED lines=62> */
[----:B--2---:R-:W-:Y:S02]  /*5800*/  IMAD.MOV.U32 R210, RZ, RZ, R11 ;  /* 0x000000ffffd27224 */ /* 0x004fe400078e000b */
[----:B------:R-:W-:Y:S01]  /*5810*/  IMAD.MOV.U32 R211, RZ, RZ, R10 ;  /* 0x000000ffffd37224 */ /* 0x000fe200078e000a */
[----:B------:R2:W-:Y:S01]  /*5820*/  STL.64 [R1+0xb0], R202 ;  /* 0x0000b0ca01007387 */ /* 0x0005e20000100a00 */
[----:B---3--:R-:W-:Y:S01]  /*5830*/  IMAD.MOV.U32 R208, RZ, RZ, R13 ;  /* 0x000000ffffd07224 */ /* 0x008fe200078e000d */
        /* <DEDUP_REMOVED lines=10> */
[----:B--2---:R-:W-:Y:S01]  /*58e0*/  IMAD.MOV.U32 R202, RZ, RZ, R23 ;  /* 0x000000ffffca7224 */ /* 0x004fe200078e0017 */
[----:B------:R-:W-:Y:S01]  /*58f0*/  STL.64 [R1+0x118], R212 ;  /* 0x000118d401007387 */ /* 0x000fe20000100a00 */
[----:B------:R-:W-:Y:S01]  /*5900*/  IMAD.MOV.U32 R203, RZ, RZ, R22 ;  /* 0x000000ffffcb7224 */ /* 0x000fe200078e0016 */
[----:B---3--:R-:W-:Y:S01]  /*5910*/  MOV R201, R216 ;  /* 0x000000d800c97202 */ /* 0x008fe20000000f00 */
[----:B------:R-:W-:Y:S01]  /*5920*/  IMAD.MOV.U32 R200, RZ, RZ, R217 ;  /* 0x000000ffffc87224 */ /* 0x000fe200078e00d9 */
[----:B------:R-:W-:Y:S04]  /*5930*/  STL.64 [R1+0x110], R210 ;  /* 0x000110d201007387 */ /* 0x000fe80000100a00 */
[----:B------:R-:W-:Y:S04]  /*5940*/  STL.64 [R1+0x108], R208 ;  /* 0x000108d001007387 */ /* 0x000fe80000100a00 */
        /* <DEDUP_REMOVED lines=158> */
[----:B------:R-:W-:Y:S01]  /*6330*/  IMAD.MOV.U32 R218, RZ, RZ, R15 ;  /* 0x000000ffffda7224 */ /* 0x000fe200078e000f */
[----:B------:R-:W-:Y:S02]  /*6340*/  MOV R221, R12 ;  /* 0x0000000c00dd7202 */ /* 0x000fe40000000f00 */
[----:B------:R1:W-:Y:S01]  /*6350*/  STL.64 [R1+0x98], R212 ;  /* 0x000098d401007387 */ /* 0x0003e20000100a00 */
[----:B------:R-:W-:Y:S01]  /*6360*/  IMAD.MOV.U32 R219, RZ, RZ, R14 ;  /* 0x000000ffffdb7224 */ /* 0x000fe200078e000e */
[----:B------:R-:W-:Y:S01]  /*6370*/  MOV R225, R8 ;  /* 0x0000000800e17202 */ /* 0x000fe20000000f00 */
[----:B------:R-:W-:Y:S02]  /*6380*/  IMAD.MOV.U32 R220, RZ, RZ, R13 ;  /* 0x000000ffffdc7224 */ /* 0x000fe400078e000d */
[----:B------:R-:W-:-:S02]  /*6390*/  IMAD.MOV.U32 R222, RZ, RZ, R11 ;  /* 0x000000ffffde7224 */ /* 0x000fc400078e000b */
[----:B------:R-:W-:Y:S02]  /*63a0*/  IMAD.MOV.U32 R223, RZ, RZ, R10 ;  /* 0x000000ffffdf7224 */ /* 0x000fe400078e000a */
[----:B0-----:R-:W-:Y:S02]  /*63b0*/  IMAD.MOV.U32 R214, RZ, RZ, R23 ;  /* 0x000000ffffd67224 */ /* 0x001fe400078e0017 */
[----:B------:R-:W-:Y:S01]  /*63c0*/  IMAD.MOV.U32 R215, RZ, RZ, R22 ;  /* 0x000000ffffd77224 */ /* 0x000fe200078e0016 */
[----:B-1----:R-:W-:Y:S01]  /*63d0*/  MOV R213, R216 ;  /* 0x000000d800d57202 */ /* 0x002fe20000000f00 */
[----:B------:R-:W-:Y:S01]  /*63e0*/  IMAD.MOV.U32 R212, RZ, RZ, R217 ;  /* 0x000000ffffd47224 */ /* 0x000fe200078e00d9 */
[----:B------:R-:W-:Y:S01]  /*63f0*/  MOV R217, R20 ;  /* 0x0000001400d97202 */ /* 0x000fe20000000f00 */
[----:B------:R-:W-:Y:S02]  /*6400*/  IMAD.MOV.U32 R216, RZ, RZ, R21 ;  /* 0x000000ffffd87224 */ /* 0x000fe400078e0015 */
[----:B------:R-:W-:-:S02]  /*6410*/  IMAD.MOV.U32 R224, RZ, RZ, R9 ;  /* 0x000000ffffe07224 */ /* 0x000fc400078e0009 */
[----:B------:R-:W-:Y:S02]  /*6420*/  IMAD.MOV.U32 R226, RZ, RZ, R7 ;  /* 0x000000ffffe27224 */ /* 0x000fe400078e0007 */
        /* <DEDUP_REMOVED lines=18> */
[----:B------:R-:W-:Y:S01]  /*6550*/  BPT.TRAP 0x1 ;  /* 0x000000040000795c */ /* 0x000fe20000300000 */
.L_x_27:
[----:B------:R-:W2:Y:S04]  /*6560*/  LDL R6, [R1+0x80] ;  /* 0x0000800001067983 */ /* 0x000ea80000100800 */
[----:B------:R-:W3:Y:S04]  /*6570*/  LDL R8, [R1+0x84] ;  /* 0x0000840001087983 */ /* 0x000ee80000100800 */
[----:B------:R-:W4:Y:S01]  /*6580*/  LDL R7, [R1+0x88] ;  /* 0x0000880001077983 */ /* 0x000f220000100800 */
[----:B--2---:R-:W-:-:S13]  /*6590*/  ISETP.NE.AND P1, PT, R6, RZ, PT ;  /* 0x000000ff0600720c */ /* 0x004fda0003f25270 */
[----:B------:R-:W-:-:S05]  /*65a0*/  @P1 IMAD R6, R0, 0x8, R3 ;  /* 0x0000000800061824 */ /* 0x000fca00078e0203 */
[----:B------:R-:W-:-:S04]  /*65b0*/  @P1 IADD3 R6, R6, 0x20, RZ ;  /* 0x0000002006061810 */ /* 0x000fc80007ffe0ff */
[----:B---3--:R-:W-:-:S04]  /*65c0*/  @P1 PRMT R6, R8, 0x654, R6 ;  /* 0x0000065408061816 */ /* 0x008fc80000000006 */
[----:B------:R0:W-:Y:S01]  /*65d0*/  @P1 SYNCS.ARRIVE.TRANS64.RED.A1T0 RZ, [R6+URZ], RZ ;  /* 0x000000ff06ff19a7 */ /* 0x0001e2000810043f */
[----:B----4-:R-:W-:-:S13]  /*65e0*/  ISETP.GT.U32.AND P1, PT, R7, 0x1, PT ;  /* 0x000000010700780c */ /* 0x010fda0003f24070 */
[----:B0-----:R-:W-:Y:S05]  /*65f0*/  @P1 BRA `(.L_x_28) ;  /* 0x0000000000041947 */ /* 0x001fea0003800000 */
[----:B------:R-:W-:Y:S01]  /*6600*/  BPT.TRAP 0x1 ;  /* 0x000000040000795c */ /* 0x000fe20000300000 */
.L_x_28:
[----:B------:R-:W-:Y:S01]  /*6610*/  UIADD3 UR7, UR7, 0x1, URZ ;  /* 0x0000000107077890 */ /* 0x000fe2000fffe03f */
[C---:B------:R-:W-:Y:S01]  /*6620*/  ISETP.GT.AND P2, PT, R5.reuse, 0x1, PT ;  /* 0x000000010500780c */ /* 0x040fe20003f44270 */
[----:B------:R-:W-:Y:S02]  /*6630*/  VIADD R0, R0, 0x1 ;  /* 0x0000000100007836 */ /* 0x000fe40000000000 */
[----:B------:R-:W-:Y:S01]  /*6640*/  UISETP.NE.AND UP0, UPT, UR7, 0x4, UPT ;  /* 0x000000040700788c */ /* 0x000fe2000bf05270 */
[----:B------:R-:W-:Y:S02]  /*6650*/  VIADD R5, R5, 0xffffffff ;  /* 0xffffffff05057836 */ /* 0x000fe40000000000 */
[C---:B------:R-:W-:Y:S01]  /*6660*/  ISETP.NE.AND P1, PT, R0.reuse, 0x4, PT ;  /* 0x000000040000780c */ /* 0x040fe20003f25270 */
[----:B------:R-:W-:Y:S02]  /*6670*/  USEL UR5, URZ, 0x1, UP0 ;  /* 0x000000013f057887 */ /* 0x000fe40008000000 */
[----:B------:R-:W-:Y:S01]  /*6680*/  USEL UR7, UR7, URZ, UP0 ;  /* 0x0000003f07077287 */ /* 0x000fe20008000000 */
[----:B------:R-:W-:-:S03]  /*6690*/  SEL R0, R0, RZ, P1 ;  /* 0x000000ff00007207 */ /* 0x000fc60000800000 */
[----:B------:R-:W-:Y:S01]  /*66a0*/  LOP3.LUT R4, R4, UR5, RZ, 0x3c, !PT ;  /* 0x0000000504047c12 */ /* 0x000fe2000f8e3cff */
[----:B------:R-:W-:Y:S07]  /*66b0*/  @P2 BRA `(.L_x_29) ;  /* 0xffffffd4003c2947 */ /* 0x000fee000383ffff */
.L_x_22:
[----:B------:R-:W0:Y:S02]  /*66c0*/  LDC R0, c[0x0][0x28c] ;  /* 0x0000a300ff007b82 */ /* 0x000e240000000800 */
[----:B0-----:R-:W-:-:S13]  /*66d0*/  ISETP.GE.AND P1, PT, R0, 0x1, PT ;  /* 0x000000010000780c */ /* 0x001fda0003f26270 */
[----:B------:R-:W-:Y:S05]  /*66e0*/  @!P1 BRA `(.L_x_30) ;  /* 0x00000000004c9947 */ /* 0x000fea0003800000 */
[----:B------:R-:W-:Y:S05]  /*66f0*/  @!P0 BRA `(.L_x_31) ;  /* 0x0000000000048947 */ /* 0x000fea0003800000 */
[----:B------:R-:W-:Y:S01]  /*6700*/  BPT.TRAP 0x1 ;  /* 0x000000040000795c */ /* 0x000fe20000300000 */
.L_x_31:
[----:B------:R-:W2:Y:S04]  /*6710*/  LDL R0, [R1+0x80] ;  /* 0x0000800001007983 */ /* 0x000ea80000100800 */
[----:B------:R-:W3:Y:S04]  /*6720*/  LDL R5, [R1+0x84] ;  /* 0x0000840001057983 */ /* 0x000ee80000100800 */
[----:B------:R-:W4:Y:S01]  /*6730*/  LDL R4, [R1+0x88] ;  /* 0x0000880001047983 */ /* 0x000f220000100800 */
[----:B------:R-:W-:Y:S01]  /*6740*/  UISETP.LT.AND UP1, UPT, UR38, 0x1, UPT ;  /* 0x000000012600788c */ /* 0x000fe2000bf21270 */
[----:B--2---:R-:W-:-:S13]  /*6750*/  ISETP.NE.AND P0, PT, R0, RZ, PT ;  /* 0x000000ff0000720c */ /* 0x004fda0003f05270 */
[----:B------:R-:W-:-:S05]  /*6760*/  VOTEU.ANY UP0, P0 ;  /* 0x00000000003f7886 */ /* 0x000fca0000000100 */
[----:B------:R-:W-:-:S04]  /*6770*/  @UP0 USEL UR4, UR38, 0x1, UP1 ;  /* 0x0000000126040887 */ /* 0x000fc80008800000 */
[----:B------:R-:W-:-:S06]  /*6780*/  @UP0 UIADD3 UR4, UR37, UR38, -UR4 ;  /* 0x0000002625040290 */ /* 0x000fcc000fffe804 */
[----:B------:R-:W-:-:S05]  /*6790*/  IMAD.U32 R0, RZ, RZ, UR4 ;  /* 0x00000004ff007e24 */ /* 0x000fca000f8e00ff */
[----:B------:R-:W-:-:S04]  /*67a0*/  @P0 SHF.L.U32 R0, R0, 0x3, RZ ;  /* 0x0000000300000819 */ /* 0x000fc800000006ff */
[----:B------:R-:W-:-:S04]  /*67b0*/  @P0 LOP3.LUT R0, R0, 0x18, RZ, 0xc0, !PT ;  /* 0x0000001800000812 */ /* 0x000fc800078ec0ff */
[----:B------:R-:W-:-:S04]  /*67c0*/  @P0 IADD3 R0, R3, 0x20, R0 ;  /* 0x0000002003000810 */ /* 0x000fc80007ffe000 */
[----:B---3--:R-:W-:-:S04]  /*67d0*/  @P0 PRMT R0, R5, 0x654, R0 ;  /* 0x0000065405000816 */ /* 0x008fc80000000000 */
[----:B------:R0:W-:Y:S01]  /*67e0*/  @P0 SYNCS.ARRIVE.TRANS64.RED.A1T0 RZ, [R0+URZ], RZ ;  /* 0x000000ff00ff09a7 */ /* 0x0001e2000810043f */
[----:B----4-:R-:W-:-:S13]  /*67f0*/  ISETP.GT.U32.AND P0, PT, R4, 0x1, PT ;  /* 0x000000010400780c */ /* 0x010fda0003f04070 */
[----:B0-----:R-:W-:Y:S05]  /*6800*/  @P0 BRA `(.L_x_30) ;  /* 0x0000000000040947 */ /* 0x001fea0003800000 */
[----:B------:R-:W-:Y:S01]  /*6810*/  BPT.TRAP 0x1 ;  /* 0x000000040000795c */ /* 0x000fe20000300000 */
.L_x_30:
[----:B------:R-:W2:Y:S01]  /*6820*/  LDL R21, [R1+0x94] ;  /* 0x0000940001157983 */ /* 0x000ea20000100800 */
[----:B------:R-:W0:Y:S01]  /*6830*/  LDC R3, c[0x0][0x288] ;  /* 0x0000a200ff037b82 */ /* 0x000e220000000800 */
[----:B------:R-:W3:Y:S01]  /*6840*/  S2R R4, SR_TID.X ;  /* 0x0000000000047919 */ /* 0x000ee20000002100 */
[----:B------:R-:W-:Y:S01]  /*6850*/  IMAD R18, R18, 0xe0, RZ ;  /* 0x000000e012127824 */ /* 0x000fe200078e02ff */
[----:B------:R-:W-:Y:S01]  /*6860*/  UIADD3 UR37, UR38, UR37, URZ ;  /* 0x0000002526257290 */ /* 0x000fe2000fffe03f */
[----:B------:R-:W-:Y:S01]  /*6870*/  ULDC UR4, c[0x0][0x284] ;  /* 0x0000a10000047ab9 */ /* 0x000fe20000000800 */
[----:B------:R-:W-:Y:S02]  /*6880*/  ULDC.64 UR6, c[0x0][0x5d0] ;  /* 0x0001740000067ab9 */ /* 0x000fe40000000a00 */
[----:B0-----:R-:W-:Y:S02]  /*6890*/  ISETP.GE.AND P0, PT, R18, R3, PT ;  /* 0x000000031200720c */ /* 0x001fe40003f06270 */
[----:B---3--:R-:W-:-:S02]  /*68a0*/  LOP3.LUT R0, R4, 0x3, RZ, 0xc0, !PT ;  /* 0x0000000304007812 */ /* 0x008fc400078ec0ff */
[----:B-1----:R-:W-:-:S03]  /*68b0*/  SHF.R.U32.HI R220, RZ, 0x7, R4 ;  /* 0x00000007ffdc7819 */ /* 0x002fc60000011604 */
[----:B------:R-:W-:Y:S02]  /*68c0*/  IMAD R0, R0, -0x2, R3 ;  /* 0xfffffffe00007824 */ /* 0x000fe400078e0203 */
[----:B------:R-:W-:Y:S01]  /*68d0*/  IMAD.SHL.U32 R3, R4, 0x2, RZ ;  /* 0x0000000204037824 */ /* 0x000fe200078e00ff */
[----:B------:R-:W-:Y:S01]  /*68e0*/  LOP3.LUT R220, R220, 0x1, RZ, 0xc0, !PT ;  /* 0x00000001dcdc7812 */ /* 0x000fe200078ec0ff */
[----:B------:R-:W-:Y:S01]  /*68f0*/  IMAD.IADD R0, R0, 0x1, -R18 ;  /* 0x0000000100007824 */ /* 0x000fe200078e0a12 */
[----:B------:R-:W-:Y:S02]  /*6900*/  LOP3.LUT R13, R4, 0x60, RZ, 0xc0, !PT ;  /* 0x00000060040d7812 */ /* 0x000fe400078ec0ff */
[----:B------:R-:W-:Y:S02]  /*6910*/  LOP3.LUT R18, R18, 0x6, R3, 0xf8, !PT ;  /* 0x0000000612127812 */ /* 0x000fe400078ef803 */
[----:B------:R-:W-:Y:S01]  /*6920*/  SHF.R.U32.HI R3, RZ, 0x2, R4 ;  /* 0x00000002ff037819 */ /* 0x000fe20000011604 */
[----:B------:R-:W-:Y:S01]  /*6930*/  IMAD.SHL.U32 R12, R220, 0x40, RZ ;  /* 0x00000040dc0c7824 */ /* 0x000fe200078e00ff */
[----:B------:R-:W-:-:S02]  /*6940*/  SHF.R.U32.HI R13, RZ, 0x1, R13 ;  /* 0x00000001ff0d7819 */ /* 0x000fc4000001160d */
[----:B------:R-:W-:-:S04]  /*6950*/  LOP3.LUT R3, R3, 0x7, RZ, 0xc0, !PT ;  /* 0x0000000703037812 */ /* 0x000fc800078ec0ff */
[--C-:B------:R-:W-:Y:S02]  /*6960*/  LOP3.LUT R12, R12, 0x40, R3.reuse, 0xe2, !PT ;  /* 0x000000400c0c7812 */ /* 0x100fe400078ee203 */
[----:B------:R-:W-:-:S05]  /*6970*/  IADD3 R3, RZ, -R13, -R3 ;  /* 0x8000000dff037210 */ /* 0x000fca0007ffe803 */
[----:B------:R-:W-:Y:S02]  /*6980*/  IMAD R220, R220, -0x40, R3 ;  /* 0xffffffc0dcdc7824 */ /* 0x000fe400078e0203 */
[----:B------:R-:W-:-:S05]  /*6990*/  IMAD R3, R19, 0xc0, RZ ;  /* 0x000000c013037824 */ /* 0x000fca00078e02ff */
[C---:B------:R-:W-:Y:S02]  /*69a0*/  IADD3 R220, -R3.reuse, UR4, R220 ;  /* 0x0000000403dc7c10 */ /* 0x040fe4000fffe1dc */
[----:B------:R-:W-:Y:S01]  /*69b0*/  ISETP.GE.OR P0, PT, R3, UR4, P0 ;  /* 0x0000000403007c0c */ /* 0x000fe20008706670 */
[----:B------:R-:W-:Y:S01]  /*69c0*/  USHF.R.U32.HI UR4, URZ, 0x2, UR37 ;  /* 0x000000023f047899 */ /* 0x000fe20008011625 */
[----:B------:R-:W-:-:S03]  /*69d0*/  LOP3.LUT R12, R12, R13, RZ, 0xfc, !PT ;  /* 0x0000000d0c0c7212 */ /* 0x000fc600078efcff */
[----:B------:R-:W-:Y:S01]  /*69e0*/  ULOP3.LUT UR4, UR4, 0x1, URZ, 0xc0, !UPT ;  /* 0x0000000104047892 */ /* 0x000fe2000f8ec03f */
[----:B------:R-:W-:Y:S01]  /*69f0*/  MOV R13, RZ ;  /* 0x000000ff000d7202 */ /* 0x000fe20000000f00 */
[----:B------:R-:W-:Y:S02]  /*6a00*/  UISETP.GT.U32.AND UP0, UPT, UR37, 0x3, UPT ;  /* 0x000000032500788c */ /* 0x000fe4000bf04070 */
[----:B------:R-:W-:Y:S02]  /*6a10*/  UISETP.NE.U32.AND UP1, UPT, UR4, 0x1, UPT ;  /* 0x000000010400788c */ /* 0x000fe4000bf25070 */
[----:B------:R-:W-:Y:S01]  /*6a20*/  UISETP.LT.U32.AND UP0, UPT, UR38, 0x4, UP0 ;  /* 0x000000042600788c */ /* 0x000fe20008701070 */
[----:B------:R-:W-:Y:S01]  /*6a30*/  IMAD.WIDE R12, R19, 0xc0, R12 ;  /* 0x000000c0130c7825 */ /* 0x000fe200078e020c */
[----:B------:R-:W-:Y:S01]  /*6a40*/  UISETP.GT.U32.AND UP1, UPT, UR38, 0x3, !UP1 ;  /* 0x000000032600788c */ /* 0x000fe2000cf24070 */
[----:B------:R-:W-:Y:S01]  /*6a50*/  SHF.R.S32.HI R19, RZ, 0x1f, R18 ;  /* 0x0000001fff137819 */ /* 0x000fe20000011412 */
[----:B------:R-:W-:-:S02]  /*6a60*/  USEL UR5, URZ, 0x1, !UP0 ;  /* 0x000000013f057887 */ /* 0x000fc4000c000000 */
[----:B------:R-:W-:Y:S02]  /*6a70*/  USEL UR4, URZ, 0x1, !UP1 ;  /* 0x000000013f047887 */ /* 0x000fe4000c800000 */
[----:B------:R-:W-:Y:S02]  /*6a80*/  ULOP3.LUT UR37, UR37, 0x3, URZ, 0xc0, !UPT ;  /* 0x0000000325257892 */ /* 0x000fe4000f8ec03f */
[----:B------:R-:W-:Y:S01]  /*6a90*/  ULOP3.LUT UR36, UR4, UR36, UR5, 0x96, !UPT ;  /* 0x0000002404247292 */ /* 0x000fe2000f8e9605 */
[----:B------:R-:W-:Y:S01]  /*6aa0*/  IMAD.MOV.U32 R224, RZ, RZ, -0x1 ;  /* 0xffffffffffe07424 */ /* 0x000fe200078e00ff */
[----:B--2---:R-:W-:Y:S01]  /*6ab0*/  SHF.R.S32.HI R20, RZ, 0x1f, R21 ;  /* 0x0000001fff147819 */ /* 0x004fe20000011415 */
[----:B------:R-:W-:-:S04]  /*6ac0*/  IMAD.WIDE.U32 R4, R21, UR6, R18 ;  /* 0x0000000615047c25 */ /* 0x000fc8000f8e0012 */
[----:B------:R-:W-:-:S04]  /*6ad0*/  IMAD R3, R20, UR6, RZ ;  /* 0x0000000614037c24 */ /* 0x000fc8000f8e02ff */
[----:B------:R-:W-:-:S04]  /*6ae0*/  IMAD R3, R21, UR7, R3 ;  /* 0x0000000715037c24 */ /* 0x000fc8000f8e0203 */
[----:B------:R-:W-:Y:S01]  /*6af0*/  IMAD.IADD R5, R5, 0x1, R3 ;  /* 0x0000000105057824 */ /* 0x000fe200078e0203 */
[----:B------:R-:W-:Y:S06]  /*6b00*/  @P0 BRA `(.L_x_32) ;  /* 0x000000ac00f40947 */ /* 0x000fec0003800000 */
[----:B------:R-:W0:Y:S01]  /*6b10*/  LDC.64 R8, c[0x0][0x5c8] ;  /* 0x00017200ff087b82 */ /* 0x000e220000000a00 */
[----:B------:R-:W-:Y:S01]  /*6b20*/  ULDC.64 UR4, c[0x0][0x5c0] ;  /* 0x0001700000047ab9 */ /* 0x000fe20000000a00 */
[----:B------:R-:W-:Y:S01]  /*6b30*/  BSSY B0, `(.L_x_32) ;  /* 0x0000afa000007945 */ /* 0x000fe20003800000 */
[-C--:B0-----:R-:W-:Y:S01]  /*6b40*/  IMAD R3, R13, R8.reuse, RZ ;  /* 0x000000080d037224 */ /* 0x081fe200078e02ff */
[----:B------:R-:W-:Y:S01]  /*6b50*/  SHF.L.U64.HI R14, R8, 0x3, R9 ;  /* 0x00000003080e7819 */ /* 0x000fe20000010209 */
[----:B------:R-:W-:-:S04]  /*6b60*/  IMAD.WIDE.U32 R4, R12, R8, R4 ;  /* 0x000000080c047225 */ /* 0x000fc800078e0004 */
[----:B------:R-:W-:Y:S01]  /*6b70*/  IMAD R3, R12, R9, R3 ;  /* 0x000000090c037224 */ /* 0x000fe200078e0203 */
[----:B------:R-:W-:-:S03]  /*6b80*/  IADD3 R4, P0, R4, UR4, RZ ;  /* 0x0000000404047c10 */ /* 0x000fc6000ff1e0ff */
[----:B------:R-:W-:-:S05]  /*6b90*/  IMAD.IADD R3, R5, 0x1, R3 ;  /* 0x0000000105037824 */ /* 0x000fca00078e0203 */
[----:B------:R-:W-:Y:S02]  /*6ba0*/  IADD3.X R5, R3, UR5, RZ, P0, !PT ;  /* 0x0000000503057c10 */ /* 0x000fe400087fe4ff */
[CC--:B------:R-:W-:Y:S02]  /*6bb0*/  LEA R6, P0, R8.reuse, R4.reuse, 0x7 ;  /* 0x0000000408067211 */ /* 0x0c0fe400078038ff */
[C---:B------:R-:W-:Y:S02]  /*6bc0*/  SHF.L.U32 R3, R8.reuse, 0x3, RZ ;  /* 0x0000000308037819 */ /* 0x040fe400000006ff */
[----:B------:R-:W-:Y:S02]  /*6bd0*/  LEA.HI.X R7, R8, R5, R9, 0x7, P0 ;  /* 0x0000000508077211 */ /* 0x000fe400000f3c09 */
[----:B-----5:R-:W-:Y:S02]  /*6be0*/  ISETP.NE.AND P0, PT, R17, RZ, PT ;  /* 0x000000ff1100720c */ /* 0x020fe40003f05270 */
[----:B------:R-:W-:-:S02]  /*6bf0*/  IADD3 R10, P1, R3, R4, RZ ;  /* 0x00000004030a7210 */ /* 0x000fc40007f3e0ff */
[----:B------:R-:W-:-:S03]  /*6c00*/  IADD3 R8, P2, R3, R6, RZ ;  /* 0x0000000603087210 */ /* 0x000fc60007f5e0ff */
[C---:B------:R-:W-:Y:S02]  /*6c10*/  IMAD.X R11, R14.reuse, 0x1, R5, P1 ;  /* 0x000000010e0b7824 */ /* 0x040fe400008e0605 */
[----:B------:R-:W-:-:S04]  /*6c20*/  IMAD.X R9, R14, 0x1, R7, P2 ;  /* 0x000000010e097824 */ /* 0x000fc800010e0607 */
[----:B------:R-:W-:Y:S05]  /*6c30*/  @!P0 BRA `(.L_x_33) ;  /* 0x0000008000948947 */ /* 0x000fea0003800000 */
[----:B------:R-:W0:Y:S01]  /*6c40*/  LDC.64 R14, c[0x0][0x5b0] ;  /* 0x00016c00ff0e7b82 */ /* 0x000e220000000a00 */
[----:B------:R-:W-:Y:S01]  /*6c50*/  ULDC.64 UR4, c[0x0][0x5b8] ;  /* 0x00016e0000047ab9 */ /* 0x000fe20000000a00 */
[----:B------:R-:W-:Y:S01]  /*6c60*/  ISETP.GE.AND P3, PT, R220, 0x1, PT ;  /* 0x00000001dc00780c */ /* 0x000fe20003f66270 */
[----:B------:R-:W-:Y:S01]  /*6c70*/  IMAD R216, R20, UR4, RZ ;  /* 0x0000000414d87c24 */ /* 0x000fe2000f8e02ff */
[----:B------:R-:W-:Y:S01]  /*6c80*/  BSSY B1, `(.L_x_34) ;  /* 0x000000e000017945 */ /* 0x000fe20003800000 */
[C---:B------:R-:W-:Y:S01]  /*6c90*/  IMAD.WIDE.U32 R218, R21.reuse, UR4, R18 ;  /* 0x0000000415da7c25 */ /* 0x040fe2000f8e0012 */
[----:B------:R-:W-:Y:S02]  /*6ca0*/  ISETP.LT.OR P1, PT, R0, 0x1, !P3 ;  /* 0x000000010000780c */ /* 0x000fe40005f21670 */
[----:B------:R-:W1:Y:S01]  /*6cb0*/  LDC.64 R22, c[0x0][0x5a8] ;  /* 0x00016a00ff167b82 */ /* 0x000e620000000a00 */
[----:B------:R-:W-:-:S04]  /*6cc0*/  IMAD R216, R21, UR5, R216 ;  /* 0x0000000515d87c24 */ /* 0x000fc8000f8e02d8 */
[----:B------:R-:W-:Y:S01]  /*6cd0*/  IMAD.IADD R217, R219, 0x1, R216 ;  /* 0x00000001dbd97824 */ /* 0x000fe200078e02d8 */
[----:B------:R-:W-:Y:S01]  /*6ce0*/  MOV R216, R218 ;  /* 0x000000da00d87202 */ /* 0x000fe20000000f00 */
[----:B0-----:R-:W-:-:S04]  /*6cf0*/  IMAD R221, R13, R14, RZ ;  /* 0x0000000e0ddd7224 */ /* 0x001fc800078e02ff */
[----:B------:R-:W-:-:S04]  /*6d00*/  IMAD.WIDE.U32 R18, R12, R14, R216 ;  /* 0x0000000e0c127225 */ /* 0x000fc800078e00d8 */
[----:B------:R-:W-:Y:S01]  /*6d10*/  IMAD R221, R12, R15, R221 ;  /* 0x0000000f0cdd7224 */ /* 0x000fe200078e02dd */
[----:B-1----:R-:W-:-:S04]  /*6d20*/  IADD3 R20, P0, R18, R22, RZ ;  /* 0x0000001612147210 */ /* 0x002fc80007f1e0ff */
[----:B------:R-:W-:Y:S01]  /*6d30*/  IADD3.X R21, R23, R19, R221, P0, !PT ;  /* 0x0000001317157210 */ /* 0x000fe200007fe4dd */
[----:B------:R-:W-:Y:S08]  /*6d40*/  @P1 BRA `(.L_x_35) ;  /* 0x0000000000041947 */ /* 0x000ff00003800000 */
[----:B------:R0:W5:Y:S02]  /*6d50*/  LDG.E.U8 R2, desc[UR48][R20.64] ;  /* 0x0000003014027981 */ /* 0x000164000c1e1100 */
.L_x_35:
[----:B------:R-:W-:Y:S05]  /*6d60*/  BSYNC B1 ;  /* 0x0000000000017941 */ /* 0x000fea0003800000 */
.L_x_34:
[----:B------:R-:W2:Y:S01]  /*6d70*/  LDL.LU R18, [R1+0x40] ;  /* 0x0000400001127983 */ /* 0x000ea20000300800 */
[----:B-----5:R-:W-:Y:S01]  /*6d80*/  LOP3.LUT R3, R2, 0xffff, RZ, 0xc0, !PT ;  /* 0x0000ffff02037812 */ /* 0x020fe200078ec0ff */
[----:B------:R-:W-:Y:S01]  /*6d90*/  BSSY B1, `(.L_x_36) ;  /* 0x000000a000017945 */ /* 0x000fe20003800000 */
[----:B------:R-:W-:Y:S02]  /*6da0*/  ISETP.LT.OR P0, PT, R0, 0x2, !P3 ;  /* 0x000000020000780c */ /* 0x000fe40005f01670 */
[----:B------:R-:W-:-:S05]  /*6db0*/  PRMT R3, R3, 0x8880, RZ ;  /* 0x0000888003037816 */ /* 0x000fca00000000ff */
[----:B------:R-:W-:-:S04]  /*6dc0*/  IMAD R3, R3, R17, RZ ;  /* 0x0000001103037224 */ /* 0x000fc800078e02ff */
[----:B--2---:R-:W-:-:S05]  /*6dd0*/  @!P1 IMAD R18, R18, R16, R3 ;  /* 0x0000001012129224 */ /* 0x004fca00078e0203 */
[----:B------:R1:W-:Y:S01]  /*6de0*/  @!P1 STG.E.U8 desc[UR48][R4.64], R18 ;  /* 0x0000001204009986 */ /* 0x0003e2000c101130 */
[----:B------:R-:W-:Y:S05]  /*6df0*/  @P0 BRA `(.L_x_37) ;  /* 0x00000000000c0947 */ /* 0x000fea0003800000 */
[----:B------:R-:W2:Y:S02]  /*6e00*/  LDG.E.U8 R2, desc[UR48][R20.64+0x1] ;  /* 0x0000013014027981 */ /* 0x000ea4000c1e1100 */
[----:B--2---:R-:W-:-:S05]  /*6e10*/  PRMT R3, R2, 0x8880, RZ ;  /* 0x0000888002037816 */ /* 0x004fca00000000ff */
[----:B------:R-:W-:-:S07]  /*6e20*/  IMAD R3, R3, R17, RZ ;  /* 0x0000001103037224 */ /* 0x000fce00078e02ff */
.L_x_37:
[----:B------:R-:W-:Y:S05]  /*6e30*/  BSYNC B1 ;  /* 0x0000000000017941 */ /* 0x000fea0003800000 */
.L_x_36:
[----:B-1----:R-:W2:Y:S01]  /*6e40*/  LDL.LU R18, [R1+0x44] ;  /* 0x0000440001127983 */ /* 0x002ea20000300800 */
[C---:B------:R-:W-:Y:S01]  /*6e50*/  SHF.L.U64.HI R223, R14.reuse, 0x3, R15 ;  /* 0x000000030edf7819 */ /* 0x040fe2000001020f */
[----:B------:R-:W-:Y:S01]  /*6e60*/  IMAD.SHL.U32 R222, R14, 0x8, RZ ;  /* 0x000000080ede7824 */ /* 0x000fe200078e00ff */
[----:B------:R-:W-:Y:S01]  /*6e70*/  BSSY B1, `(.L_x_38) ;  /* 0x000000d000017945 */ /* 0x000fe20003800000 */
[----:B--2---:R-:W-:-:S05]  /*6e80*/  @!P0 IMAD R18, R18, R16, R3 ;  /* 0x0000001012128224 */ /* 0x004fca00078e0203 */
[----:B------:R1:W-:Y:S01]  /*6e90*/  @!P0 STG.E.U8 desc[UR48][R4.64+0x1], R18 ;  /* 0x0000011204008986 */ /* 0x0003e2000c101130 */
[----:B------:R-:W-:-:S04]  /*6ea0*/  ISETP.GE.AND P0, PT, R220, 0x9, PT ;  /* 0x00000009dc00780c */ /* 0x000fc80003f06270 */
[----:B------:R-:W-:Y:S01]  /*6eb0*/  ISETP.LT.OR P4, PT, R0, 0x1, !P0 ;  /* 0x000000010000780c */ /* 0x000fe20004781670 */
[----:B-1----:R-:W-:-:S04]  /*6ec0*/  IMAD.WIDE.U32 R18, R12, R14, R222 ;  /* 0x0000000e0c127225 */ /* 0x002fc800078e00de */
[----:B------:R-:W-:Y:S01]  /*6ed0*/  IMAD.IADD R221, R221, 0x1, R19 ;  /* 0x00000001dddd7824 */ /* 0x000fe200078e0213 */
[----:B------:R-:W-:-:S04]  /*6ee0*/  IADD3 R18, P1, P2, R218, R22, R18 ;  /* 0x00000016da127210 */ /* 0x000fc80007a3e012 */
[----:B------:R-:W-:-:S03]  /*6ef0*/  IADD3.X R19, R217, R23, R221, P1, P2 ;  /* 0x00000017d9137210 */ /* 0x000fc60000fe44dd */
[----:B------:R-:W-:Y:S06]  /*6f00*/  @P4 BRA `(.L_x_39) ;  /* 0x00000000000c4947 */ /* 0x000fec0003800000 */
[----:B------:R-:W2:Y:S02]  /*6f10*/  LDG.E.U8 R2, desc[UR48][R18.64] ;  /* 0x0000003012027981 */ /* 0x000ea4000c1e1100 */
[----:B--2---:R-:W-:-:S05]  /*6f20*/  PRMT R3, R2, 0x8880, RZ ;  /* 0x0000888002037816 */ /* 0x004fca00000000ff */
[----:B------:R-:W-:-:S07]  /*6f30*/  IMAD R3, R3, R17, RZ ;  /* 0x0000001103037224 */ /* 0x000fce00078e02ff */
.L_x_39:
[----:B------:R-:W-:Y:S05]  /*6f40*/  BSYNC B1 ;  /* 0x0000000000017941 */ /* 0x000fea0003800000 */
.L_x_38:
[----:B------:R-:W2:Y:S01]  /*6f50*/  LDL.LU R221, [R1+0x48] ;  /* 0x0000480001dd7983 */ /* 0x000ea20000300800 */
[----:B------:R-:W-:Y:S01]  /*6f60*/  ISETP.LT.OR P1, PT, R0, 0x2, !P0 ;  /* 0x000000020000780c */ /* 0x000fe20004721670 */
[----:B------:R-:W-:Y:S01]  /*6f70*/  BSSY B1, `(.L_x_40) ;  /* 0x0000007000017945 */ /* 0x000fe20003800000 */
[----:B--2---:R-:W-:-:S05]  /*6f80*/  @!P4 IMAD R221, R221, R16, R3 ;  /* 0x00000010ddddc224 */ /* 0x004fca00078e0203 */
[----:B------:R1:W-:Y:S06]  /*6f90*/  @!P4 STG.E.U8 desc[UR48][R10.64], R221 ;  /* 0x000000dd0a00c986 */ /* 0x0003ec000c101130 */
[----:B------:R-:W-:Y:S05]  /*6fa0*/  @P1 BRA `(.L_x_41) ;  /* 0x00000000000c1947 */ /* 0x000fea0003800000 */
[----:B------:R-:W2:Y:S02]  /*6fb0*/  LDG.E.U8 R2, desc[UR48][R18.64+0x1] ;  /* 0x0000013012027981 */ /* 0x000ea4000c1e1100 */
[----:B--2---:R-:W-:-:S05]  /*6fc0*/  PRMT R3, R2, 0x8880, RZ ;  /* 0x0000888002037816 */ /* 0x004fca00000000ff */
[----:B------:R-:W-:-:S07]  /*6fd0*/  IMAD R3, R3, R17, RZ ;  /* 0x0000001103037224 */ /* 0x000fce00078e02ff */
.L_x_41:
[----:B------:R-:W-:Y:S05]  /*6fe0*/  BSYNC B1 ;  /* 0x0000000000017941 */ /* 0x000fea0003800000 */
.L_x_40:
[----:B-1----:R-:W2:Y:S01]  /*6ff0*/  LDL.LU R221, [R1+0x4c] ;  /* 0x00004c0001dd7983 */ /* 0x002ea20000300800 */
[----:B------:R-:W-:Y:S01]  /*7000*/  BSSY B1, `(.L_x_42) ;  /* 0x000000b000017945 */ /* 0x000fe20003800000 */
[C---:B------:R-:W-:Y:S02]  /*7010*/  ISETP.LT.OR P2, PT, R0.reuse, 0xa, !P3 ;  /* 0x0000000a0000780c */ /* 0x040fe40005f41670 */
[C---:B------:R-:W-:Y:S02]  /*7020*/  ISETP.LT.OR P4, PT, R0.reuse, 0x9, !P0 ;  /* 0x000000090000780c */ /* 0x040fe40004781670 */
[----:B------:R-:W-:Y:S01]  /*7030*/  ISETP.LT.OR P5, PT, R0, 0xa, !P0 ;  /* 0x0000000a0000780c */ /* 0x000fe200047a1670 */
[----:B--2---:R-:W-:-:S05]  /*7040*/  @!P1 IMAD R221, R221, R16, R3 ;  /* 0x00000010dddd9224 */ /* 0x004fca00078e0203 */
[----:B------:R1:W-:Y:S01]  /*7050*/  @!P1 STG.E.U8 desc[UR48][R10.64+0x1], R221 ;  /* 0x000001dd0a009986 */ /* 0x0003e2000c101130 */
[----:B------:R-:W-:-:S13]  /*7060*/  ISETP.LT.OR P1, PT, R0, 0x9, !P3 ;  /* 0x000000090000780c */ /* 0x000fda0005f21670 */
[----:B-1----:R-:W-:Y:S05]  /*7070*/  @P1 BRA `(.L_x_43) ;  /* 0x00000000000c1947 */ /* 0x002fea0003800000 */
[----:B------:R-:W2:Y:S02]  /*7080*/  LDG.E.U8 R2, desc[UR48][R20.64+0x8] ;  /* 0x0000083014027981 */ /* 0x000ea4000c1e1100 */
[----:B--2---:R-:W-:-:S05]  /*7090*/  PRMT R3, R2, 0x8880, RZ ;  /* 0x0000888002037816 */ /* 0x004fca00000000ff */
[----:B------:R-:W-:-:S07]  /*70a0*/  IMAD R3, R3, R17, RZ ;  /* 0x0000001103037224 */ /* 0x000fce00078e02ff */
.L_x_43:
[----:B------:R-:W-:Y:S05]  /*70b0*/  BSYNC B1 ;  /* 0x0000000000017941 */ /* 0x000fea0003800000 */
.L_x_42:
[----:B------:R-:W2:Y:S01]  /*70c0*/  LDL.LU R221, [R1+0x50] ;  /* 0x0000500001dd7983 */ /* 0x000ea20000300800 */
[----:B------:R-:W-:Y:S01]  /*70d0*/  BSSY B1, `(.L_x_44) ;  /* 0x0000007000017945 */ /* 0x000fe20003800000 */
[----:B--2---:R-:W-:-:S05]  /*70e0*/  @!P1 IMAD R221, R221, R16, R3 ;  /* 0x00000010dddd9224 */ /* 0x004fca00078e0203 */
[----:B------:R1:W-:Y:S01]  /*70f0*/  @!P1 STG.E.U8 desc[UR48][R4.64+0x8], R221 ;  /* 0x000008dd04009986 */ /* 0x0003e2000c101130 */
[----:B------:R-:W-:Y:S05]  /*7100*/  @P2 BRA `(.L_x_45) ;  /* 0x00000000000c2947 */ /* 0x000fea0003800000 */
[----:B------:R-:W2:Y:S02]  /*7110*/  LDG.E.U8 R2, desc[UR48][R20.64+0x9] ;  /* 0x0000093014027981 */ /* 0x000ea4000c1e1100 */
[----:B--2---:R-:W-:-:S05]  /*7120*/  PRMT R3, R2, 0x8880, RZ ;  /* 0x0000888002037816 */ /* 0x004fca00000000ff */
[----:B------:R-:W-:-:S07]  /*7130*/  IMAD R3, R3, R17, RZ ;  /* 0x0000001103037224 */ /* 0x000fce00078e02ff */
.L_x_45:
[----:B------:R-:W-:Y:S05]  /*7140*/  BSYNC B1 ;  /* 0x0000000000017941 */ /* 0x000fea0003800000 */
.L_x_44:
[----:B-1----:R-:W2:Y:S01]  /*7150*/  LDL.LU R221, [R1+0x54] ;  /* 0x0000540001dd7983 */ /* 0x002ea20000300800 */
[----:B------:R-:W-:Y:S01]  /*7160*/  BSSY B1, `(.L_x_46) ;  /* 0x0000007000017945 */ /* 0x000fe20003800000 */
[----:B--2---:R-:W-:-:S05]  /*7170*/  @!P2 IMAD R221, R221, R16, R3 ;  /* 0x00000010dddda224 */ /* 0x004fca00078e0203 */
[----:B------:R1:W-:Y:S01]  /*7180*/  @!P2 STG.E.U8 desc[UR48][R4.64+0x9], R221 ;  /* 0x000009dd0400a986 */ /* 0x0003e2000c101130 */
[----:B------:R-:W-:Y:S05]  /*7190*/  @P4 BRA `(.L_x_47) ;  /* 0x00000000000c4947 */ /* 0x000fea0003800000 */
[----:B------:R-:W2:Y:S02]  /*71a0*/  LDG.E.U8 R2, desc[UR48][R18.64+0x8] ;  /* 0x0000083012027981 */ /* 0x000ea4000c1e1100 */
[----:B--2---:R-:W-:-:S05]  /*71b0*/  PRMT R3, R2, 0x8880, RZ ;  /* 0x0000888002037816 */ /* 0x004fca00000000ff */
[----:B------:R-:W-:-:S07]  /*71c0*/  IMAD R3, R3, R17, RZ ;  /* 0x0000001103037224 */ /* 0x000fce00078e02ff */
.L_x_47:
[----:B------:R-:W-:Y:S05]  /*71d0*/  BSYNC B1 ;  /* 0x0000000000017941 */ /* 0x000fea0003800000 */
.L_x_46:
        /* <DEDUP_REMOVED lines=8> */
.L_x_49:
[----:B------:R-:W-:Y:S05]  /*7260*/  BSYNC B1 ;  /* 0x0000000000017941 */ /* 0x000fea0003800000 */
.L_x_48:
[----:B-1----:R-:W2:Y:S01]  /*7270*/  LDL.LU R221, [R1+0x5c] ;  /* 0x00005c0001dd7983 */ /* 0x002ea20000300800 */
[C---:B------:R-:W-:Y:S01]  /*7280*/  ISETP.LT.OR P1, PT, R0.reuse, 0x11, !P3 ;  /* 0x000000110000780c */ /* 0x040fe20005f21670 */
[----:B------:R-:W-:Y:S01]  /*7290*/  BSSY B1, `(.L_x_50) ;  /* 0x000000a000017945 */ /* 0x000fe20003800000 */
[C---:B------:R-:W-:Y:S02]  /*72a0*/  ISETP.LT.OR P2, PT, R0.reuse, 0x12, !P3 ;  /* 0x000000120000780c */ /* 0x040fe40005f41670 */
[----:B------:R-:W-:Y:S01]  /*72b0*/  ISETP.LT.OR P4, PT, R0, 0x11, !P0 ;  /* 0x000000110000780c */ /* 0x000fe20004781670 */
[----:B--2---:R-:W-:-:S05]  /*72c0*/  @!P5 IMAD R221, R221, R16, R3 ;  /* 0x00000010ddddd224 */ /* 0x004fca00078e0203 */
[----:B------:R1:W-:Y:S01]  /*72d0*/  @!P5 STG.E.U8 desc[UR48][R10.64+0x9], R221 ;  /* 0x000009dd0a00d986 */ /* 0x0003e2000c101130 */
[----:B------:R-:W-:Y:S02]  /*72e0*/  ISETP.LT.OR P5, PT, R0, 0x12, !P0 ;  /* 0x000000120000780c */ /* 0x000fe400047a1670 */
[----:B------:R-:W-:Y:S11]  /*72f0*/  @P1 BRA `(.L_x_51) ;  /* 0x00000000000c1947 */ /* 0x000ff60003800000 */
[----:B------:R-:W2:Y:S02]  /*7300*/  LDG.E.U8 R2, desc[UR48][R20.64+0x10] ;  /* 0x0000103014027981 */ /* 0x000ea4000c1e1100 */
[----:B--2---:R-:W-:-:S05]  /*7310*/  PRMT R3, R2, 0x8880, RZ ;  /* 0x0000888002037816 */ /* 0x004fca00000000ff */
[----:B------:R-:W-:-:S07]  /*7320*/  IMAD R3, R3, R17, RZ ;  /* 0x0000001103037224 */ /* 0x000fce00078e02ff */
.L_x_51:
[----:B------:R-:W-:Y:S05]  /*7330*/  BSYNC B1 ;  /* 0x0000000000017941 */ /* 0x000fea0003800000 */
.L_x_50:
        /* <DEDUP_REMOVED lines=8> */
.L_x_53:
[----:B------:R-:W-:Y:S05]  /*73c0*/  BSYNC B1 ;  /* 0x0000000000017941 */ /* 0x000fea0003800000 */
.L_x_52:
        /* <DEDUP_REMOVED lines=8> */
.L_x_55:
[----:B------:R-:W-:Y:S05]  /*7450*/  BSYNC B1 ;  /* 0x0000000000017941 */ /* 0x000fea0003800000 */
.L_x_54:
        /* <DEDUP_REMOVED lines=8> */
.L_x_57:
[----:B------:R-:W-:Y:S05]  /*74e0*/  BSYNC B1 ;  /* 0x0000000000017941 */ /* 0x000fea0003800000 */
.L_x_56:
[----:B-1----:R-:W2:Y:S01]  /*74f0*/  LDL.LU R221, [R1+0x6c] ;  /* 0x00006c0001dd7983 */ /* 0x002ea20000300800 */
[----:B------:R-:W-:Y:S01]  /*7500*/  ISETP.LT.OR P2, PT, R0, 0x19, !P3 ;  /* 0x000000190000780c */ /* 0x000fe20005f41670 */
[----:B------:R-:W-:Y:S01]  /*7510*/  BSSY B1, `(.L_x_58) ;  /* 0x0000010000017945 */ /* 0x000fe20003800000 */
[----:B------:R-:W-:Y:S02]  /*7520*/  IADD3 R12, P1, R12, 0x80, RZ ;  /* 0x000000800c0c7810 */ /* 0x000fe40007f3e0ff */
[----:B------:R-:W-:-:S03]  /*7530*/  ISETP.LT.OR P4, PT, R0, 0x1a, !P3 ;  /* 0x0000001a0000780c */ /* 0x000fc60005f81670 */
[----:B------:R-:W-:Y:S01]  /*7540*/  IMAD.X R13, RZ, RZ, R13, P1 ;  /* 0x000000ffff0d7224 */ /* 0x000fe200008e060d */
[----:B------:R-:W-:Y:S01]  /*7550*/  ISETP.LT.OR P1, PT, R0, 0x1a, !P0 ;  /* 0x0000001a0000780c */ /* 0x000fe20004721670 */
[----:B------:R-:W-:-:S04]  /*7560*/  IMAD.WIDE.U32 R222, R12, R14, R222 ;  /* 0x0000000e0cde7225 */ /* 0x000fc800078e00de */
[----:B------:R-:W-:-:S04]  /*7570*/  IMAD R13, R13, R14, RZ ;  /* 0x0000000e0d0d7224 */ /* 0x000fc800078e02ff */
[C---:B------:R-:W-:Y:S02]  /*7580*/  IMAD R13, R12.reuse, R15, R13 ;  /* 0x0000000f0c0d7224 */ /* 0x040fe400078e020d */
[----:B------:R-:W-:-:S04]  /*7590*/  IMAD.WIDE.U32 R14, R12, R14, R216 ;  /* 0x0000000e0c0e7225 */ /* 0x000fc800078e00d8 */
[----:B--2---:R-:W-:-:S05]  /*75a0*/  @!P5 IMAD R221, R221, R16, R3 ;  /* 0x00000010ddddd224 */ /* 0x004fca00078e0203 */
[----:B------:R1:W-:Y:S01]  /*75b0*/  @!P5 STG.E.U8 desc[UR48][R10.64+0x11], R221 ;  /* 0x000011dd0a00d986 */ /* 0x0003e2000c101130 */
[----:B------:R-:W-:Y:S01]  /*75c0*/  ISETP.LT.OR P5, PT, R0, 0x19, !P0 ;  /* 0x000000190000780c */ /* 0x000fe200047a1670 */
[----:B------:R-:W-:-:S12]  /*75d0*/  @P2 BRA `(.L_x_59) ;  /* 0x00000000000c2947 */ /* 0x000fd80003800000 */
[----:B------:R-:W2:Y:S02]  /*75e0*/  LDG.E.U8 R2, desc[UR48][R20.64+0x18] ;  /* 0x0000183014027981 */ /* 0x000ea4000c1e1100 */
[----:B--2---:R-:W-:-:S05]  /*75f0*/  PRMT R3, R2, 0x8880, RZ ;  /* 0x0000888002037816 */ /* 0x004fca00000000ff */
[----:B------:R-:W-:-:S07]  /*7600*/  IMAD R3, R3, R17, RZ ;  /* 0x0000001103037224 */ /* 0x000fce00078e02ff */
.L_x_59:
[----:B------:R-:W-:Y:S05]  /*7610*/  BSYNC B1 ;  /* 0x0000000000017941 */ /* 0x000fea0003800000 */
.L_x_58:
[----:B------:R-:W2:Y:S01]  /*7620*/  LDL.LU R12, [R1+0x70] ;  /* 0x00007000010c7983 */ /* 0x000ea20000300800 */
[----:B------:R-:W-:Y:S01]  /*7630*/  BSSY B1, `(.L_x_60) ;  /* 0x0000007000017945 */ /* 0x000fe20003800000 */
[----:B--2---:R-:W-:-:S05]  /*7640*/  @!P2 IMAD R12, R12, R16, R3 ;  /* 0x000000100c0ca224 */ /* 0x004fca00078e0203 */
[----:B------:R2:W-:Y:S01]  /*7650*/  @!P2 STG.E.U8 desc[UR48][R4.64+0x18], R12 ;  /* 0x0000180c0400a986 */ /* 0x0005e2000c101130 */
[----:B------:R-:W-:Y:S05]  /*7660*/  @P4 BRA `(.L_x_61) ;  /* 0x00000000000c4947 */ /* 0x000fea0003800000 */
[----:B------:R-:W3:Y:S02]  /*7670*/  LDG.E.U8 R2, desc[UR48][R20.64+0x19] ;  /* 0x0000193014027981 */ /* 0x000ee4000c1e1100 */
[----:B---3--:R-:W-:-:S05]  /*7680*/  PRMT R3, R2, 0x8880, RZ ;  /* 0x0000888002037816 */ /* 0x008fca00000000ff */
[----:B------:R-:W-:-:S07]  /*7690*/  IMAD R3, R3, R17, RZ ;  /* 0x0000001103037224 */ /* 0x000fce00078e02ff */
.L_x_61:
[----:B------:R-:W-:Y:S05]  /*76a0*/  BSYNC B1 ;  /* 0x0000000000017941 */ /* 0x000fea0003800000 */
.L_x_60:
[----:B--2---:R-:W2:Y:S01]  /*76b0*/  LDL.LU R12, [R1+0x74] ;  /* 0x00007400010c7983 */ /* 0x004ea20000300800 */
[----:B------:R-:W-:Y:S01]  /*76c0*/  BSSY B1, `(.L_x_62) ;  /* 0x0000007000017945 */ /* 0x000fe20003800000 */
[----:B--2---:R-:W-:-:S05]  /*76d0*/  @!P4 IMAD R12, R12, R16, R3 ;  /* 0x000000100c0cc224 */ /* 0x004fca00078e0203 */
[----:B------:R2:W-:Y:S01]  /*76e0*/  @!P4 STG.E.U8 desc[UR48][R4.64+0x19], R12 ;  /* 0x0000190c0400c986 */ /* 0x0005e2000c101130 */
[----:B------:R-:W-:Y:S05]  /*76f0*/  @P5 BRA `(.L_x_63) ;  /* 0x00000000000c5947 */ /* 0x000fea0003800000 */
[----:B------:R-:W3:Y:S02]  /*7700*/  LDG.E.U8 R2, desc[UR48][R18.64+0x18] ;  /* 0x0000183012027981 */ /* 0x000ee4000c1e1100 */
[----:B---3--:R-:W-:-:S05]  /*7710*/  PRMT R3, R2, 0x8880, RZ ;  /* 0x0000888002037816 */ /* 0x008fca00000000ff */
[----:B------:R-:W-:-:S07]  /*7720*/  IMAD R3, R3, R17, RZ ;  /* 0x0000001103037224 */ /* 0x000fce00078e02ff */
.L_x_63:
[----:B------:R-:W-:Y:S05]  /*7730*/  BSYNC B1 ;  /* 0x0000000000017941 */ /* 0x000fea0003800000 */
.L_x_62:
        /* <DEDUP_REMOVED lines=8> */
.L_x_65:
[----:B------:R-:W-:Y:S05]  /*77c0*/  BSYNC B1 ;  /* 0x0000000000017941 */ /* 0x000fea0003800000 */
.L_x_64:
[----:B--2---:R-:W2:Y:S01]  /*77d0*/  LDL.LU R12, [R1+0x7c] ;  /* 0x00007c00010c7983 */ /* 0x004ea20000300800 */
[----:B------:R-:W-:Y:S01]  /*77e0*/  IADD3 R14, P4, R14, R22, RZ ;  /* 0x000000160e0e7210 */ /* 0x000fe20007f9e0ff */
[----:B------:R-:W-:Y:S03]  /*77f0*/  BSSY B1, `(.L_x_66) ;  /* 0x000000c000017945 */ /* 0x000fe60003800000 */
[----:B------:R-:W-:Y:S01]  /*7800*/  IADD3.X R15, R23, R15, R13, P4, !PT ;  /* 0x0000000f170f7210 */ /* 0x000fe200027fe40d */
[----:B--2---:R-:W-:Y:S01]  /*7810*/  @!P1 IMAD R219, R12, R16, R3 ;  /* 0x000000100cdb9224 */ /* 0x004fe200078e0203 */
[----:B------:R-:W-:Y:S02]  /*7820*/  IADD3 R12, P2, P5, R218, R22, R222 ;  /* 0x00000016da0c7210 */ /* 0x000fe40007d5e0de */
[----:B------:R-:W-:Y:S02]  /*7830*/  IADD3 R222, R13, R223, RZ ;  /* 0x000000df0dde7210 */ /* 0x000fe40007ffe0ff */
[----:B------:R2:W-:Y:S01]  /*7840*/  @!P1 STG.E.U8 desc[UR48][R10.64+0x19], R219 ;  /* 0x000019db0a009986 */ /* 0x0005e2000c101130 */
[----:B------:R-:W-:-:S04]  /*7850*/  ISETP.GE.AND P1, PT, R220, 0x81, PT ;  /* 0x00000081dc00780c */ /* 0x000fc80003f26270 */
[----:B------:R-:W-:-:S13]  /*7860*/  ISETP.LT.OR P4, PT, R0, 0x1, !P1 ;  /* 0x000000010000780c */ /* 0x000fda0004f81670 */
[----:B--2---:R-:W-:Y:S05]  /*7870*/  @P4 BRA `(.L_x_67) ;  /* 0x00000000000c4947 */ /* 0x004fea0003800000 */
[----:B------:R-:W2:Y:S02]  /*7880*/  LDG.E.U8 R2, desc[UR48][R14.64] ;  /* 0x000000300e027981 */ /* 0x000ea4000c1e1100 */
[----:B--2---:R-:W-:-:S05]  /*7890*/  PRMT R3, R2, 0x8880, RZ ;  /* 0x0000888002037816 */ /* 0x004fca00000000ff */
[----:B------:R-:W-:-:S07]  /*78a0*/  IMAD R3, R3, R17, RZ ;  /* 0x0000001103037224 */ /* 0x000fce00078e02ff */
.L_x_67:
[----:B------:R-:W-:Y:S05]  /*78b0*/  BSYNC B1 ;  /* 0x0000000000017941 */ /* 0x000fea0003800000 */
.L_x_66:
[----:B------:R-:W2:Y:S01]  /*78c0*/  LDL.LU R22, [R1] ;  /* 0x0000000001167983 */ /* 0x000ea20000300800 */
[----:B------:R-:W-:Y:S01]  /*78d0*/  IADD3.X R13, R217, R23, R222, P2, P5 ;  /* 0x00000017d90d7210 */ /* 0x000fe200017ea4de */
[----:B------:R-:W-:Y:S01]  /*78e0*/  BSSY B1, `(.L_x_68) ;  /* 0x000000a000017945 */ /* 0x000fe20003800000 */
[----:B------:R-:W-:-:S04]  /*78f0*/  ISETP.GE.AND P2, PT, R220, 0x89, PT ;  /* 0x00000089dc00780c */ /* 0x000fc80003f46270 */
[----:B------:R-:W-:Y:S01]  /*7900*/  ISETP.LT.OR P5, PT, R0, 0x1, !P2 ;  /* 0x000000010000780c */ /* 0x000fe200057a1670 */
[----:B--2---:R-:W-:-:S05]  /*7910*/  @!P4 IMAD R22, R22, R16, R3 ;  /* 0x000000101616c224 */ /* 0x004fca00078e0203 */
[----:B------:R2:W-:Y:S01]  /*7920*/  @!P4 STG.E.U8 desc[UR48][R6.64], R22 ;  /* 0x000000160600c986 */ /* 0x0005e2000c101130 */
[----:B------:R-:W-:-:S13]  /*7930*/  ISETP.LT.OR P4, PT, R0, 0x2, !P1 ;  /* 0x000000020000780c */ /* 0x000fda0004f81670 */
[----:B--2---:R-:W-:Y:S05]  /*7940*/  @P4 BRA `(.L_x_69) ;  /* 0x00000000000c4947 */ /* 0x004fea0003800000 */
[----:B------:R-:W2:Y:S02]  /*7950*/  LDG.E.U8 R2, desc[UR48][R14.64+0x1] ;  /* 0x000001300e027981 */ /* 0x000ea4000c1e1100 */
[----:B--2---:R-:W-:-:S05]  /*7960*/  PRMT R3, R2, 0x8880, RZ ;  /* 0x0000888002037816 */ /* 0x004fca00000000ff */
[----:B------:R-:W-:-:S07]  /*7970*/  IMAD R3, R3, R17, RZ ;  /* 0x0000001103037224 */ /* 0x000fce00078e02ff */
.L_x_69:
[----:B------:R-:W-:Y:S05]  /*7980*/  BSYNC B1 ;  /* 0x0000000000017941 */ /* 0x000fea0003800000 */
.L_x_68:
        /* <DEDUP_REMOVED lines=8> */
.L_x_71:
[----:B------:R-:W-:Y:S05]  /*7a10*/  BSYNC B1 ;  /* 0x0000000000017941 */ /* 0x000fea0003800000 */
.L_x_70:
[----:B--2---:R-:W2:Y:S01]  /*7a20*/  LDL.LU R22, [R1+0x8] ;  /* 0x0000080001167983 */ /* 0x004ea20000300800 */
[----:B------:R-:W-:Y:S01]  /*7a30*/  ISETP.LT.OR P4, PT, R0, 0x2, !P2 ;  /* 0x000000020000780c */ /* 0x000fe20005781670 */
[----:B------:R-:W-:Y:S01]  /*7a40*/  BSSY B1, `(.L_x_72) ;  /* 0x0000008000017945 */ /* 0x000fe20003800000 */
[----:B--2---:R-:W-:-:S05]  /*7a50*/  @!P5 IMAD R22, R22, R16, R3 ;  /* 0x000000101616d224 */ /* 0x004fca00078e0203 */
[----:B------:R2:W-:Y:S01]  /*7a60*/  @!P5 STG.E.U8 desc[UR48][R8.64], R22 ;  /* 0x000000160800d986 */ /* 0x0005e2000c101130 */
[----:B------:R-:W-:-:S05]  /*7a70*/  ISETP.LT.OR P5, PT, R0, 0x9, !P1 ;  /* 0x000000090000780c */ /* 0x000fca0004fa1670 */
[----:B------:R-:W-:Y:S08]  /*7a80*/  @P4 BRA `(.L_x_73) ;  /* 0x00000000000c4947 */ /* 0x000ff00003800000 */
[----:B------:R-:W3:Y:S02]  /*7a90*/  LDG.E.U8 R2, desc[UR48][R12.64+0x1] ;  /* 0x000001300c027981 */ /* 0x000ee4000c1e1100 */
[----:B---3--:R-:W-:-:S05]  /*7aa0*/  PRMT R3, R2, 0x8880, RZ ;  /* 0x0000888002037816 */ /* 0x008fca00000000ff */
[----:B------:R-:W-:-:S07]  /*7ab0*/  IMAD R3, R3, R17, RZ ;  /* 0x0000001103037224 */ /* 0x000fce00078e02ff */
.L_x_73:
[----:B------:R-:W-:Y:S05]  /*7ac0*/  BSYNC B1 ;  /* 0x0000000000017941 */ /* 0x000fea0003800000 */
.L_x_72:
        /* <DEDUP_REMOVED lines=8> */
.L_x_75:
[----:B------:R-:W-:Y:S05]  /*7b50*/  BSYNC B1 ;  /* 0x0000000000017941 */ /* 0x000fea0003800000 */
.L_x_74:
        /* <DEDUP_REMOVED lines=10> */
.L_x_77:
[----:B------:R-:W-:Y:S05]  /*7c00*/  BSYNC B1 ;  /* 0x0000000000017941 */ /* 0x000fea0003800000 */
.L_x_76:
        /* <DEDUP_REMOVED lines=8> */
.L_x_79:
[----:B------:R-:W-:Y:S05]  /*7c90*/  BSYNC B1 ;  /* 0x0000000000017941 */ /* 0x000fea0003800000 */
.L_x_78:
        /* <DEDUP_REMOVED lines=10> */
.L_x_81:
[----:B------:R-:W-:Y:S05]  /*7d40*/  BSYNC B1 ;  /* 0x0000000000017941 */ /* 0x000fea0003800000 */
.L_x_80:
[----:B--2---:R-:W2:Y:S01]  /*7d50*/  LDL.LU R22, [R1+0x1c] ;  /* 0x00001c0001167983 */ /* 0x004ea20000300800 */
[----:B------:R-:W-:Y:S01]  /*7d60*/  BSSY B1, `(.L_x_82) ;  /* 0x0000007000017945 */ /* 0x000fe20003800000 */
[----:B--2---:R-:W-:-:S05]  /*7d70*/  @!P4 IMAD R22, R22, R16, R3 ;  /* 0x000000101616c224 */ /* 0x004fca00078e0203 */
[----:B------:R2:W-:Y:S01]  /*7d80*/  @!P4 STG.E.U8 desc[UR48][R8.64+0x9], R22 ;  /* 0x000009160800c986 */ /* 0x0005e2000c101130 */
[----:B------:R-:W-:Y:S05]  /*7d90*/  @P5 BRA `(.L_x_83) ;  /* 0x00000000000c5947 */ /* 0x000fea0003800000 */
[----:B------:R-:W2:Y:S02]  /*7da0*/  LDG.E.U8 R2, desc[UR48][R14.64+0x10] ;  /* 0x000010300e027981 */ /* 0x000ea4000c1e1100 */
[----:B--2---:R-:W-:-:S05]  /*7db0*/  PRMT R22, R2, 0x8880, RZ ;  /* 0x0000888002167816 */ /* 0x004fca00000000ff */
[----:B------:R-:W-:-:S07]  /*7dc0*/  IMAD R3, R22, R17, RZ ;  /* 0x0000001116037224 */ /* 0x000fce00078e02ff */
.L_x_83:
[----:B------:R-:W-:Y:S05]  /*7dd0*/  BSYNC B1 ;  /* 0x0000000000017941 */ /* 0x000fea0003800000 */
.L_x_82:
        /* <DEDUP_REMOVED lines=10> */
.L_x_85:
[----:B------:R-:W-:Y:S05]  /*7e80*/  BSYNC B1 ;  /* 0x0000000000017941 */ /* 0x000fea0003800000 */
.L_x_84:
        /* <DEDUP_REMOVED lines=8> */
.L_x_87:
[----:B------:R-:W-:Y:S05]  /*7f10*/  BSYNC B1 ;  /* 0x0000000000017941 */ /* 0x000fea0003800000 */
.L_x_86:
[----:B------:R-:W2:Y:S01]  /*7f20*/  LDL.LU R22, [R1+0x28] ;  /* 0x0000280001167983 */ /* 0x000ea20000300800 */
        /* <DEDUP_REMOVED lines=9> */
.L_x_89:
[----:B------:R-:W-:Y:S05]  /*7fc0*/  BSYNC B1 ;  /* 0x0000000000017941 */ /* 0x000fea0003800000 */
.L_x_88:
        /* <DEDUP_REMOVED lines=8> */
.L_x_91:
[----:B------:R-:W-:Y:S05]  /*8050*/  BSYNC B1 ;  /* 0x0000000000017941 */ /* 0x000fea0003800000 */
.L_x_90:
        /* <DEDUP_REMOVED lines=10> */
.L_x_93:
[----:B------:R-:W-:Y:S05]  /*8100*/  BSYNC B1 ;  /* 0x0000000000017941 */ /* 0x000fea0003800000 */
.L_x_92:
        /* <DEDUP_REMOVED lines=8> */
.L_x_95:
[----:B------:R-:W-:Y:S05]  /*8190*/  BSYNC B1 ;  /* 0x0000000000017941 */ /* 0x000fea0003800000 */
.L_x_94:
        /* <DEDUP_REMOVED lines=10> */
.L_x_97:
[----:B------:R-:W-:Y:S05]  /*8240*/  BSYNC B1 ;  /* 0x0000000000017941 */ /* 0x000fea0003800000 */
.L_x_96:
        /* <DEDUP_REMOVED lines=8> */
.L_x_99:
[----:B------:R-:W-:Y:S05]  /*82d0*/  BSYNC B1 ;  /* 0x0000000000017941 */ /* 0x000fea0003800000 */
.L_x_98:
[----:B------:R-:W-:Y:S01]  /*82e0*/  ISETP.LT.OR P4, PT, R0, 0x22, !P3 ;  /* 0x000000220000780c */ /* 0x000fe20005f81670 */
[----:B--2---:R-:W-:Y:S01]  /*82f0*/  @!P5 IMAD R23, R200, R16, R3 ;  /* 0x00000010c817d224 */ /* 0x004fe200078e0203 */
[----:B------:R-:W-:Y:S04]  /*8300*/  BSSY B1, `(.L_x_100) ;  /* 0x0000007000017945 */ /* 0x000fe80003800000 */
[----:B------:R2:W-:Y:S01]  /*8310*/  @!P5 STG.E.U8 desc[UR48][R4.64+0x20], R23 ;  /* 0x000020170400d986 */ /* 0x0005e2000c101130 */
[----:B------:R-:W-:-:S06]  /*8320*/  ISETP.LT.OR P5, PT, R0, 0x21, !P0 ;  /* 0x000000210000780c */ /* 0x000fcc00047a1670 */
[----:B------:R-:W-:Y:S07]  /*8330*/  @P4 BRA `(.L_x_101) ;  /* 0x00000000000c4947 */ /* 0x000fee0003800000 */
[----:B------:R-:W3:Y:S02]  /*8340*/  LDG.E.U8 R2, desc[UR48][R20.64+0x21] ;  /* 0x0000213014027981 */ /* 0x000ee4000c1e1100 */
[----:B---3--:R-:W-:-:S05]  /*8350*/  PRMT R22, R2, 0x8880, RZ ;  /* 0x0000888002167816 */ /* 0x008fca00000000ff */
[----:B------:R-:W-:-:S07]  /*8360*/  IMAD R3, R22, R17, RZ ;  /* 0x0000001116037224 */ /* 0x000fce00078e02ff */
.L_x_101:
[----:B------:R-:W-:Y:S05]  /*8370*/  BSYNC B1 ;  /* 0x0000000000017941 */ /* 0x000fea0003800000 */
.L_x_100:
[----:B------:R-:W-:Y:S01]  /*8380*/  @!P4 IMAD R201, R201, R16, R3 ;  /* 0x00000010c9c9c224 */ /* 0x000fe200078e0203 */
[----:B------:R-:W-:Y:S04]  /*8390*/  BSSY B1, `(.L_x_102) ;  /* 0x0000006000017945 */ /* 0x000fe80003800000 */
[----:B------:R3:W-:Y:S01]  /*83a0*/  @!P4 STG.E.U8 desc[UR48][R4.64+0x21], R201 ;  /* 0x000021c90400c986 */ /* 0x0007e2000c101130 */
[----:B------:R-:W-:Y:S05]  /*83b0*/  @P5 BRA `(.L_x_103) ;  /* 0x00000000000c5947 */ /* 0x000fea0003800000 */
[----:B------:R-:W4:Y:S02]  /*83c0*/  LDG.E.U8 R2, desc[UR48][R18.64+0x20] ;  /* 0x0000203012027981 */ /* 0x000f24000c1e1100 */
[----:B----4-:R-:W-:-:S05]  /*83d0*/  PRMT R22, R2, 0x8880, RZ ;  /* 0x0000888002167816 */ /* 0x010fca00000000ff */
[----:B------:R-:W-:-:S07]  /*83e0*/  IMAD R3, R22, R17, RZ ;  /* 0x0000001116037224 */ /* 0x000fce00078e02ff */
.L_x_103:
[----:B------:R-:W-:Y:S05]  /*83f0*/  BSYNC B1 ;  /* 0x0000000000017941 */ /* 0x000fea0003800000 */
.L_x_102:
[----:B------:R-:W-:Y:S01]  /*8400*/  ISETP.LT.OR P4, PT, R0, 0x22, !P0 ;  /* 0x000000220000780c */ /* 0x000fe20004781670 */
[----:B--2---:R-:W-:Y:S01]  /*8410*/  @!P5 IMAD R23, R202, R16, R3 ;  /* 0x00000010ca17d224 */ /* 0x004fe200078e0203 */
[----:B------:R-:W-:Y:S04]  /*8420*/  BSSY B1, `(.L_x_104) ;  /* 0x0000007000017945 */ /* 0x000fe80003800000 */
[----:B------:R2:W-:Y:S01]  /*8430*/  @!P5 STG.E.U8 desc[UR48][R10.64+0x20], R23 ;  /* 0x000020170a00d986 */ /* 0x0005e2000c101130 */
[----:B------:R-:W-:-:S06]  /*8440*/  ISETP.LT.OR P5, PT, R0, 0x29, !P3 ;  /* 0x000000290000780c */ /* 0x000fcc0005fa1670 */
[----:B------:R-:W-:Y:S07]  /*8450*/  @P4 BRA `(.L_x_105) ;  /* 0x00000000000c4947 */ /* 0x000fee0003800000 */
[----:B------:R-:W4:Y:S02]  /*8460*/  LDG.E.U8 R2, desc[UR48][R18.64+0x21] ;  /* 0x0000213012027981 */ /* 0x000f24000c1e1100 */
[----:B----4-:R-:W-:-:S05]  /*8470*/  PRMT R22, R2, 0x8880, RZ ;  /* 0x0000888002167816 */ /* 0x010fca00000000ff */
[----:B------:R-:W-:-:S07]  /*8480*/  IMAD R3, R22, R17, RZ ;  /* 0x0000001116037224 */ /* 0x000fce00078e02ff */
.L_x_105:
[----:B------:R-:W-:Y:S05]  /*8490*/  BSYNC B1 ;  /* 0x0000000000017941 */ /* 0x000fea0003800000 */
.L_x_104:
[----:B------:R-:W-:Y:S01]  /*84a0*/  @!P4 IMAD R203, R203, R16, R3 ;  /* 0x00000010cbcbc224 */ /* 0x000fe200078e0203 */
[----:B------:R-:W-:Y:S04]  /*84b0*/  BSSY B1, `(.L_x_106) ;  /* 0x0000006000017945 */ /* 0x000fe80003800000 */
[----:B------:R4:W-:Y:S01]  /*84c0*/  @!P4 STG.E.U8 desc[UR48][R10.64+0x21], R203 ;  /* 0x000021cb0a00c986 */ /* 0x0009e2000c101130 */
[----:B------:R-:W-:Y:S05]  /*84d0*/  @P5 BRA `(.L_x_107) ;  /* 0x00000000000c5947 */ /* 0x000fea0003800000 */
[----:B------:R-:W5:Y:S02]  /*84e0*/  LDG.E.U8 R2, desc[UR48][R20.64+0x28] ;  /* 0x0000283014027981 */ /* 0x000f64000c1e1100 */
[----:B-----5:R-:W-:-:S05]  /*84f0*/  PRMT R22, R2, 0x8880, RZ ;  /* 0x0000888002167816 */ /* 0x020fca00000000ff */
[----:B------:R-:W-:-:S07]  /*8500*/  IMAD R3, R22, R17, RZ ;  /* 0x0000001116037224 */ /* 0x000fce00078e02ff */
.L_x_107:
[----:B------:R-:W-:Y:S05]  /*8510*/  BSYNC B1 ;  /* 0x0000000000017941 */ /* 0x000fea0003800000 */
.L_x_106:
[----:B------:R-:W-:Y:S01]  /*8520*/  ISETP.LT.OR P4, PT, R0, 0x2a, !P3 ;  /* 0x0000002a0000780c */ /* 0x000fe20005f81670 */
[----:B--2---:R-:W-:Y:S01]  /*8530*/  @!P5 IMAD R23, R204, R16, R3 ;  /* 0x00000010cc17d224 */ /* 0x004fe200078e0203 */
[----:B------:R-:W-:Y:S04]  /*8540*/  BSSY B1, `(.L_x_108) ;  /* 0x0000007000017945 */ /* 0x000fe80003800000 */
[----:B------:R2:W-:Y:S01]  /*8550*/  @!P5 STG.E.U8 desc[UR48][R4.64+0x28], R23 ;  /* 0x000028170400d986 */ /* 0x0005e2000c101130 */
[----:B------:R-:W-:-:S06]  /*8560*/  ISETP.LT.OR P5, PT, R0, 0x29, !P0 ;  /* 0x000000290000780c */ /* 0x000fcc00047a1670 */
[----:B------:R-:W-:Y:S07]  /*8570*/  @P4 BRA `(.L_x_109) ;  /* 0x00000000000c4947 */ /* 0x000fee0003800000 */
[----:B------:R-:W5:Y:S02]  /*8580*/  LDG.E.U8 R2, desc[UR48][R20.64+0x29] ;  /* 0x0000293014027981 */ /* 0x000f64000c1e1100 */
[----:B-----5:R-:W-:-:S05]  /*8590*/  PRMT R22, R2, 0x8880, RZ ;  /* 0x0000888002167816 */ /* 0x020fca00000000ff */
[----:B------:R-:W-:-:S07]  /*85a0*/  IMAD R3, R22, R17, RZ ;  /* 0x0000001116037224 */ /* 0x000fce00078e02ff */
.L_x_109:
[----:B------:R-:W-:Y:S05]  /*85b0*/  BSYNC B1 ;  /* 0x0000000000017941 */ /* 0x000fea0003800000 */
.L_x_108:
[----:B------:R-:W-:Y:S01]  /*85c0*/  @!P4 IMAD R205, R205, R16, R3 ;  /* 0x00000010cdcdc224 */ /* 0x000fe200078e0203 */
[----:B------:R-:W-:Y:S04]  /*85d0*/  BSSY B1, `(.L_x_110) ;  /* 0x0000006000017945 */ /* 0x000fe80003800000 */
[----:B------:R0:W-:Y:S01]  /*85e0*/  @!P4 STG.E.U8 desc[UR48][R4.64+0x29], R205 ;  /* 0x000029cd0400c986 */ /* 0x0001e2000c101130 */
[----:B------:R-:W-:Y:S05]  /*85f0*/  @P5 BRA `(.L_x_111) ;  /* 0x00000000000c5947 */ /* 0x000fea0003800000 */
[----:B------:R-:W5:Y:S02]  /*8600*/  LDG.E.U8 R2, desc[UR48][R18.64+0x28] ;  /* 0x0000283012027981 */ /* 0x000f64000c1e1100 */
[----:B-----5:R-:W-:-:S05]  /*8610*/  PRMT R22, R2, 0x8880, RZ ;  /* 0x0000888002167816 */ /* 0x020fca00000000ff */
[----:B------:R-:W-:-:S07]  /*8620*/  IMAD R3, R22, R17, RZ ;  /* 0x0000001116037224 */ /* 0x000fce00078e02ff */
.L_x_111:
[----:B------:R-:W-:Y:S05]  /*8630*/  BSYNC B1 ;  /* 0x0000000000017941 */ /* 0x000fea0003800000 */
.L_x_110:
        /* <DEDUP_REMOVED lines=9> */
.L_x_113:
[----:B------:R-:W-:Y:S05]  /*86d0*/  BSYNC B1 ;  /* 0x0000000000017941 */ /* 0x000fea0003800000 */
.L_x_112:
[----:B------:R-:W-:Y:S01]  /*86e0*/  @!P4 IMAD R207, R207, R16, R3 ;  /* 0x00000010cfcfc224 */ /* 0x000fe200078e0203 */
[----:B------:R-:W-:Y:S04]  /*86f0*/  BSSY B1, `(.L_x_114) ;  /* 0x0000006000017945 */ /* 0x000fe80003800000 */
[----:B------:R0:W-:Y:S01]  /*8700*/  @!P4 STG.E.U8 desc[UR48][R10.64+0x29], R207 ;  /* 0x000029cf0a00c986 */ /* 0x0001e2000c101130 */
[----:B------:R-:W-:Y:S05]  /*8710*/  @P5 BRA `(.L_x_115) ;  /* 0x00000000000c5947 */ /* 0x000fea0003800000 */
[----:B------:R-:W5:Y:S02]  /*8720*/  LDG.E.U8 R2, desc[UR48][R20.64+0x30] ;  /* 0x0000303014027981 */ /* 0x000f64000c1e1100 */
[----:B-----5:R-:W-:-:S05]  /*8730*/  PRMT R22, R2, 0x8880, RZ ;  /* 0x0000888002167816 */ /* 0x020fca00000000ff */
[----:B------:R-:W-:-:S07]  /*8740*/  IMAD R3, R22, R17, RZ ;  /* 0x0000001116037224 */ /* 0x000fce00078e02ff */
.L_x_115:
[----:B------:R-:W-:Y:S05]  /*8750*/  BSYNC B1 ;  /* 0x0000000000017941 */ /* 0x000fea0003800000 */
.L_x_114:
        /* <DEDUP_REMOVED lines=9> */
.L_x_117:
[----:B------:R-:W-:Y:S05]  /*87f0*/  BSYNC B1 ;  /* 0x0000000000017941 */ /* 0x000fea0003800000 */
.L_x_116:
[----:B------:R-:W-:Y:S01]  /*8800*/  @!P4 IMAD R209, R209, R16, R3 ;  /* 0x00000010d1d1c224 */ /* 0x000fe200078e0203 */
[----:B------:R-:W-:Y:S04]  /*8810*/  BSSY B1, `(.L_x_118) ;  /* 0x0000006000017945 */ /* 0x000fe80003800000 */
[----:B------:R0:W-:Y:S01]  /*8820*/  @!P4 STG.E.U8 desc[UR48][R4.64+0x31], R209 ;  /* 0x000031d10400c986 */ /* 0x0001e2000c101130 */
[----:B------:R-:W-:Y:S05]  /*8830*/  @P5 BRA `(.L_x_119) ;  /* 0x00000000000c5947 */ /* 0x000fea0003800000 */
[----:B------:R-:W5:Y:S02]  /*8840*/  LDG.E.U8 R2, desc[UR48][R18.64+0x30] ;  /* 0x0000303012027981 */ /* 0x000f64000c1e1100 */
[----:B-----5:R-:W-:-:S05]  /*8850*/  PRMT R22, R2, 0x8880, RZ ;  /* 0x0000888002167816 */ /* 0x020fca00000000ff */
[----:B------:R-:W-:-:S07]  /*8860*/  IMAD R3, R22, R17, RZ ;  /* 0x0000001116037224 */ /* 0x000fce00078e02ff */
.L_x_119:
[----:B------:R-:W-:Y:S05]  /*8870*/  BSYNC B1 ;  /* 0x0000000000017941 */ /* 0x000fea0003800000 */
.L_x_118:
        /* <DEDUP_REMOVED lines=9> */
.L_x_121:
[----:B------:R-:W-:Y:S05]  /*8910*/  BSYNC B1 ;  /* 0x0000000000017941 */ /* 0x000fea0003800000 */
.L_x_120:
[----:B------:R-:W-:Y:S01]  /*8920*/  @!P4 IMAD R211, R211, R16, R3 ;  /* 0x00000010d3d3c224 */ /* 0x000fe200078e0203 */
[----:B------:R-:W-:Y:S04]  /*8930*/  BSSY B1, `(.L_x_122) ;  /* 0x0000006000017945 */ /* 0x000fe80003800000 */
[----:B------:R0:W-:Y:S01]  /*8940*/  @!P4 STG.E.U8 desc[UR48][R10.64+0x31], R211 ;  /* 0x000031d30a00c986 */ /* 0x0001e2000c101130 */
[----:B------:R-:W-:Y:S05]  /*8950*/  @P5 BRA `(.L_x_123) ;  /* 0x00000000000c5947 */ /* 0x000fea0003800000 */
[----:B------:R-:W5:Y:S02]  /*8960*/  LDG.E.U8 R2, desc[UR48][R20.64+0x38] ;  /* 0x0000383014027981 */ /* 0x000f64000c1e1100 */
[----:B-----5:R-:W-:-:S05]  /*8970*/  PRMT R22, R2, 0x8880, RZ ;  /* 0x0000888002167816 */ /* 0x020fca00000000ff */
[----:B------:R-:W-:-:S07]  /*8980*/  IMAD R3, R22, R17, RZ ;  /* 0x0000001116037224 */ /* 0x000fce00078e02ff */
.L_x_123:
[----:B------:R-:W-:Y:S05]  /*8990*/  BSYNC B1 ;  /* 0x0000000000017941 */ /* 0x000fea0003800000 */
.L_x_122:
        /* <DEDUP_REMOVED lines=9> */
.L_x_125:
[----:B------:R-:W-:Y:S05]  /*8a30*/  BSYNC B1 ;  /* 0x0000000000017941 */ /* 0x000fea0003800000 */
.L_x_124:
[----:B------:R-:W-:Y:S01]  /*8a40*/  @!P4 IMAD R213, R213, R16, R3 ;  /* 0x00000010d5d5c224 */ /* 0x000fe200078e0203 */
[----:B------:R-:W-:Y:S04]  /*8a50*/  BSSY B1, `(.L_x_126) ;  /* 0x0000006000017945 */ /* 0x000fe80003800000 */
[----:B------:R0:W-:Y:S01]  /*8a60*/  @!P4 STG.E.U8 desc[UR48][R4.64+0x39], R213 ;  /* 0x000039d50400c986 */ /* 0x0001e2000c101130 */
[----:B------:R-:W-:Y:S05]  /*8a70*/  @P5 BRA `(.L_x_127) ;  /* 0x00000000000c5947 */ /* 0x000fea0003800000 */
[----:B------:R-:W5:Y:S02]  /*8a80*/  LDG.E.U8 R2, desc[UR48][R18.64+0x38] ;  /* 0x0000383012027981 */ /* 0x000f64000c1e1100 */
[----:B-----5:R-:W-:-:S05]  /*8a90*/  PRMT R22, R2, 0x8880, RZ ;  /* 0x0000888002167816 */ /* 0x020fca00000000ff */
[----:B------:R-:W-:-:S07]  /*8aa0*/  IMAD R3, R22, R17, RZ ;  /* 0x0000001116037224 */ /* 0x000fce00078e02ff */
.L_x_127:
[----:B------:R-:W-:Y:S05]  /*8ab0*/  BSYNC B1 ;  /* 0x0000000000017941 */ /* 0x000fea0003800000 */
.L_x_126:
        /* <DEDUP_REMOVED lines=9> */
.L_x_129:
[----:B------:R-:W-:Y:S05]  /*8b50*/  BSYNC B1 ;  /* 0x0000000000017941 */ /* 0x000fea0003800000 */
.L_x_128:
[----:B------:R-:W-:Y:S01]  /*8b60*/  @!P4 IMAD R215, R215, R16, R3 ;  /* 0x00000010d7d7c224 */ /* 0x000fe200078e0203 */
[----:B------:R-:W-:Y:S04]  /*8b70*/  BSSY B1, `(.L_x_130) ;  /* 0x0000006000017945 */ /* 0x000fe80003800000 */
[----:B------:R0:W-:Y:S01]  /*8b80*/  @!P4 STG.E.U8 desc[UR48][R10.64+0x39], R215 ;  /* 0x000039d70a00c986 */ /* 0x0001e2000c101130 */
[----:B------:R-:W-:Y:S05]  /*8b90*/  @P5 BRA `(.L_x_131) ;  /* 0x00000000000c5947 */ /* 0x000fea0003800000 */
[----:B------:R-:W5:Y:S02]  /*8ba0*/  LDG.E.U8 R2, desc[UR48][R14.64+0x20] ;  /* 0x000020300e027981 */ /* 0x000f64000c1e1100 */
[----:B-----5:R-:W-:-:S05]  /*8bb0*/  PRMT R22, R2, 0x8880, RZ ;  /* 0x0000888002167816 */ /* 0x020fca00000000ff */
[----:B------:R-:W-:-:S07]  /*8bc0*/  IMAD R3, R22, R17, RZ ;  /* 0x0000001116037224 */ /* 0x000fce00078e02ff */
.L_x_131:
[----:B------:R-:W-:Y:S05]  /*8bd0*/  BSYNC B1 ;  /* 0x0000000000017941 */ /* 0x000fea0003800000 */
.L_x_130:
        /* <DEDUP_REMOVED lines=9> */
.L_x_133:
[----:B------:R-:W-:Y:S05]  /*8c70*/  BSYNC B1 ;  /* 0x0000000000017941 */ /* 0x000fea0003800000 */
.L_x_132:
[----:B------:R-:W-:Y:S01]  /*8c80*/  @!P4 IMAD R185, R185, R16, R3 ;  /* 0x00000010b9b9c224 */ /* 0x000fe200078e0203 */
[----:B------:R-:W-:Y:S04]  /*8c90*/  BSSY B1, `(.L_x_134) ;  /* 0x0000006000017945 */ /* 0x000fe80003800000 */
[----:B------:R0:W-:Y:S01]  /*8ca0*/  @!P4 STG.E.U8 desc[UR48][R6.64+0x21], R185 ;  /* 0x000021b90600c986 */ /* 0x0001e2000c101130 */
[----:B------:R-:W-:Y:S05]  /*8cb0*/  @P5 BRA `(.L_x_135) ;  /* 0x00000000000c5947 */ /* 0x000fea0003800000 */
[----:B------:R-:W5:Y:S02]  /*8cc0*/  LDG.E.U8 R2, desc[UR48][R12.64+0x20] ;  /* 0x000020300c027981 */ /* 0x000f64000c1e1100 */
[----:B-----5:R-:W-:-:S05]  /*8cd0*/  PRMT R22, R2, 0x8880, RZ ;  /* 0x0000888002167816 */ /* 0x020fca00000000ff */
[----:B------:R-:W-:-:S07]  /*8ce0*/  IMAD R3, R22, R17, RZ ;  /* 0x0000001116037224 */ /* 0x000fce00078e02ff */
.L_x_135:
[----:B------:R-:W-:Y:S05]  /*8cf0*/  BSYNC B1 ;  /* 0x0000000000017941 */ /* 0x000fea0003800000 */
.L_x_134:
        /* <DEDUP_REMOVED lines=9> */
.L_x_137:
[----:B------:R-:W-:Y:S05]  /*8d90*/  BSYNC B1 ;  /* 0x0000000000017941 */ /* 0x000fea0003800000 */
.L_x_136:
[----:B------:R-:W-:Y:S01]  /*8da0*/  @!P4 IMAD R187, R187, R16, R3 ;  /* 0x00000010bbbbc224 */ /* 0x000fe200078e0203 */
[----:B------:R-:W-:Y:S04]  /*8db0*/  BSSY B1, `(.L_x_138) ;  /* 0x0000006000017945 */ /* 0x000fe80003800000 */
[----:B------:R0:W-:Y:S01]  /*8dc0*/  @!P4 STG.E.U8 desc[UR48][R8.64+0x21], R187 ;  /* 0x000021bb0800c986 */ /* 0x0001e2000c101130 */
[----:B------:R-:W-:Y:S05]  /*8dd0*/  @P5 BRA `(.L_x_139) ;  /* 0x00000000000c5947 */ /* 0x000fea0003800000 */
[----:B------:R-:W5:Y:S02]  /*8de0*/  LDG.E.U8 R2, desc[UR48][R14.64+0x28] ;  /* 0x000028300e027981 */ /* 0x000f64000c1e1100 */
[----:B-----5:R-:W-:-:S05]  /*8df0*/  PRMT R22, R2, 0x8880, RZ ;  /* 0x0000888002167816 */ /* 0x020fca00000000ff */
[----:B------:R-:W-:-:S07]  /*8e00*/  IMAD R3, R22, R17, RZ ;  /* 0x0000001116037224 */ /* 0x000fce00078e02ff */
.L_x_139:
[----:B------:R-:W-:Y:S05]  /*8e10*/  BSYNC B1 ;  /* 0x0000000000017941 */ /* 0x000fea0003800000 */
.L_x_138:
        /* <DEDUP_REMOVED lines=9> */
.L_x_141:
[----:B------:R-:W-:Y:S05]  /*8eb0*/  BSYNC B1 ;  /* 0x0000000000017941 */ /* 0x000fea0003800000 */
.L_x_140:
[----:B------:R-:W-:Y:S01]  /*8ec0*/  @!P4 IMAD R189, R189, R16, R3 ;  /* 0x00000010bdbdc224 */ /* 0x000fe200078e0203 */
[----:B------:R-:W-:Y:S04]  /*8ed0*/  BSSY B1, `(.L_x_142) ;  /* 0x0000006000017945 */ /* 0x000fe80003800000 */
[----:B------:R0:W-:Y:S01]  /*8ee0*/  @!P4 STG.E.U8 desc[UR48][R6.64+0x29], R189 ;  /* 0x000029bd0600c986 */ /* 0x0001e2000c101130 */
[----:B------:R-:W-:Y:S05]  /*8ef0*/  @P5 BRA `(.L_x_143) ;  /* 0x00000000000c5947 */ /* 0x000fea0003800000 */
[----:B------:R-:W5:Y:S02]  /*8f00*/  LDG.E.U8 R2, desc[UR48][R12.64+0x28] ;  /* 0x000028300c027981 */ /* 0x000f64000c1e1100 */
[----:B-----5:R-:W-:-:S05]  /*8f10*/  PRMT R22, R2, 0x8880, RZ ;  /* 0x0000888002167816 */ /* 0x020fca00000000ff */
[----:B------:R-:W-:-:S07]  /*8f20*/  IMAD R3, R22, R17, RZ ;  /* 0x0000001116037224 */ /* 0x000fce00078e02ff */
.L_x_143:
[----:B------:R-:W-:Y:S05]  /*8f30*/  BSYNC B1 ;  /* 0x0000000000017941 */ /* 0x000fea0003800000 */
.L_x_142:
        /* <DEDUP_REMOVED lines=9> */
.L_x_145:
[----:B------:R-:W-:Y:S05]  /*8fd0*/  BSYNC B1 ;  /* 0x0000000000017941 */ /* 0x000fea0003800000 */
.L_x_144:
[----:B------:R-:W-:Y:S01]  /*8fe0*/  @!P4 IMAD R191, R191, R16, R3 ;  /* 0x00000010bfbfc224 */ /* 0x000fe200078e0203 */
[----:B------:R-:W-:Y:S04]  /*8ff0*/  BSSY B1, `(.L_x_146) ;  /* 0x0000006000017945 */ /* 0x000fe80003800000 */
[----:B------:R0:W-:Y:S01]  /*9000*/  @!P4 STG.E.U8 desc[UR48][R8.64+0x29], R191 ;  /* 0x000029bf0800c986 */ /* 0x0001e2000c101130 */
[----:B------:R-:W-:Y:S05]  /*9010*/  @P5 BRA `(.L_x_147) ;  /* 0x00000000000c5947 */ /* 0x000fea0003800000 */
[----:B------:R-:W5:Y:S02]  /*9020*/  LDG.E.U8 R2, desc[UR48][R14.64+0x30] ;  /* 0x000030300e027981 */ /* 0x000f64000c1e1100 */
[----:B-----5:R-:W-:-:S05]  /*9030*/  PRMT R22, R2, 0x8880, RZ ;  /* 0x0000888002167816 */ /* 0x020fca00000000ff */
[----:B------:R-:W-:-:S07]  /*9040*/  IMAD R3, R22, R17, RZ ;  /* 0x0000001116037224 */ /* 0x000fce00078e02ff */
.L_x_147:
[----:B------:R-:W-:Y:S05]  /*9050*/  BSYNC B1 ;  /* 0x0000000000017941 */ /* 0x000fea0003800000 */
.L_x_146:
        /* <DEDUP_REMOVED lines=9> */
.L_x_149:
[----:B------:R-:W-:Y:S05]  /*90f0*/  BSYNC B1 ;  /* 0x0000000000017941 */ /* 0x000fea0003800000 */
.L_x_148:
[----:B------:R-:W-:Y:S01]  /*9100*/  @!P4 IMAD R193, R193, R16, R3 ;  /* 0x00000010c1c1c224 */ /* 0x000fe200078e0203 */
[----:B------:R-:W-:Y:S04]  /*9110*/  BSSY B1, `(.L_x_150) ;  /* 0x0000006000017945 */ /* 0x000fe80003800000 */
[----:B------:R0:W-:Y:S01]  /*9120*/  @!P4 STG.E.U8 desc[UR48][R6.64+0x31], R193 ;  /* 0x000031c10600c986 */ /* 0x0001e2000c101130 */
[----:B------:R-:W-:Y:S05]  /*9130*/  @P5 BRA `(.L_x_151) ;  /* 0x00000000000c5947 */ /* 0x000fea0003800000 */
[----:B------:R-:W5:Y:S02]  /*9140*/  LDG.E.U8 R2, desc[UR48][R12.64+0x30] ;  /* 0x000030300c027981 */ /* 0x000f64000c1e1100 */
[----:B-----5:R-:W-:-:S05]  /*9150*/  PRMT R22, R2, 0x8880, RZ ;  /* 0x0000888002167816 */ /* 0x020fca00000000ff */
[----:B------:R-:W-:-:S07]  /*9160*/  IMAD R3, R22, R17, RZ ;  /* 0x0000001116037224 */ /* 0x000fce00078e02ff */
.L_x_151:
[----:B------:R-:W-:Y:S05]  /*9170*/  BSYNC B1 ;  /* 0x0000000000017941 */ /* 0x000fea0003800000 */
.L_x_150:
        /* <DEDUP_REMOVED lines=9> */
.L_x_153:
[----:B------:R-:W-:Y:S05]  /*9210*/  BSYNC B1 ;  /* 0x0000000000017941 */ /* 0x000fea0003800000 */
.L_x_152:
[----:B------:R-:W-:Y:S01]  /*9220*/  @!P4 IMAD R195, R195, R16, R3 ;  /* 0x00000010c3c3c224 */ /* 0x000fe200078e0203 */
[----:B------:R-:W-:Y:S04]  /*9230*/  BSSY B1, `(.L_x_154) ;  /* 0x0000006000017945 */ /* 0x000fe80003800000 */
[----:B------:R0:W-:Y:S01]  /*9240*/  @!P4 STG.E.U8 desc[UR48][R8.64+0x31], R195 ;  /* 0x000031c30800c986 */ /* 0x0001e2000c101130 */
[----:B------:R-:W-:Y:S05]  /*9250*/  @P5 BRA `(.L_x_155) ;  /* 0x00000000000c5947 */ /* 0x000fea0003800000 */
[----:B------:R-:W5:Y:S02]  /*9260*/  LDG.E.U8 R2, desc[UR48][R14.64+0x38] ;  /* 0x000038300e027981 */ /* 0x000f64000c1e1100 */
[----:B-----5:R-:W-:-:S05]  /*9270*/  PRMT R22, R2, 0x8880, RZ ;  /* 0x0000888002167816 */ /* 0x020fca00000000ff */
[----:B------:R-:W-:-:S07]  /*9280*/  IMAD R3, R22, R17, RZ ;  /* 0x0000001116037224 */ /* 0x000fce00078e02ff */
.L_x_155:
[----:B------:R-:W-:Y:S05]  /*9290*/  BSYNC B1 ;  /* 0x0000000000017941 */ /* 0x000fea0003800000 */
.L_x_154:
        /* <DEDUP_REMOVED lines=9> */
.L_x_157:
[----:B------:R-:W-:Y:S05]  /*9330*/  BSYNC B1 ;  /* 0x0000000000017941 */ /* 0x000fea0003800000 */
.L_x_156:
[----:B------:R-:W-:Y:S01]  /*9340*/  @!P4 IMAD R197, R197, R16, R3 ;  /* 0x00000010c5c5c224 */ /* 0x000fe200078e0203 */
[----:B------:R-:W-:Y:S04]  /*9350*/  BSSY B1, `(.L_x_158) ;  /* 0x0000006000017945 */ /* 0x000fe80003800000 */
[----:B------:R0:W-:Y:S01]  /*9360*/  @!P4 STG.E.U8 desc[UR48][R6.64+0x39], R197 ;  /* 0x000039c50600c986 */ /* 0x0001e2000c101130 */
[----:B------:R-:W-:Y:S05]  /*9370*/  @P5 BRA `(.L_x_159) ;  /* 0x00000000000c5947 */ /* 0x000fea0003800000 */
[----:B------:R-:W5:Y:S02]  /*9380*/  LDG.E.U8 R2, desc[UR48][R12.64+0x38] ;  /* 0x000038300c027981 */ /* 0x000f64000c1e1100 */
[----:B-----5:R-:W-:-:S05]  /*9390*/  PRMT R22, R2, 0x8880, RZ ;  /* 0x0000888002167816 */ /* 0x020fca00000000ff */
[----:B------:R-:W-:-:S07]  /*93a0*/  IMAD R3, R22, R17, RZ ;  /* 0x0000001116037224 */ /* 0x000fce00078e02ff */
.L_x_159:
[----:B------:R-:W-:Y:S05]  /*93b0*/  BSYNC B1 ;  /* 0x0000000000017941 */ /* 0x000fea0003800000 */
.L_x_158:
        /* <DEDUP_REMOVED lines=9> */
.L_x_161:
[----:B------:R-:W-:Y:S05]  /*9450*/  BSYNC B1 ;  /* 0x0000000000017941 */ /* 0x000fea0003800000 */
.L_x_160:
[----:B------:R-:W-:Y:S01]  /*9460*/  @!P4 IMAD R199, R199, R16, R3 ;  /* 0x00000010c7c7c224 */ /* 0x000fe200078e0203 */
[----:B------:R-:W-:Y:S04]  /*9470*/  BSSY B1, `(.L_x_162) ;  /* 0x0000006000017945 */ /* 0x000fe80003800000 */
[----:B------:R0:W-:Y:S01]  /*9480*/  @!P4 STG.E.U8 desc[UR48][R8.64+0x39], R199 ;  /* 0x000039c70800c986 */ /* 0x0001e2000c101130 */
[----:B------:R-:W-:Y:S05]  /*9490*/  @P5 BRA `(.L_x_163) ;  /* 0x00000000000c5947 */ /* 0x000fea0003800000 */
[----:B------:R-:W5:Y:S02]  /*94a0*/  LDG.E.U8 R2, desc[UR48][R20.64+0x40] ;  /* 0x0000403014027981 */ /* 0x000f64000c1e1100 */
[----:B-----5:R-:W-:-:S05]  /*94b0*/  PRMT R22, R2, 0x8880, RZ ;  /* 0x0000888002167816 */ /* 0x020fca00000000ff */
[----:B------:R-:W-:-:S07]  /*94c0*/  IMAD R3, R22, R17, RZ ;  /* 0x0000001116037224 */ /* 0x000fce00078e02ff */
.L_x_163:
[----:B------:R-:W-:Y:S05]  /*94d0*/  BSYNC B1 ;  /* 0x0000000000017941 */ /* 0x000fea0003800000 */
.L_x_162:
        /* <DEDUP_REMOVED lines=9> */
.L_x_165:
[----:B------:R-:W-:Y:S05]  /*9570*/  BSYNC B1 ;  /* 0x0000000000017941 */ /* 0x000fea0003800000 */
.L_x_164:
[----:B------:R-:W-:Y:S01]  /*9580*/  @!P4 IMAD R169, R169, R16, R3 ;  /* 0x00000010a9a9c224 */ /* 0x000fe200078e0203 */
[----:B------:R-:W-:Y:S04]  /*9590*/  BSSY B1, `(.L_x_166) ;  /* 0x0000006000017945 */ /* 0x000fe80003800000 */
[----:B------:R0:W-:Y:S01]  /*95a0*/  @!P4 STG.E.U8 desc[UR48][R4.64+0x41], R169 ;  /* 0x000041a90400c986 */ /* 0x0001e2000c101130 */
[----:B------:R-:W-:Y:S05]  /*95b0*/  @P5 BRA `(.L_x_167) ;  /* 0x00000000000c5947 */ /* 0x000fea0003800000 */
[----:B------:R-:W5:Y:S02]  /*95c0*/  LDG.E.U8 R2, desc[UR48][R18.64+0x40] ;  /* 0x0000403012027981 */ /* 0x000f64000c1e1100 */
[----:B-----5:R-:W-:-:S05]  /*95d0*/  PRMT R22, R2, 0x8880, RZ ;  /* 0x0000888002167816 */ /* 0x020fca00000000ff */
[----:B------:R-:W-:-:S07]  /*95e0*/  IMAD R3, R22, R17, RZ ;  /* 0x0000001116037224 */ /* 0x000fce00078e02ff */
.L_x_167:
[----:B------:R-:W-:Y:S05]  /*95f0*/  BSYNC B1 ;  /* 0x0000000000017941 */ /* 0x000fea0003800000 */
.L_x_166:
        /* <DEDUP_REMOVED lines=9> */
.L_x_169:
[----:B------:R-:W-:Y:S05]  /*9690*/  BSYNC B1 ;  /* 0x0000000000017941 */ /* 0x000fea0003800000 */
.L_x_168:
[----:B------:R-:W-:Y:S01]  /*96a0*/  @!P4 IMAD R171, R171, R16, R3 ;  /* 0x00000010ababc224 */ /* 0x000fe200078e0203 */
[----:B------:R-:W-:Y:S04]  /*96b0*/  BSSY B1, `(.L_x_170) ;  /* 0x0000006000017945 */ /* 0x000fe80003800000 */
[----:B------:R0:W-:Y:S01]  /*96c0*/  @!P4 STG.E.U8 desc[UR48][R10.64+0x41], R171 ;  /* 0x000041ab0a00c986 */ /* 0x0001e2000c101130 */
[----:B------:R-:W-:Y:S05]  /*96d0*/  @P5 BRA `(.L_x_171) ;  /* 0x00000000000c5947 */ /* 0x000fea0003800000 */
[----:B------:R-:W5:Y:S02]  /*96e0*/  LDG.E.U8 R2, desc[UR48][R20.64+0x48] ;  /* 0x0000483014027981 */ /* 0x000f64000c1e1100 */
[----:B-----5:R-:W-:-:S05]  /*96f0*/  PRMT R22, R2, 0x8880, RZ ;  /* 0x0000888002167816 */ /* 0x020fca00000000ff */
[----:B------:R-:W-:-:S07]  /*9700*/  IMAD R3, R22, R17, RZ ;  /* 0x0000001116037224 */ /* 0x000fce00078e02ff */
.L_x_171:
[----:B------:R-:W-:Y:S05]  /*9710*/  BSYNC B1 ;  /* 0x0000000000017941 */ /* 0x000fea0003800000 */
.L_x_170:
        /* <DEDUP_REMOVED lines=9> */
.L_x_173:
[----:B------:R-:W-:Y:S05]  /*97b0*/  BSYNC B1 ;  /* 0x0000000000017941 */ /* 0x000fea0003800000 */
.L_x_172:
[----:B------:R-:W-:Y:S01]  /*97c0*/  @!P4 IMAD R173, R173, R16, R3 ;  /* 0x00000010adadc224 */ /* 0x000fe200078e0203 */
[----:B------:R-:W-:Y:S04]  /*97d0*/  BSSY B1, `(.L_x_174) ;  /* 0x0000006000017945 */ /* 0x000fe80003800000 */
[----:B------:R0:W-:Y:S01]  /*97e0*/  @!P4 STG.E.U8 desc[UR48][R4.64+0x49], R173 ;  /* 0x000049ad0400c986 */ /* 0x0001e2000c101130 */
[----:B------:R-:W-:Y:S05]  /*97f0*/  @P5 BRA `(.L_x_175) ;  /* 0x00000000000c5947 */ /* 0x000fea0003800000 */
[----:B------:R-:W5:Y:S02]  /*9800*/  LDG.E.U8 R2, desc[UR48][R18.64+0x48] ;  /* 0x0000483012027981 */ /* 0x000f64000c1e1100 */
[----:B-----5:R-:W-:-:S05]  /*9810*/  PRMT R22, R2, 0x8880, RZ ;  /* 0x0000888002167816 */ /* 0x020fca00000000ff */
[----:B------:R-:W-:-:S07]  /*9820*/  IMAD R3, R22, R17, RZ ;  /* 0x0000001116037224 */ /* 0x000fce00078e02ff */
.L_x_175:
[----:B------:R-:W-:Y:S05]  /*9830*/  BSYNC B1 ;  /* 0x0000000000017941 */ /* 0x000fea0003800000 */
.L_x_174:
        /* <DEDUP_REMOVED lines=9> */
.L_x_177:
[----:B------:R-:W-:Y:S05]  /*98d0*/  BSYNC B1 ;  /* 0x0000000000017941 */ /* 0x000fea0003800000 */
.L_x_176:
[----:B------:R-:W-:Y:S01]  /*98e0*/  @!P4 IMAD R175, R175, R16, R3 ;  /* 0x00000010afafc224 */ /* 0x000fe200078e0203 */
[----:B------:R-:W-:Y:S04]  /*98f0*/  BSSY B1, `(.L_x_178) ;  /* 0x0000006000017945 */ /* 0x000fe80003800000 */
[----:B------:R0:W-:Y:S01]  /*9900*/  @!P4 STG.E.U8 desc[UR48][R10.64+0x49], R175 ;  /* 0x000049af0a00c986 */ /* 0x0001e2000c101130 */
[----:B------:R-:W-:Y:S05]  /*9910*/  @P5 BRA `(.L_x_179) ;  /* 0x00000000000c5947 */ /* 0x000fea0003800000 */
[----:B------:R-:W5:Y:S02]  /*9920*/  LDG.E.U8 R2, desc[UR48][R20.64+0x50] ;  /* 0x0000503014027981 */ /* 0x000f64000c1e1100 */
[----:B-----5:R-:W-:-:S05]  /*9930*/  PRMT R22, R2, 0x8880, RZ ;  /* 0x0000888002167816 */ /* 0x020fca00000000ff */
[----:B------:R-:W-:-:S07]  /*9940*/  IMAD R3, R22, R17, RZ ;  /* 0x0000001116037224 */ /* 0x000fce00078e02ff */
.L_x_179:
[----:B------:R-:W-:Y:S05]  /*9950*/  BSYNC B1 ;  /* 0x0000000000017941 */ /* 0x000fea0003800000 */
.L_x_178:
        /* <DEDUP_REMOVED lines=9> */
.L_x_181:
[----:B------:R-:W-:Y:S05]  /*99f0*/  BSYNC B1 ;  /* 0x0000000000017941 */ /* 0x000fea0003800000 */
.L_x_180:
[----:B------:R-:W-:Y:S01]  /*9a00*/  @!P4 IMAD R177, R177, R16, R3 ;  /* 0x00000010b1b1c224 */ /* 0x000fe200078e0203 */
[----:B------:R-:W-:Y:S04]  /*9a10*/  BSSY B1, `(.L_x_182) ;  /* 0x0000006000017945 */ /* 0x000fe80003800000 */
[----:B------:R0:W-:Y:S01]  /*9a20*/  @!P4 STG.E.U8 desc[UR48][R4.64+0x51], R177 ;  /* 0x000051b10400c986 */ /* 0x0001e2000c101130 */
[----:B------:R-:W-:Y:S05]  /*9a30*/  @P5 BRA `(.L_x_183) ;  /* 0x00000000000c5947 */ /* 0x000fea0003800000 */
[----:B------:R-:W5:Y:S02]  /*9a40*/  LDG.E.U8 R2, desc[UR48][R18.64+0x50] ;  /* 0x0000503012027981 */ /* 0x000f64000c1e1100 */
[----:B-----5:R-:W-:-:S05]  /*9a50*/  PRMT R22, R2, 0x8880, RZ ;  /* 0x0000888002167816 */ /* 0x020fca00000000ff */
[----:B------:R-:W-:-:S07]  /*9a60*/  IMAD R3, R22, R17, RZ ;  /* 0x0000001116037224 */ /* 0x000fce00078e02ff */
.L_x_183:
[----:B------:R-:W-:Y:S05]  /*9a70*/  BSYNC B1 ;  /* 0x0000000000017941 */ /* 0x000fea0003800000 */
.L_x_182:
        /* <DEDUP_REMOVED lines=9> */
.L_x_185:
[----:B------:R-:W-:Y:S05]  /*9b10*/  BSYNC B1 ;  /* 0x0000000000017941 */ /* 0x000fea0003800000 */
.L_x_184:
[----:B------:R-:W-:Y:S01]  /*9b20*/  @!P4 IMAD R179, R179, R16, R3 ;  /* 0x00000010b3b3c224 */ /* 0x000fe200078e0203 */
[----:B------:R-:W-:Y:S04]  /*9b30*/  BSSY B1, `(.L_x_186) ;  /* 0x0000006000017945 */ /* 0x000fe80003800000 */
[----:B------:R0:W-:Y:S01]  /*9b40*/  @!P4 STG.E.U8 desc[UR48][R10.64+0x51], R179 ;  /* 0x000051b30a00c986 */ /* 0x0001e2000c101130 */
[----:B------:R-:W-:Y:S05]  /*9b50*/  @P5 BRA `(.L_x_187) ;  /* 0x00000000000c5947 */ /* 0x000fea0003800000 */
[----:B------:R-:W5:Y:S02]  /*9b60*/  LDG.E.U8 R2, desc[UR48][R20.64+0x58] ;  /* 0x0000583014027981 */ /* 0x000f64000c1e1100 */
[----:B-----5:R-:W-:-:S05]  /*9b70*/  PRMT R22, R2, 0x8880, RZ ;  /* 0x0000888002167816 */ /* 0x020fca00000000ff */
[----:B------:R-:W-:-:S07]  /*9b80*/  IMAD R3, R22, R17, RZ ;  /* 0x0000001116037224 */ /* 0x000fce00078e02ff */
.L_x_187:
[----:B------:R-:W-:Y:S05]  /*9b90*/  BSYNC B1 ;  /* 0x0000000000017941 */ /* 0x000fea0003800000 */
.L_x_186:
        /* <DEDUP_REMOVED lines=9> */
.L_x_189:
[----:B------:R-:W-:Y:S05]  /*9c30*/  BSYNC B1 ;  /* 0x0000000000017941 */ /* 0x000fea0003800000 */
.L_x_188:
[----:B------:R-:W-:Y:S01]  /*9c40*/  @!P4 IMAD R181, R181, R16, R3 ;  /* 0x00000010b5b5c224 */ /* 0x000fe200078e0203 */
[----:B------:R-:W-:Y:S04]  /*9c50*/  BSSY B1, `(.L_x_190) ;  /* 0x0000006000017945 */ /* 0x000fe80003800000 */
[----:B------:R0:W-:Y:S01]  /*9c60*/  @!P4 STG.E.U8 desc[UR48][R4.64+0x59], R181 ;  /* 0x000059b50400c986 */ /* 0x0001e2000c101130 */
[----:B------:R-:W-:Y:S05]  /*9c70*/  @P5 BRA `(.L_x_191) ;  /* 0x00000000000c5947 */ /* 0x000fea0003800000 */
[----:B------:R-:W5:Y:S02]  /*9c80*/  LDG.E.U8 R2, desc[UR48][R18.64+0x58] ;  /* 0x0000583012027981 */ /* 0x000f64000c1e1100 */
[----:B-----5:R-:W-:-:S05]  /*9c90*/  PRMT R22, R2, 0x8880, RZ ;  /* 0x0000888002167816 */ /* 0x020fca00000000ff */
[----:B------:R-:W-:-:S07]  /*9ca0*/  IMAD R3, R22, R17, RZ ;  /* 0x0000001116037224 */ /* 0x000fce00078e02ff */
.L_x_191:
[----:B------:R-:W-:Y:S05]  /*9cb0*/  BSYNC B1 ;  /* 0x0000000000017941 */ /* 0x000fea0003800000 */
.L_x_190:
        /* <DEDUP_REMOVED lines=9> */
.L_x_193:
[----:B------:R-:W-:Y:S05]  /*9d50*/  BSYNC B1 ;  /* 0x0000000000017941 */ /* 0x000fea0003800000 */
.L_x_192:
[----:B------:R-:W-:Y:S01]  /*9d60*/  @!P4 IMAD R183, R183, R16, R3 ;  /* 0x00000010b7b7c224 */ /* 0x000fe200078e0203 */
[----:B------:R-:W-:Y:S04]  /*9d70*/  BSSY B1, `(.L_x_194) ;  /* 0x0000006000017945 */ /* 0x000fe80003800000 */
[----:B------:R0:W-:Y:S01]  /*9d80*/  @!P4 STG.E.U8 desc[UR48][R10.64+0x59], R183 ;  /* 0x000059b70a00c986 */ /* 0x0001e2000c101130 */
[----:B------:R-:W-:Y:S05]  /*9d90*/  @P5 BRA `(.L_x_195) ;  /* 0x00000000000c5947 */ /* 0x000fea0003800000 */
[----:B------:R-:W5:Y:S02]  /*9da0*/  LDG.E.U8 R2, desc[UR48][R14.64+0x40] ;  /* 0x000040300e027981 */ /* 0x000f64000c1e1100 */
[----:B-----5:R-:W-:-:S05]  /*9db0*/  PRMT R22, R2, 0x8880, RZ ;  /* 0x0000888002167816 */ /* 0x020fca00000000ff */
[----:B------:R-:W-:-:S07]  /*9dc0*/  IMAD R3, R22, R17, RZ ;  /* 0x0000001116037224 */ /* 0x000fce00078e02ff */
.L_x_195:
[----:B------:R-:W-:Y:S05]  /*9dd0*/  BSYNC B1 ;  /* 0x0000000000017941 */ /* 0x000fea0003800000 */
.L_x_194:
        /* <DEDUP_REMOVED lines=9> */
.L_x_197:
[----:B------:R-:W-:Y:S05]  /*9e70*/  BSYNC B1 ;  /* 0x0000000000017941 */ /* 0x000fea0003800000 */
.L_x_196:
[----:B------:R-:W-:Y:S01]  /*9e80*/  @!P4 IMAD R153, R153, R16, R3 ;  /* 0x000000109999c224 */ /* 0x000fe200078e0203 */
[----:B------:R-:W-:Y:S04]  /*9e90*/  BSSY B1, `(.L_x_198) ;  /* 0x0000006000017945 */ /* 0x000fe80003800000 */
[----:B------:R0:W-:Y:S01]  /*9ea0*/  @!P4 STG.E.U8 desc[UR48][R6.64+0x41], R153 ;  /* 0x000041990600c986 */ /* 0x0001e2000c101130 */
[----:B------:R-:W-:Y:S05]  /*9eb0*/  @P5 BRA `(.L_x_199) ;  /* 0x00000000000c5947 */ /* 0x000fea0003800000 */
[----:B------:R-:W5:Y:S02]  /*9ec0*/  LDG.E.U8 R2, desc[UR48][R12.64+0x40] ;  /* 0x000040300c027981 */ /* 0x000f64000c1e1100 */
[----:B-----5:R-:W-:-:S05]  /*9ed0*/  PRMT R22, R2, 0x8880, RZ ;  /* 0x0000888002167816 */ /* 0x020fca00000000ff */
[----:B------:R-:W-:-:S07]  /*9ee0*/  IMAD R3, R22, R17, RZ ;  /* 0x0000001116037224 */ /* 0x000fce00078e02ff */
.L_x_199:
[----:B------:R-:W-:Y:S05]  /*9ef0*/  BSYNC B1 ;  /* 0x0000000000017941 */ /* 0x000fea0003800000 */
.L_x_198:
        /* <DEDUP_REMOVED lines=9> */
.L_x_201:
[----:B------:R-:W-:Y:S05]  /*9f90*/  BSYNC B1 ;  /* 0x0000000000017941 */ /* 0x000fea0003800000 */
.L_x_200:
[----:B------:R-:W-:Y:S01]  /*9fa0*/  @!P4 IMAD R155, R155, R16, R3 ;  /* 0x000000109b9bc224 */ /* 0x000fe200078e0203 */
[----:B------:R-:W-:Y:S04]  /*9fb0*/  BSSY B1, `(.L_x_202) ;  /* 0x0000006000017945 */ /* 0x000fe80003800000 */
[----:B------:R0:W-:Y:S01]  /*9fc0*/  @!P4 STG.E.U8 desc[UR48][R8.64+0x41], R155 ;  /* 0x0000419b0800c986 */ /* 0x0001e2000c101130 */
[----:B------:R-:W-:Y:S05]  /*9fd0*/  @P5 BRA `(.L_x_203) ;  /* 0x00000000000c5947 */ /* 0x000fea0003800000 */
[----:B------:R-:W5:Y:S02]  /*9fe0*/  LDG.E.U8 R2, desc[UR48][R14.64+0x48] ;  /* 0x000048300e027981 */ /* 0x000f64000c1e1100 */
[----:B-----5:R-:W-:-:S05]  /*9ff0*/  PRMT R22, R2, 0x8880, RZ ;  /* 0x0000888002167816 */ /* 0x020fca00000000ff */
[----:B------:R-:W-:-:S07]  /*a000*/  IMAD R3, R22, R17, RZ ;  /* 0x0000001116037224 */ /* 0x000fce00078e02ff */
.L_x_203:
[----:B------:R-:W-:Y:S05]  /*a010*/  BSYNC B1 ;  /* 0x0000000000017941 */ /* 0x000fea0003800000 */
.L_x_202:
        /* <DEDUP_REMOVED lines=9> */
.L_x_205:
[----:B------:R-:W-:Y:S05]  /*a0b0*/  BSYNC B1 ;  /* 0x0000000000017941 */ /* 0x000fea0003800000 */
.L_x_204:
[----:B------:R-:W-:Y:S01]  /*a0c0*/  @!P4 IMAD R157, R157, R16, R3 ;  /* 0x000000109d9dc224 */ /* 0x000fe200078e0203 */
[----:B------:R-:W-:Y:S04]  /*a0d0*/  BSSY B1, `(.L_x_206) ;  /* 0x0000006000017945 */ /* 0x000fe80003800000 */
[----:B------:R0:W-:Y:S01]  /*a0e0*/  @!P4 STG.E.U8 desc[UR48][R6.64+0x49], R157 ;  /* 0x0000499d0600c986 */ /* 0x0001e2000c101130 */
[----:B------:R-:W-:Y:S05]  /*a0f0*/  @P5 BRA `(.L_x_207) ;  /* 0x00000000000c5947 */ /* 0x000fea0003800000 */
[----:B------:R-:W5:Y:S02]  /*a100*/  LDG.E.U8 R2, desc[UR48][R12.64+0x48] ;  /* 0x000048300c027981 */ /* 0x000f64000c1e1100 */
[----:B-----5:R-:W-:-:S05]  /*a110*/  PRMT R22, R2, 0x8880, RZ ;  /* 0x0000888002167816 */ /* 0x020fca00000000ff */
[----:B------:R-:W-:-:S07]  /*a120*/  IMAD R3, R22, R17, RZ ;  /* 0x0000001116037224 */ /* 0x000fce00078e02ff */
.L_x_207:
[----:B------:R-:W-:Y:S05]  /*a130*/  BSYNC B1 ;  /* 0x0000000000017941 */ /* 0x000fea0003800000 */
.L_x_206:
        /* <DEDUP_REMOVED lines=9> */
.L_x_209:
[----:B------:R-:W-:Y:S05]  /*a1d0*/  BSYNC B1 ;  /* 0x0000000000017941 */ /* 0x000fea0003800000 */
.L_x_208:
[----:B------:R-:W-:Y:S01]  /*a1e0*/  @!P4 IMAD R159, R159, R16, R3 ;  /* 0x000000109f9fc224 */ /* 0x000fe200078e0203 */
[----:B------:R-:W-:Y:S04]  /*a1f0*/  BSSY B1, `(.L_x_210) ;  /* 0x0000006000017945 */ /* 0x000fe80003800000 */
[----:B------:R0:W-:Y:S01]  /*a200*/  @!P4 STG.E.U8 desc[UR48][R8.64+0x49], R159 ;  /* 0x0000499f0800c986 */ /* 0x0001e2000c101130 */
[----:B------:R-:W-:Y:S05]  /*a210*/  @P5 BRA `(.L_x_211) ;  /* 0x00000000000c5947 */ /* 0x000fea0003800000 */
[----:B------:R-:W5:Y:S02]  /*a220*/  LDG.E.U8 R2, desc[UR48][R14.64+0x50] ;  /* 0x000050300e027981 */ /* 0x000f64000c1e1100 */
[----:B-----5:R-:W-:-:S05]  /*a230*/  PRMT R22, R2, 0x8880, RZ ;  /* 0x0000888002167816 */ /* 0x020fca00000000ff */
[----:B------:R-:W-:-:S07]  /*a240*/  IMAD R3, R22, R17, RZ ;  /* 0x0000001116037224 */ /* 0x000fce00078e02ff */
.L_x_211:
[----:B------:R-:W-:Y:S05]  /*a250*/  BSYNC B1 ;  /* 0x0000000000017941 */ /* 0x000fea0003800000 */
.L_x_210:
        /* <DEDUP_REMOVED lines=9> */
.L_x_213:
[----:B------:R-:W-:Y:S05]  /*a2f0*/  BSYNC B1 ;  /* 0x0000000000017941 */ /* 0x000fea0003800000 */
.L_x_212:
[----:B------:R-:W-:Y:S01]  /*a300*/  @!P4 IMAD R161, R161, R16, R3 ;  /* 0x00000010a1a1c224 */ /* 0x000fe200078e0203 */
[----:B------:R-:W-:Y:S04]  /*a310*/  BSSY B1, `(.L_x_214) ;  /* 0x0000006000017945 */ /* 0x000fe80003800000 */
[----:B------:R0:W-:Y:S01]  /*a320*/  @!P4 STG.E.U8 desc[UR48][R6.64+0x51], R161 ;  /* 0x000051a10600c986 */ /* 0x0001e2000c101130 */
[----:B------:R-:W-:Y:S05]  /*a330*/  @P5 BRA `(.L_x_215) ;  /* 0x00000000000c5947 */ /* 0x000fea0003800000 */
[----:B------:R-:W5:Y:S02]  /*a340*/  LDG.E.U8 R2, desc[UR48][R12.64+0x50] ;  /* 0x000050300c027981 */ /* 0x000f64000c1e1100 */
[----:B-----5:R-:W-:-:S05]  /*a350*/  PRMT R22, R2, 0x8880, RZ ;  /* 0x0000888002167816 */ /* 0x020fca00000000ff */
[----:B------:R-:W-:-:S07]  /*a360*/  IMAD R3, R22, R17, RZ ;  /* 0x0000001116037224 */ /* 0x000fce00078e02ff */
.L_x_215:
[----:B------:R-:W-:Y:S05]  /*a370*/  BSYNC B1 ;  /* 0x0000000000017941 */ /* 0x000fea0003800000 */
.L_x_214:
        /* <DEDUP_REMOVED lines=9> */
.L_x_217:
[----:B------:R-:W-:Y:S05]  /*a410*/  BSYNC B1 ;  /* 0x0000000000017941 */ /* 0x000fea0003800000 */
.L_x_216:
[----:B------:R-:W-:Y:S01]  /*a420*/  @!P4 IMAD R163, R163, R16, R3 ;  /* 0x00000010a3a3c224 */ /* 0x000fe200078e0203 */
[----:B------:R-:W-:Y:S04]  /*a430*/  BSSY B1, `(.L_x_218) ;  /* 0x0000006000017945 */ /* 0x000fe80003800000 */
[----:B------:R0:W-:Y:S01]  /*a440*/  @!P4 STG.E.U8 desc[UR48][R8.64+0x51], R163 ;  /* 0x000051a30800c986 */ /* 0x0001e2000c101130 */
[----:B------:R-:W-:Y:S05]  /*a450*/  @P5 BRA `(.L_x_219) ;  /* 0x00000000000c5947 */ /* 0x000fea0003800000 */
[----:B------:R-:W5:Y:S02]  /*a460*/  LDG.E.U8 R2, desc[UR48][R14.64+0x58] ;  /* 0x000058300e027981 */ /* 0x000f64000c1e1100 */
[----:B-----5:R-:W-:-:S05]  /*a470*/  PRMT R22, R2, 0x8880, RZ ;  /* 0x0000888002167816 */ /* 0x020fca00000000ff */
[----:B------:R-:W-:-:S07]  /*a480*/  IMAD R3, R22, R17, RZ ;  /* 0x0000001116037224 */ /* 0x000fce00078e02ff */
.L_x_219:
[----:B------:R-:W-:Y:S05]  /*a490*/  BSYNC B1 ;  /* 0x0000000000017941 */ /* 0x000fea0003800000 */
.L_x_218:
        /* <DEDUP_REMOVED lines=9> */
.L_x_221:
[----:B------:R-:W-:Y:S05]  /*a530*/  BSYNC B1 ;  /* 0x0000000000017941 */ /* 0x000fea0003800000 */
.L_x_220:
[----:B------:R-:W-:Y:S01]  /*a540*/  @!P4 IMAD R165, R165, R16, R3 ;  /* 0x00000010a5a5c224 */ /* 0x000fe200078e0203 */
[----:B------:R-:W-:Y:S04]  /*a550*/  BSSY B1, `(.L_x_222) ;  /* 0x0000006000017945 */ /* 0x000fe80003800000 */
[----:B------:R0:W-:Y:S01]  /*a560*/  @!P4 STG.E.U8 desc[UR48][R6.64+0x59], R165 ;  /* 0x000059a50600c986 */ /* 0x0001e2000c101130 */
[----:B------:R-:W-:Y:S05]  /*a570*/  @P5 BRA `(.L_x_223) ;  /* 0x00000000000c5947 */ /* 0x000fea0003800000 */
[----:B------:R-:W5:Y:S02]  /*a580*/  LDG.E.U8 R2, desc[UR48][R12.64+0x58] ;  /* 0x000058300c027981 */ /* 0x000f64000c1e1100 */
[----:B-----5:R-:W-:-:S05]  /*a590*/  PRMT R22, R2, 0x8880, RZ ;  /* 0x0000888002167816 */ /* 0x020fca00000000ff */
[----:B------:R-:W-:-:S07]  /*a5a0*/  IMAD R3, R22, R17, RZ ;  /* 0x0000001116037224 */ /* 0x000fce00078e02ff */
.L_x_223:
[----:B------:R-:W-:Y:S05]  /*a5b0*/  BSYNC B1 ;  /* 0x0000000000017941 */ /* 0x000fea0003800000 */
.L_x_222:
        /* <DEDUP_REMOVED lines=9> */
.L_x_225:
[----:B------:R-:W-:Y:S05]  /*a650*/  BSYNC B1 ;  /* 0x0000000000017941 */ /* 0x000fea0003800000 */
.L_x_224:
[----:B------:R-:W-:Y:S01]  /*a660*/  @!P4 IMAD R167, R167, R16, R3 ;  /* 0x00000010a7a7c224 */ /* 0x000fe200078e0203 */
[----:B------:R-:W-:Y:S04]  /*a670*/  BSSY B1, `(.L_x_226) ;  /* 0x0000006000017945 */ /* 0x000fe80003800000 */
[----:B------:R0:W-:Y:S01]  /*a680*/  @!P4 STG.E.U8 desc[UR48][R8.64+0x59], R167 ;  /* 0x000059a70800c986 */ /* 0x0001e2000c101130 */
[----:B------:R-:W-:Y:S05]  /*a690*/  @P5 BRA `(.L_x_227) ;  /* 0x00000000000c5947 */ /* 0x000fea0003800000 */
[----:B------:R-:W5:Y:S02]  /*a6a0*/  LDG.E.U8 R2, desc[UR48][R20.64+0x60] ;  /* 0x0000603014027981 */ /* 0x000f64000c1e1100 */
[----:B-----5:R-:W-:-:S05]  /*a6b0*/  PRMT R22, R2, 0x8880, RZ ;  /* 0x0000888002167816 */ /* 0x020fca00000000ff */
[----:B------:R-:W-:-:S07]  /*a6c0*/  IMAD R3, R22, R17, RZ ;  /* 0x0000001116037224 */ /* 0x000fce00078e02ff */
.L_x_227:
[----:B------:R-:W-:Y:S05]  /*a6d0*/  BSYNC B1 ;  /* 0x0000000000017941 */ /* 0x000fea0003800000 */
.L_x_226:
        /* <DEDUP_REMOVED lines=9> */
.L_x_229:
[----:B------:R-:W-:Y:S05]  /*a770*/  BSYNC B1 ;  /* 0x0000000000017941 */ /* 0x000fea0003800000 */
.L_x_228:
[----:B------:R-:W-:Y:S01]  /*a780*/  @!P4 IMAD R137, R137, R16, R3 ;  /* 0x000000108989c224 */ /* 0x000fe200078e0203 */
[----:B------:R-:W-:Y:S04]  /*a790*/  BSSY B1, `(.L_x_230) ;  /* 0x0000006000017945 */ /* 0x000fe80003800000 */
[----:B------:R0:W-:Y:S01]  /*a7a0*/  @!P4 STG.E.U8 desc[UR48][R4.64+0x61], R137 ;  /* 0x000061890400c986 */ /* 0x0001e2000c101130 */
[----:B------:R-:W-:Y:S05]  /*a7b0*/  @P5 BRA `(.L_x_231) ;  /* 0x00000000000c5947 */ /* 0x000fea0003800000 */
[----:B------:R-:W5:Y:S02]  /*a7c0*/  LDG.E.U8 R2, desc[UR48][R18.64+0x60] ;  /* 0x0000603012027981 */ /* 0x000f64000c1e1100 */
[----:B-----5:R-:W-:-:S05]  /*a7d0*/  PRMT R22, R2, 0x8880, RZ ;  /* 0x0000888002167816 */ /* 0x020fca00000000ff */
[----:B------:R-:W-:-:S07]  /*a7e0*/  IMAD R3, R22, R17, RZ ;  /* 0x0000001116037224 */ /* 0x000fce00078e02ff */
.L_x_231:
[----:B------:R-:W-:Y:S05]  /*a7f0*/  BSYNC B1 ;  /* 0x0000000000017941 */ /* 0x000fea0003800000 */
.L_x_230:
        /* <DEDUP_REMOVED lines=9> */
.L_x_233:
[----:B------:R-:W-:Y:S05]  /*a890*/  BSYNC B1 ;  /* 0x0000000000017941 */ /* 0x000fea0003800000 */
.L_x_232:
[----:B------:R-:W-:Y:S01]  /*a8a0*/  @!P4 IMAD R139, R139, R16, R3 ;  /* 0x000000108b8bc224 */ /* 0x000fe200078e0203 */
[----:B------:R-:W-:Y:S04]  /*a8b0*/  BSSY B1, `(.L_x_234) ;  /* 0x0000006000017945 */ /* 0x000fe80003800000 */
[----:B------:R0:W-:Y:S01]  /*a8c0*/  @!P4 STG.E.U8 desc[UR48][R10.64+0x61], R139 ;  /* 0x0000618b0a00c986 */ /* 0x0001e2000c101130 */
[----:B------:R-:W-:Y:S05]  /*a8d0*/  @P5 BRA `(.L_x_235) ;  /* 0x00000000000c5947 */ /* 0x000fea0003800000 */
[----:B------:R-:W5:Y:S02]  /*a8e0*/  LDG.E.U8 R2, desc[UR48][R20.64+0x68] ;  /* 0x0000683014027981 */ /* 0x000f64000c1e1100 */
[----:B-----5:R-:W-:-:S05]  /*a8f0*/  PRMT R22, R2, 0x8880, RZ ;  /* 0x0000888002167816 */ /* 0x020fca00000000ff */
[----:B------:R-:W-:-:S07]  /*a900*/  IMAD R3, R22, R17, RZ ;  /* 0x0000001116037224 */ /* 0x000fce00078e02ff */
.L_x_235:
[----:B------:R-:W-:Y:S05]  /*a910*/  BSYNC B1 ;  /* 0x0000000000017941 */ /* 0x000fea0003800000 */
.L_x_234:
        /* <DEDUP_REMOVED lines=9> */
.L_x_237:
[----:B------:R-:W-:Y:S05]  /*a9b0*/  BSYNC B1 ;  /* 0x0000000000017941 */ /* 0x000fea0003800000 */
.L_x_236:
[----:B------:R-:W-:Y:S01]  /*a9c0*/  @!P4 IMAD R141, R141, R16, R3 ;  /* 0x000000108d8dc224 */ /* 0x000fe200078e0203 */
[----:B------:R-:W-:Y:S04]  /*a9d0*/  BSSY B1, `(.L_x_238) ;  /* 0x0000006000017945 */ /* 0x000fe80003800000 */
[----:B------:R0:W-:Y:S01]  /*a9e0*/  @!P4 STG.E.U8 desc[UR48][R4.64+0x69], R141 ;  /* 0x0000698d0400c986 */ /* 0x0001e2000c101130 */
[----:B------:R-:W-:Y:S05]  /*a9f0*/  @P5 BRA `(.L_x_239) ;  /* 0x00000000000c5947 */ /* 0x000fea0003800000 */
[----:B------:R-:W5:Y:S02]  /*aa00*/  LDG.E.U8 R2, desc[UR48][R18.64+0x68] ;  /* 0x0000683012027981 */ /* 0x000f64000c1e1100 */
[----:B-----5:R-:W-:-:S05]  /*aa10*/  PRMT R22, R2, 0x8880, RZ ;  /* 0x0000888002167816 */ /* 0x020fca00000000ff */
[----:B------:R-:W-:-:S07]  /*aa20*/  IMAD R3, R22, R17, RZ ;  /* 0x0000001116037224 */ /* 0x000fce00078e02ff */
.L_x_239:
[----:B------:R-:W-:Y:S05]  /*aa30*/  BSYNC B1 ;  /* 0x0000000000017941 */ /* 0x000fea0003800000 */
.L_x_238:
        /* <DEDUP_REMOVED lines=9> */
.L_x_241:
[----:B------:R-:W-:Y:S05]  /*aad0*/  BSYNC B1 ;  /* 0x0000000000017941 */ /* 0x000fea0003800000 */
.L_x_240:
[----:B------:R-:W-:Y:S01]  /*aae0*/  @!P4 IMAD R143, R143, R16, R3 ;  /* 0x000000108f8fc224 */ /* 0x000fe200078e0203 */
[----:B------:R-:W-:Y:S04]  /*aaf0*/  BSSY B1, `(.L_x_242) ;  /* 0x0000006000017945 */ /* 0x000fe80003800000 */
[----:B------:R0:W-:Y:S01]  /*ab00*/  @!P4 STG.E.U8 desc[UR48][R10.64+0x69], R143 ;  /* 0x0000698f0a00c986 */ /* 0x0001e2000c101130 */
[----:B------:R-:W-:Y:S05]  /*ab10*/  @P5 BRA `(.L_x_243) ;  /* 0x00000000000c5947 */ /* 0x000fea0003800000 */
[----:B------:R-:W5:Y:S02]  /*ab20*/  LDG.E.U8 R2, desc[UR48][R20.64+0x70] ;  /* 0x0000703014027981 */ /* 0x000f64000c1e1100 */
[----:B-----5:R-:W-:-:S05]  /*ab30*/  PRMT R22, R2, 0x8880, RZ ;  /* 0x0000888002167816 */ /* 0x020fca00000000ff */
[----:B------:R-:W-:-:S07]  /*ab40*/  IMAD R3, R22, R17, RZ ;  /* 0x0000001116037224 */ /* 0x000fce00078e02ff */
.L_x_243:
[----:B------:R-:W-:Y:S05]  /*ab50*/  BSYNC B1 ;  /* 0x0000000000017941 */ /* 0x000fea0003800000 */
.L_x_242:
        /* <DEDUP_REMOVED lines=9> */
.L_x_245:
[----:B------:R-:W-:Y:S05]  /*abf0*/  BSYNC B1 ;  /* 0x0000000000017941 */ /* 0x000fea0003800000 */
.L_x_244:
[----:B------:R-:W-:Y:S01]  /*ac00*/  @!P4 IMAD R145, R145, R16, R3 ;  /* 0x000000109191c224 */ /* 0x000fe200078e0203 */
[----:B------:R-:W-:Y:S04]  /*ac10*/  BSSY B1, `(.L_x_246) ;  /* 0x0000006000017945 */ /* 0x000fe80003800000 */
[----:B------:R0:W-:Y:S01]  /*ac20*/  @!P4 STG.E.U8 desc[UR48][R4.64+0x71], R145 ;  /* 0x000071910400c986 */ /* 0x0001e2000c101130 */
[----:B------:R-:W-:Y:S05]  /*ac30*/  @P5 BRA `(.L_x_247) ;  /* 0x00000000000c5947 */ /* 0x000fea0003800000 */
[----:B------:R-:W5:Y:S02]  /*ac40*/  LDG.E.U8 R2, desc[UR48][R18.64+0x70] ;  /* 0x0000703012027981 */ /* 0x000f64000c1e1100 */
[----:B-----5:R-:W-:-:S05]  /*ac50*/  PRMT R22, R2, 0x8880, RZ ;  /* 0x0000888002167816 */ /* 0x020fca00000000ff */
[----:B------:R-:W-:-:S07]  /*ac60*/  IMAD R3, R22, R17, RZ ;  /* 0x0000001116037224 */ /* 0x000fce00078e02ff */
.L_x_247:
[----:B------:R-:W-:Y:S05]  /*ac70*/  BSYNC B1 ;  /* 0x0000000000017941 */ /* 0x000fea0003800000 */
.L_x_246:
        /* <DEDUP_REMOVED lines=9> */
.L_x_249:
[----:B------:R-:W-:Y:S05]  /*ad10*/  BSYNC B1 ;  /* 0x0000000000017941 */ /* 0x000fea0003800000 */
.L_x_248:
[----:B------:R-:W-:Y:S01]  /*ad20*/  @!P4 IMAD R147, R147, R16, R3 ;  /* 0x000000109393c224 */ /* 0x000fe200078e0203 */
[----:B------:R-:W-:Y:S04]  /*ad30*/  BSSY B1, `(.L_x_250) ;  /* 0x0000006000017945 */ /* 0x000fe80003800000 */
[----:B------:R0:W-:Y:S01]  /*ad40*/  @!P4 STG.E.U8 desc[UR48][R10.64+0x71], R147 ;  /* 0x000071930a00c986 */ /* 0x0001e2000c101130 */
[----:B------:R-:W-:Y:S05]  /*ad50*/  @P5 BRA `(.L_x_251) ;  /* 0x00000000000c5947 */ /* 0x000fea0003800000 */
[----:B------:R-:W5:Y:S02]  /*ad60*/  LDG.E.U8 R2, desc[UR48][R20.64+0x78] ;  /* 0x0000783014027981 */ /* 0x000f64000c1e1100 */
[----:B-----5:R-:W-:-:S05]  /*ad70*/  PRMT R22, R2, 0x8880, RZ ;  /* 0x0000888002167816 */ /* 0x020fca00000000ff */
[----:B------:R-:W-:-:S07]  /*ad80*/  IMAD R3, R22, R17, RZ ;  /* 0x0000001116037224 */ /* 0x000fce00078e02ff */
.L_x_251:
[----:B------:R-:W-:Y:S05]  /*ad90*/  BSYNC B1 ;  /* 0x0000000000017941 */ /* 0x000fea0003800000 */
.L_x_250:
        /* <DEDUP_REMOVED lines=9> */
.L_x_253:
[----:B------:R-:W-:Y:S05]  /*ae30*/  BSYNC B1 ;  /* 0x0000000000017941 */ /* 0x000fea0003800000 */
.L_x_252:
[----:B------:R-:W-:Y:S01]  /*ae40*/  @!P4 IMAD R149, R149, R16, R3 ;  /* 0x000000109595c224 */ /* 0x000fe200078e0203 */
[----:B------:R-:W-:Y:S04]  /*ae50*/  BSSY B1, `(.L_x_254) ;  /* 0x0000006000017945 */ /* 0x000fe80003800000 */
[----:B------:R0:W-:Y:S01]  /*ae60*/  @!P4 STG.E.U8 desc[UR48][R4.64+0x79], R149 ;  /* 0x000079950400c986 */ /* 0x0001e2000c101130 */
[----:B------:R-:W-:Y:S05]  /*ae70*/  @P5 BRA `(.L_x_255) ;  /* 0x00000000000c5947 */ /* 0x000fea0003800000 */
[----:B------:R-:W5:Y:S02]  /*ae80*/  LDG.E.U8 R2, desc[UR48][R18.64+0x78] ;  /* 0x0000783012027981 */ /* 0x000f64000c1e1100 */
[----:B-----5:R-:W-:-:S05]  /*ae90*/  PRMT R22, R2, 0x8880, RZ ;  /* 0x0000888002167816 */ /* 0x020fca00000000ff */
[----:B------:R-:W-:-:S07]  /*aea0*/  IMAD R3, R22, R17, RZ ;  /* 0x0000001116037224 */ /* 0x000fce00078e02ff */
.L_x_255:
[----:B------:R-:W-:Y:S05]  /*aeb0*/  BSYNC B1 ;  /* 0x0000000000017941 */ /* 0x000fea0003800000 */
.L_x_254:
        /* <DEDUP_REMOVED lines=9> */
.L_x_257:
[----:B------:R-:W-:Y:S05]  /*af50*/  BSYNC B1 ;  /* 0x0000000000017941 */ /* 0x000fea0003800000 */
.L_x_256:
[----:B------:R-:W-:Y:S01]  /*af60*/  @!P4 IMAD R151, R151, R16, R3 ;  /* 0x000000109797c224 */ /* 0x000fe200078e0203 */
[----:B------:R-:W-:Y:S04]  /*af70*/  BSSY B1, `(.L_x_258) ;  /* 0x0000006000017945 */ /* 0x000fe80003800000 */
[----:B------:R0:W-:Y:S01]  /*af80*/  @!P4 STG.E.U8 desc[UR48][R10.64+0x79], R151 ;  /* 0x000079970a00c986 */ /* 0x0001e2000c101130 */
[----:B------:R-:W-:Y:S05]  /*af90*/  @P5 BRA `(.L_x_259) ;  /* 0x00000000000c5947 */ /* 0x000fea0003800000 */
[----:B------:R-:W5:Y:S02]  /*afa0*/  LDG.E.U8 R2, desc[UR48][R14.64+0x60] ;  /* 0x000060300e027981 */ /* 0x000f64000c1e1100 */
[----:B-----5:R-:W-:-:S05]  /*afb0*/  PRMT R22, R2, 0x8880, RZ ;  /* 0x0000888002167816 */ /* 0x020fca00000000ff */
[----:B------:R-:W-:-:S07]  /*afc0*/  IMAD R3, R22, R17, RZ ;  /* 0x0000001116037224 */ /* 0x000fce00078e02ff */
.L_x_259:
[----:B------:R-:W-:Y:S05]  /*afd0*/  BSYNC B1 ;  /* 0x0000000000017941 */ /* 0x000fea0003800000 */
.L_x_258:
        /* <DEDUP_REMOVED lines=9> */
.L_x_261:
[----:B------:R-:W-:Y:S05]  /*b070*/  BSYNC B1 ;  /* 0x0000000000017941 */ /* 0x000fea0003800000 */
.L_x_260:
[----:B------:R-:W-:Y:S01]  /*b080*/  @!P4 IMAD R121, R121, R16, R3 ;  /* 0x000000107979c224 */ /* 0x000fe200078e0203 */
[----:B------:R-:W-:Y:S04]  /*b090*/  BSSY B1, `(.L_x_262) ;  /* 0x0000006000017945 */ /* 0x000fe80003800000 */
[----:B------:R0:W-:Y:S01]  /*b0a0*/  @!P4 STG.E.U8 desc[UR48][R6.64+0x61], R121 ;  /* 0x000061790600c986 */ /* 0x0001e2000c101130 */
[----:B------:R-:W-:Y:S05]  /*b0b0*/  @P5 BRA `(.L_x_263) ;  /* 0x00000000000c5947 */ /* 0x000fea0003800000 */
[----:B------:R-:W5:Y:S02]  /*b0c0*/  LDG.E.U8 R2, desc[UR48][R12.64+0x60] ;  /* 0x000060300c027981 */ /* 0x000f64000c1e1100 */
[----:B-----5:R-:W-:-:S05]  /*b0d0*/  PRMT R22, R2, 0x8880, RZ ;  /* 0x0000888002167816 */ /* 0x020fca00000000ff */
[----:B------:R-:W-:-:S07]  /*b0e0*/  IMAD R3, R22, R17, RZ ;  /* 0x0000001116037224 */ /* 0x000fce00078e02ff */
.L_x_263:
[----:B------:R-:W-:Y:S05]  /*b0f0*/  BSYNC B1 ;  /* 0x0000000000017941 */ /* 0x000fea0003800000 */
.L_x_262:
        /* <DEDUP_REMOVED lines=9> */
.L_x_265:
[----:B------:R-:W-:Y:S05]  /*b190*/  BSYNC B1 ;  /* 0x0000000000017941 */ /* 0x000fea0003800000 */
.L_x_264:
[----:B------:R-:W-:Y:S01]  /*b1a0*/  @!P4 IMAD R123, R123, R16, R3 ;  /* 0x000000107b7bc224 */ /* 0x000fe200078e0203 */
[----:B------:R-:W-:Y:S04]  /*b1b0*/  BSSY B1, `(.L_x_266) ;  /* 0x0000006000017945 */ /* 0x000fe80003800000 */
[----:B------:R0:W-:Y:S01]  /*b1c0*/  @!P4 STG.E.U8 desc[UR48][R8.64+0x61], R123 ;  /* 0x0000617b0800c986 */ /* 0x0001e2000c101130 */
[----:B------:R-:W-:Y:S05]  /*b1d0*/  @P5 BRA `(.L_x_267) ;  /* 0x00000000000c5947 */ /* 0x000fea0003800000 */
[----:B------:R-:W5:Y:S02]  /*b1e0*/  LDG.E.U8 R2, desc[UR48][R14.64+0x68] ;  /* 0x000068300e027981 */ /* 0x000f64000c1e1100 */
[----:B-----5:R-:W-:-:S05]  /*b1f0*/  PRMT R22, R2, 0x8880, RZ ;  /* 0x0000888002167816 */ /* 0x020fca00000000ff */
[----:B------:R-:W-:-:S07]  /*b200*/  IMAD R3, R22, R17, RZ ;  /* 0x0000001116037224 */ /* 0x000fce00078e02ff */
.L_x_267:
[----:B------:R-:W-:Y:S05]  /*b210*/  BSYNC B1 ;  /* 0x0000000000017941 */ /* 0x000fea0003800000 */
.L_x_266:
        /* <DEDUP_REMOVED lines=9> */
.L_x_269:
[----:B------:R-:W-:Y:S05]  /*b2b0*/  BSYNC B1 ;  /* 0x0000000000017941 */ /* 0x000fea0003800000 */
.L_x_268:
[----:B------:R-:W-:Y:S01]  /*b2c0*/  @!P4 IMAD R125, R125, R16, R3 ;  /* 0x000000107d7dc224 */ /* 0x000fe200078e0203 */
[----:B------:R-:W-:Y:S04]  /*b2d0*/  BSSY B1, `(.L_x_270) ;  /* 0x0000006000017945 */ /* 0x000fe80003800000 */
[----:B------:R0:W-:Y:S01]  /*b2e0*/  @!P4 STG.E.U8 desc[UR48][R6.64+0x69], R125 ;  /* 0x0000697d0600c986 */ /* 0x0001e2000c101130 */
[----:B------:R-:W-:Y:S05]  /*b2f0*/  @P5 BRA `(.L_x_271) ;  /* 0x00000000000c5947 */ /* 0x000fea0003800000 */
[----:B------:R-:W5:Y:S02]  /*b300*/  LDG.E.U8 R2, desc[UR48][R12.64+0x68] ;  /* 0x000068300c027981 */ /* 0x000f64000c1e1100 */
[----:B-----5:R-:W-:-:S05]  /*b310*/  PRMT R22, R2, 0x8880, RZ ;  /* 0x0000888002167816 */ /* 0x020fca00000000ff */
[----:B------:R-:W-:-:S07]  /*b320*/  IMAD R3, R22, R17, RZ ;  /* 0x0000001116037224 */ /* 0x000fce00078e02ff */
.L_x_271:
[----:B------:R-:W-:Y:S05]  /*b330*/  BSYNC B1 ;  /* 0x0000000000017941 */ /* 0x000fea0003800000 */
.L_x_270:
        /* <DEDUP_REMOVED lines=9> */
.L_x_273:
[----:B------:R-:W-:Y:S05]  /*b3d0*/  BSYNC B1 ;  /* 0x0000000000017941 */ /* 0x000fea0003800000 */
.L_x_272:
[----:B------:R-:W-:Y:S01]  /*b3e0*/  @!P4 IMAD R127, R127, R16, R3 ;  /* 0x000000107f7fc224 */ /* 0x000fe200078e0203 */
[----:B------:R-:W-:Y:S04]  /*b3f0*/  BSSY B1, `(.L_x_274) ;  /* 0x0000006000017945 */ /* 0x000fe80003800000 */
[----:B------:R0:W-:Y:S01]  /*b400*/  @!P4 STG.E.U8 desc[UR48][R8.64+0x69], R127 ;  /* 0x0000697f0800c986 */ /* 0x0001e2000c101130 */
[----:B------:R-:W-:Y:S05]  /*b410*/  @P5 BRA `(.L_x_275) ;  /* 0x00000000000c5947 */ /* 0x000fea0003800000 */
[----:B------:R-:W5:Y:S02]  /*b420*/  LDG.E.U8 R2, desc[UR48][R14.64+0x70] ;  /* 0x000070300e027981 */ /* 0x000f64000c1e1100 */
[----:B-----5:R-:W-:-:S05]  /*b430*/  PRMT R22, R2, 0x8880, RZ ;  /* 0x0000888002167816 */ /* 0x020fca00000000ff */
[----:B------:R-:W-:-:S07]  /*b440*/  IMAD R3, R22, R17, RZ ;  /* 0x0000001116037224 */ /* 0x000fce00078e02ff */
.L_x_275:
[----:B------:R-:W-:Y:S05]  /*b450*/  BSYNC B1 ;  /* 0x0000000000017941 */ /* 0x000fea0003800000 */
.L_x_274:
        /* <DEDUP_REMOVED lines=9> */
.L_x_277:
[----:B------:R-:W-:Y:S05]  /*b4f0*/  BSYNC B1 ;  /* 0x0000000000017941 */ /* 0x000fea0003800000 */
.L_x_276:
[----:B------:R-:W-:Y:S01]  /*b500*/  @!P4 IMAD R129, R129, R16, R3 ;  /* 0x000000108181c224 */ /* 0x000fe200078e0203 */
[----:B------:R-:W-:Y:S04]  /*b510*/  BSSY B1, `(.L_x_278) ;  /* 0x0000006000017945 */ /* 0x000fe80003800000 */
[----:B------:R0:W-:Y:S01]  /*b520*/  @!P4 STG.E.U8 desc[UR48][R6.64+0x71], R129 ;  /* 0x000071810600c986 */ /* 0x0001e2000c101130 */
[----:B------:R-:W-:Y:S05]  /*b530*/  @P5 BRA `(.L_x_279) ;  /* 0x00000000000c5947 */ /* 0x000fea0003800000 */
[----:B------:R-:W5:Y:S02]  /*b540*/  LDG.E.U8 R2, desc[UR48][R12.64+0x70] ;  /* 0x000070300c027981 */ /* 0x000f64000c1e1100 */
[----:B-----5:R-:W-:-:S05]  /*b550*/  PRMT R22, R2, 0x8880, RZ ;  /* 0x0000888002167816 */ /* 0x020fca00000000ff */
[----:B------:R-:W-:-:S07]  /*b560*/  IMAD R3, R22, R17, RZ ;  /* 0x0000001116037224 */ /* 0x000fce00078e02ff */
.L_x_279:
[----:B------:R-:W-:Y:S05]  /*b570*/  BSYNC B1 ;  /* 0x0000000000017941 */ /* 0x000fea0003800000 */
.L_x_278:
        /* <DEDUP_REMOVED lines=9> */
.L_x_281:
[----:B------:R-:W-:Y:S05]  /*b610*/  BSYNC B1 ;  /* 0x0000000000017941 */ /* 0x000fea0003800000 */
.L_x_280:
[----:B------:R-:W-:Y:S01]  /*b620*/  @!P4 IMAD R131, R131, R16, R3 ;  /* 0x000000108383c224 */ /* 0x000fe200078e0203 */
[----:B------:R-:W-:Y:S04]  /*b630*/  BSSY B1, `(.L_x_282) ;  /* 0x0000006000017945 */ /* 0x000fe80003800000 */
[----:B------:R0:W-:Y:S01]  /*b640*/  @!P4 STG.E.U8 desc[UR48][R8.64+0x71], R131 ;  /* 0x000071830800c986 */ /* 0x0001e2000c101130 */
[----:B------:R-:W-:Y:S05]  /*b650*/  @P5 BRA `(.L_x_283) ;  /* 0x00000000000c5947 */ /* 0x000fea0003800000 */
[----:B------:R-:W5:Y:S02]  /*b660*/  LDG.E.U8 R2, desc[UR48][R14.64+0x78] ;  /* 0x000078300e027981 */ /* 0x000f64000c1e1100 */
[----:B-----5:R-:W-:-:S05]  /*b670*/  PRMT R22, R2, 0x8880, RZ ;  /* 0x0000888002167816 */ /* 0x020fca00000000ff */
[----:B------:R-:W-:-:S07]  /*b680*/  IMAD R3, R22, R17, RZ ;  /* 0x0000001116037224 */ /* 0x000fce00078e02ff */
.L_x_283:
[----:B------:R-:W-:Y:S05]  /*b690*/  BSYNC B1 ;  /* 0x0000000000017941 */ /* 0x000fea0003800000 */
.L_x_282:
        /* <DEDUP_REMOVED lines=9> */
.L_x_285:
[----:B------:R-:W-:Y:S05]  /*b730*/  BSYNC B1 ;  /* 0x0000000000017941 */ /* 0x000fea0003800000 */
.L_x_284:
[----:B------:R-:W-:Y:S01]  /*b740*/  @!P4 IMAD R133, R133, R16, R3 ;  /* 0x000000108585c224 */ /* 0x000fe200078e0203 */
[----:B------:R-:W-:Y:S04]  /*b750*/  BSSY B1, `(.L_x_286) ;  /* 0x0000006000017945 */ /* 0x000fe80003800000 */
[----:B------:R0:W-:Y:S01]  /*b760*/  @!P4 STG.E.U8 desc[UR48][R6.64+0x79], R133 ;  /* 0x000079850600c986 */ /* 0x0001e2000c101130 */
[----:B------:R-:W-:Y:S05]  /*b770*/  @P5 BRA `(.L_x_287) ;  /* 0x00000000000c5947 */ /* 0x000fea0003800000 */
[----:B------:R-:W5:Y:S02]  /*b780*/  LDG.E.U8 R2, desc[UR48][R12.64+0x78] ;  /* 0x000078300c027981 */ /* 0x000f64000c1e1100 */
[----:B-----5:R-:W-:-:S05]  /*b790*/  PRMT R22, R2, 0x8880, RZ ;  /* 0x0000888002167816 */ /* 0x020fca00000000ff */
[----:B------:R-:W-:-:S07]  /*b7a0*/  IMAD R3, R22, R17, RZ ;  /* 0x0000001116037224 */ /* 0x000fce00078e02ff */
.L_x_287:
[----:B------:R-:W-:Y:S05]  /*b7b0*/  BSYNC B1 ;  /* 0x0000000000017941 */ /* 0x000fea0003800000 */
.L_x_286:
        /* <DEDUP_REMOVED lines=9> */
.L_x_289:
[----:B------:R-:W-:Y:S05]  /*b850*/  BSYNC B1 ;  /* 0x0000000000017941 */ /* 0x000fea0003800000 */
.L_x_288:
[----:B------:R-:W-:Y:S01]  /*b860*/  @!P4 IMAD R135, R135, R16, R3 ;  /* 0x000000108787c224 */ /* 0x000fe200078e0203 */
[----:B------:R-:W-:Y:S04]  /*b870*/  BSSY B1, `(.L_x_290) ;  /* 0x0000006000017945 */ /* 0x000fe80003800000 */
[----:B------:R0:W-:Y:S01]  /*b880*/  @!P4 STG.E.U8 desc[UR48][R8.64+0x79], R135 ;  /* 0x000079870800c986 */ /* 0x0001e2000c101130 */
[----:B------:R-:W-:Y:S05]  /*b890*/  @P5 BRA `(.L_x_291) ;  /* 0x00000000000c5947 */ /* 0x000fea0003800000 */
[----:B------:R-:W5:Y:S02]  /*b8a0*/  LDG.E.U8 R2, desc[UR48][R20.64+0x80] ;  /* 0x0000803014027981 */ /* 0x000f64000c1e1100 */
[----:B-----5:R-:W-:-:S05]  /*b8b0*/  PRMT R22, R2, 0x8880, RZ ;  /* 0x0000888002167816 */ /* 0x020fca00000000ff */
[----:B------:R-:W-:-:S07]  /*b8c0*/  IMAD R3, R22, R17, RZ ;  /* 0x0000001116037224 */ /* 0x000fce00078e02ff */
.L_x_291:
[----:B------:R-:W-:Y:S05]  /*b8d0*/  BSYNC B1 ;  /* 0x0000000000017941 */ /* 0x000fea0003800000 */
.L_x_290:
        /* <DEDUP_REMOVED lines=9> */
.L_x_293:
[----:B------:R-:W-:Y:S05]  /*b970*/  BSYNC B1 ;  /* 0x0000000000017941 */ /* 0x000fea0003800000 */
.L_x_292:
[----:B------:R-:W-:Y:S01]  /*b980*/  @!P4 IMAD R105, R105, R16, R3 ;  /* 0x000000106969c224 */ /* 0x000fe200078e0203 */
[----:B------:R-:W-:Y:S04]  /*b990*/  BSSY B1, `(.L_x_294) ;  /* 0x0000006000017945 */ /* 0x000fe80003800000 */
[----:B------:R0:W-:Y:S01]  /*b9a0*/  @!P4 STG.E.U8 desc[UR48][R4.64+0x81], R105 ;  /* 0x000081690400c986 */ /* 0x0001e2000c101130 */
[----:B------:R-:W-:Y:S05]  /*b9b0*/  @P5 BRA `(.L_x_295) ;  /* 0x00000000000c5947 */ /* 0x000fea0003800000 */
[----:B------:R-:W5:Y:S02]  /*b9c0*/  LDG.E.U8 R2, desc[UR48][R18.64+0x80] ;  /* 0x0000803012027981 */ /* 0x000f64000c1e1100 */
[----:B-----5:R-:W-:-:S05]  /*b9d0*/  PRMT R22, R2, 0x8880, RZ ;  /* 0x0000888002167816 */ /* 0x020fca00000000ff */
[----:B------:R-:W-:-:S07]  /*b9e0*/  IMAD R3, R22, R17, RZ ;  /* 0x0000001116037224 */ /* 0x000fce00078e02ff */
.L_x_295:
[----:B------:R-:W-:Y:S05]  /*b9f0*/  BSYNC B1 ;  /* 0x0000000000017941 */ /* 0x000fea0003800000 */
.L_x_294:
        /* <DEDUP_REMOVED lines=9> */
.L_x_297:
[----:B------:R-:W-:Y:S05]  /*ba90*/  BSYNC B1 ;  /* 0x0000000000017941 */ /* 0x000fea0003800000 */
.L_x_296:
[----:B------:R-:W-:Y:S01]  /*baa0*/  @!P4 IMAD R107, R107, R16, R3 ;  /* 0x000000106b6bc224 */ /* 0x000fe200078e0203 */
[----:B------:R-:W-:Y:S04]  /*bab0*/  BSSY B1, `(.L_x_298) ;  /* 0x0000006000017945 */ /* 0x000fe80003800000 */
[----:B------:R0:W-:Y:S01]  /*bac0*/  @!P4 STG.E.U8 desc[UR48][R10.64+0x81], R107 ;  /* 0x0000816b0a00c986 */ /* 0x0001e2000c101130 */
[----:B------:R-:W-:Y:S05]  /*bad0*/  @P5 BRA `(.L_x_299) ;  /* 0x00000000000c5947 */ /* 0x000fea0003800000 */
[----:B------:R-:W5:Y:S02]  /*bae0*/  LDG.E.U8 R2, desc[UR48][R20.64+0x88] ;  /* 0x0000883014027981 */ /* 0x000f64000c1e1100 */
[----:B-----5:R-:W-:-:S05]  /*baf0*/  PRMT R22, R2, 0x8880, RZ ;  /* 0x0000888002167816 */ /* 0x020fca00000000ff */
[----:B------:R-:W-:-:S07]  /*bb00*/  IMAD R3, R22, R17, RZ ;  /* 0x0000001116037224 */ /* 0x000fce00078e02ff */
.L_x_299:
[----:B------:R-:W-:Y:S05]  /*bb10*/  BSYNC B1 ;  /* 0x0000000000017941 */ /* 0x000fea0003800000 */
.L_x_298:
        /* <DEDUP_REMOVED lines=9> */
.L_x_301:
[----:B------:R-:W-:Y:S05]  /*bbb0*/  BSYNC B1 ;  /* 0x0000000000017941 */ /* 0x000fea0003800000 */
.L_x_300:
[----:B------:R-:W-:Y:S01]  /*bbc0*/  @!P4 IMAD R109, R109, R16, R3 ;  /* 0x000000106d6dc224 */ /* 0x000fe200078e0203 */
[----:B------:R-:W-:Y:S04]  /*bbd0*/  BSSY B1, `(.L_x_302) ;  /* 0x0000006000017945 */ /* 0x000fe80003800000 */
[----:B------:R0:W-:Y:S01]  /*bbe0*/  @!P4 STG.E.U8 desc[UR48][R4.64+0x89], R109 ;  /* 0x0000896d0400c986 */ /* 0x0001e2000c101130 */
[----:B------:R-:W-:Y:S05]  /*bbf0*/  @P5 BRA `(.L_x_303) ;  /* 0x00000000000c5947 */ /* 0x000fea0003800000 */
[----:B------:R-:W5:Y:S02]  /*bc00*/  LDG.E.U8 R2, desc[UR48][R18.64+0x88] ;  /* 0x0000883012027981 */ /* 0x000f64000c1e1100 */
[----:B-----5:R-:W-:-:S05]  /*bc10*/  PRMT R22, R2, 0x8880, RZ ;  /* 0x0000888002167816 */ /* 0x020fca00000000ff */
[----:B------:R-:W-:-:S07]  /*bc20*/  IMAD R3, R22, R17, RZ ;  /* 0x0000001116037224 */ /* 0x000fce00078e02ff */
.L_x_303:
[----:B------:R-:W-:Y:S05]  /*bc30*/  BSYNC B1 ;  /* 0x0000000000017941 */ /* 0x000fea0003800000 */
.L_x_302:
        /* <DEDUP_REMOVED lines=9> */
.L_x_305:
[----:B------:R-:W-:Y:S05]  /*bcd0*/  BSYNC B1 ;  /* 0x0000000000017941 */ /* 0x000fea0003800000 */
.L_x_304:
[----:B------:R-:W-:Y:S01]  /*bce0*/  @!P4 IMAD R111, R111, R16, R3 ;  /* 0x000000106f6fc224 */ /* 0x000fe200078e0203 */
[----:B------:R-:W-:Y:S04]  /*bcf0*/  BSSY B1, `(.L_x_306) ;  /* 0x0000006000017945 */ /* 0x000fe80003800000 */
[----:B------:R0:W-:Y:S01]  /*bd00*/  @!P4 STG.E.U8 desc[UR48][R10.64+0x89], R111 ;  /* 0x0000896f0a00c986 */ /* 0x0001e2000c101130 */
[----:B------:R-:W-:Y:S05]  /*bd10*/  @P5 BRA `(.L_x_307) ;  /* 0x00000000000c5947 */ /* 0x000fea0003800000 */
[----:B------:R-:W5:Y:S02]  /*bd20*/  LDG.E.U8 R2, desc[UR48][R20.64+0x90] ;  /* 0x0000903014027981 */ /* 0x000f64000c1e1100 */
[----:B-----5:R-:W-:-:S05]  /*bd30*/  PRMT R22, R2, 0x8880, RZ ;  /* 0x0000888002167816 */ /* 0x020fca00000000ff */
[----:B------:R-:W-:-:S07]  /*bd40*/  IMAD R3, R22, R17, RZ ;  /* 0x0000001116037224 */ /* 0x000fce00078e02ff */
.L_x_307:
[----:B------:R-:W-:Y:S05]  /*bd50*/  BSYNC B1 ;  /* 0x0000000000017941 */ /* 0x000fea0003800000 */
.L_x_306:
        /* <DEDUP_REMOVED lines=9> */
.L_x_309:
[----:B------:R-:W-:Y:S05]  /*bdf0*/  BSYNC B1 ;  /* 0x0000000000017941 */ /* 0x000fea0003800000 */
.L_x_308:
[----:B------:R-:W-:Y:S01]  /*be00*/  @!P4 IMAD R113, R113, R16, R3 ;  /* 0x000000107171c224 */ /* 0x000fe200078e0203 */
[----:B------:R-:W-:Y:S04]  /*be10*/  BSSY B1, `(.L_x_310) ;  /* 0x0000006000017945 */ /* 0x000fe80003800000 */
[----:B------:R0:W-:Y:S01]  /*be20*/  @!P4 STG.E.U8 desc[UR48][R4.64+0x91], R113 ;  /* 0x000091710400c986 */ /* 0x0001e2000c101130 */
[----:B------:R-:W-:Y:S05]  /*be30*/  @P5 BRA `(.L_x_311) ;  /* 0x00000000000c5947 */ /* 0x000fea0003800000 */
[----:B------:R-:W5:Y:S02]  /*be40*/  LDG.E.U8 R2, desc[UR48][R18.64+0x90] ;  /* 0x0000903012027981 */ /* 0x000f64000c1e1100 */
[----:B-----5:R-:W-:-:S05]  /*be50*/  PRMT R22, R2, 0x8880, RZ ;  /* 0x0000888002167816 */ /* 0x020fca00000000ff */
[----:B------:R-:W-:-:S07]  /*be60*/  IMAD R3, R22, R17, RZ ;  /* 0x0000001116037224 */ /* 0x000fce00078e02ff */
.L_x_311:
[----:B------:R-:W-:Y:S05]  /*be70*/  BSYNC B1 ;  /* 0x0000000000017941 */ /* 0x000fea0003800000 */
.L_x_310:
        /* <DEDUP_REMOVED lines=9> */
.L_x_313:
[----:B------:R-:W-:Y:S05]  /*bf10*/  BSYNC B1 ;  /* 0x0000000000017941 */ /* 0x000fea0003800000 */
.L_x_312:
[----:B------:R-:W-:Y:S01]  /*bf20*/  @!P4 IMAD R115, R115, R16, R3 ;  /* 0x000000107373c224 */ /* 0x000fe200078e0203 */
[----:B------:R-:W-:Y:S04]  /*bf30*/  BSSY B1, `(.L_x_314) ;  /* 0x0000006000017945 */ /* 0x000fe80003800000 */
[----:B------:R0:W-:Y:S01]  /*bf40*/  @!P4 STG.E.U8 desc[UR48][R10.64+0x91], R115 ;  /* 0x000091730a00c986 */ /* 0x0001e2000c101130 */
[----:B------:R-:W-:Y:S05]  /*bf50*/  @P5 BRA `(.L_x_315) ;  /* 0x00000000000c5947 */ /* 0x000fea0003800000 */
[----:B------:R-:W5:Y:S02]  /*bf60*/  LDG.E.U8 R2, desc[UR48][R20.64+0x98] ;  /* 0x0000983014027981 */ /* 0x000f64000c1e1100 */
[----:B-----5:R-:W-:-:S05]  /*bf70*/  PRMT R22, R2, 0x8880, RZ ;  /* 0x0000888002167816 */ /* 0x020fca00000000ff */
[----:B------:R-:W-:-:S07]  /*bf80*/  IMAD R3, R22, R17, RZ ;  /* 0x0000001116037224 */ /* 0x000fce00078e02ff */
.L_x_315:
[----:B------:R-:W-:Y:S05]  /*bf90*/  BSYNC B1 ;  /* 0x0000000000017941 */ /* 0x000fea0003800000 */
.L_x_314:
        /* <DEDUP_REMOVED lines=9> */
.L_x_317:
[----:B------:R-:W-:Y:S05]  /*c030*/  BSYNC B1 ;  /* 0x0000000000017941 */ /* 0x000fea0003800000 */
.L_x_316:
[----:B------:R-:W-:Y:S01]  /*c040*/  @!P4 IMAD R117, R117, R16, R3 ;  /* 0x000000107575c224 */ /* 0x000fe200078e0203 */
[----:B------:R-:W-:Y:S04]  /*c050*/  BSSY B1, `(.L_x_318) ;  /* 0x0000006000017945 */ /* 0x000fe80003800000 */
[----:B------:R0:W-:Y:S01]  /*c060*/  @!P4 STG.E.U8 desc[UR48][R4.64+0x99], R117 ;  /* 0x000099750400c986 */ /* 0x0001e2000c101130 */
[----:B------:R-:W-:Y:S05]  /*c070*/  @P5 BRA `(.L_x_319) ;  /* 0x00000000000c5947 */ /* 0x000fea0003800000 */
[----:B------:R-:W5:Y:S02]  /*c080*/  LDG.E.U8 R2, desc[UR48][R18.64+0x98] ;  /* 0x0000983012027981 */ /* 0x000f64000c1e1100 */
[----:B-----5:R-:W-:-:S05]  /*c090*/  PRMT R22, R2, 0x8880, RZ ;  /* 0x0000888002167816 */ /* 0x020fca00000000ff */
[----:B------:R-:W-:-:S07]  /*c0a0*/  IMAD R3, R22, R17, RZ ;  /* 0x0000001116037224 */ /* 0x000fce00078e02ff */
.L_x_319:
[----:B------:R-:W-:Y:S05]  /*c0b0*/  BSYNC B1 ;  /* 0x0000000000017941 */ /* 0x000fea0003800000 */
.L_x_318:
        /* <DEDUP_REMOVED lines=9> */
.L_x_321:
[----:B------:R-:W-:Y:S05]  /*c150*/  BSYNC B1 ;  /* 0x0000000000017941 */ /* 0x000fea0003800000 */
.L_x_320:
[----:B------:R-:W-:Y:S01]  /*c160*/  @!P4 IMAD R119, R119, R16, R3 ;  /* 0x000000107777c224 */ /* 0x000fe200078e0203 */
[----:B------:R-:W-:Y:S04]  /*c170*/  BSSY B1, `(.L_x_322) ;  /* 0x0000006000017945 */ /* 0x000fe80003800000 */
[----:B------:R0:W-:Y:S01]  /*c180*/  @!P4 STG.E.U8 desc[UR48][R10.64+0x99], R119 ;  /* 0x000099770a00c986 */ /* 0x0001e2000c101130 */
[----:B------:R-:W-:Y:S05]  /*c190*/  @P5 BRA `(.L_x_323) ;  /* 0x00000000000c5947 */ /* 0x000fea0003800000 */
[----:B------:R-:W5:Y:S02]  /*c1a0*/  LDG.E.U8 R2, desc[UR48][R14.64+0x80] ;  /* 0x000080300e027981 */ /* 0x000f64000c1e1100 */
[----:B-----5:R-:W-:-:S05]  /*c1b0*/  PRMT R22, R2, 0x8880, RZ ;  /* 0x0000888002167816 */ /* 0x020fca00000000ff */
[----:B------:R-:W-:-:S07]  /*c1c0*/  IMAD R3, R22, R17, RZ ;  /* 0x0000001116037224 */ /* 0x000fce00078e02ff */
.L_x_323:
[----:B------:R-:W-:Y:S05]  /*c1d0*/  BSYNC B1 ;  /* 0x0000000000017941 */ /* 0x000fea0003800000 */
.L_x_322:
        /* <DEDUP_REMOVED lines=9> */
.L_x_325:
[----:B------:R-:W-:Y:S05]  /*c270*/  BSYNC B1 ;  /* 0x0000000000017941 */ /* 0x000fea0003800000 */
.L_x_324:
[----:B------:R-:W-:Y:S01]  /*c280*/  @!P4 IMAD R89, R89, R16, R3 ;  /* 0x000000105959c224 */ /* 0x000fe200078e0203 */
[----:B------:R-:W-:Y:S04]  /*c290*/  BSSY B1, `(.L_x_326) ;  /* 0x0000006000017945 */ /* 0x000fe80003800000 */
[----:B------:R0:W-:Y:S01]  /*c2a0*/  @!P4 STG.E.U8 desc[UR48][R6.64+0x81], R89 ;  /* 0x000081590600c986 */ /* 0x0001e2000c101130 */
[----:B------:R-:W-:Y:S05]  /*c2b0*/  @P5 BRA `(.L_x_327) ;  /* 0x00000000000c5947 */ /* 0x000fea0003800000 */
[----:B------:R-:W5:Y:S02]  /*c2c0*/  LDG.E.U8 R2, desc[UR48][R12.64+0x80] ;  /* 0x000080300c027981 */ /* 0x000f64000c1e1100 */
[----:B-----5:R-:W-:-:S05]  /*c2d0*/  PRMT R22, R2, 0x8880, RZ ;  /* 0x0000888002167816 */ /* 0x020fca00000000ff */
[----:B------:R-:W-:-:S07]  /*c2e0*/  IMAD R3, R22, R17, RZ ;  /* 0x0000001116037224 */ /* 0x000fce00078e02ff */
.L_x_327:
[----:B------:R-:W-:Y:S05]  /*c2f0*/  BSYNC B1 ;  /* 0x0000000000017941 */ /* 0x000fea0003800000 */
.L_x_326:
        /* <DEDUP_REMOVED lines=9> */
.L_x_329:
[----:B------:R-:W-:Y:S05]  /*c390*/  BSYNC B1 ;  /* 0x0000000000017941 */ /* 0x000fea0003800000 */
.L_x_328:
[----:B------:R-:W-:Y:S01]  /*c3a0*/  @!P4 IMAD R91, R91, R16, R3 ;  /* 0x000000105b5bc224 */ /* 0x000fe200078e0203 */
[----:B------:R-:W-:Y:S04]  /*c3b0*/  BSSY B1, `(.L_x_330) ;  /* 0x0000006000017945 */ /* 0x000fe80003800000 */
[----:B------:R0:W-:Y:S01]  /*c3c0*/  @!P4 STG.E.U8 desc[UR48][R8.64+0x81], R91 ;  /* 0x0000815b0800c986 */ /* 0x0001e2000c101130 */
[----:B------:R-:W-:Y:S05]  /*c3d0*/  @P5 BRA `(.L_x_331) ;  /* 0x00000000000c5947 */ /* 0x000fea0003800000 */
[----:B------:R-:W5:Y:S02]  /*c3e0*/  LDG.E.U8 R2, desc[UR48][R14.64+0x88] ;  /* 0x000088300e027981 */ /* 0x000f64000c1e1100 */
[----:B-----5:R-:W-:-:S05]  /*c3f0*/  PRMT R22, R2, 0x8880, RZ ;  /* 0x0000888002167816 */ /* 0x020fca00000000ff */
[----:B------:R-:W-:-:S07]  /*c400*/  IMAD R3, R22, R17, RZ ;  /* 0x0000001116037224 */ /* 0x000fce00078e02ff */
.L_x_331:
[----:B------:R-:W-:Y:S05]  /*c410*/  BSYNC B1 ;  /* 0x0000000000017941 */ /* 0x000fea0003800000 */
.L_x_330:
        /* <DEDUP_REMOVED lines=9> */
.L_x_333:
[----:B------:R-:W-:Y:S05]  /*c4b0*/  BSYNC B1 ;  /* 0x0000000000017941 */ /* 0x000fea0003800000 */
.L_x_332:
[----:B------:R-:W-:Y:S01]  /*c4c0*/  @!P4 IMAD R93, R93, R16, R3 ;  /* 0x000000105d5dc224 */ /* 0x000fe200078e0203 */
[----:B------:R-:W-:Y:S04]  /*c4d0*/  BSSY B1, `(.L_x_334) ;  /* 0x0000006000017945 */ /* 0x000fe80003800000 */
[----:B------:R0:W-:Y:S01]  /*c4e0*/  @!P4 STG.E.U8 desc[UR48][R6.64+0x89], R93 ;  /* 0x0000895d0600c986 */ /* 0x0001e2000c101130 */
[----:B------:R-:W-:Y:S05]  /*c4f0*/  @P5 BRA `(.L_x_335) ;  /* 0x00000000000c5947 */ /* 0x000fea0003800000 */
[----:B------:R-:W5:Y:S02]  /*c500*/  LDG.E.U8 R2, desc[UR48][R12.64+0x88] ;  /* 0x000088300c027981 */ /* 0x000f64000c1e1100 */
[----:B-----5:R-:W-:-:S05]  /*c510*/  PRMT R22, R2, 0x8880, RZ ;  /* 0x0000888002167816 */ /* 0x020fca00000000ff */
[----:B------:R-:W-:-:S07]  /*c520*/  IMAD R3, R22, R17, RZ ;  /* 0x0000001116037224 */ /* 0x000fce00078e02ff */
.L_x_335:
[----:B------:R-:W-:Y:S05]  /*c530*/  BSYNC B1 ;  /* 0x0000000000017941 */ /* 0x000fea0003800000 */
.L_x_334:
        /* <DEDUP_REMOVED lines=9> */
.L_x_337:
[----:B------:R-:W-:Y:S05]  /*c5d0*/  BSYNC B1 ;  /* 0x0000000000017941 */ /* 0x000fea0003800000 */
.L_x_336:
[----:B------:R-:W-:Y:S01]  /*c5e0*/  @!P4 IMAD R95, R95, R16, R3 ;  /* 0x000000105f5fc224 */ /* 0x000fe200078e0203 */
[----:B------:R-:W-:Y:S04]  /*c5f0*/  BSSY B1, `(.L_x_338) ;  /* 0x0000006000017945 */ /* 0x000fe80003800000 */
[----:B------:R0:W-:Y:S01]  /*c600*/  @!P4 STG.E.U8 desc[UR48][R8.64+0x89], R95 ;  /* 0x0000895f0800c986 */ /* 0x0001e2000c101130 */
[----:B------:R-:W-:Y:S05]  /*c610*/  @P5 BRA `(.L_x_339) ;  /* 0x00000000000c5947 */ /* 0x000fea0003800000 */
[----:B------:R-:W5:Y:S02]  /*c620*/  LDG.E.U8 R2, desc[UR48][R14.64+0x90] ;  /* 0x000090300e027981 */ /* 0x000f64000c1e1100 */
[----:B-----5:R-:W-:-:S05]  /*c630*/  PRMT R22, R2, 0x8880, RZ ;  /* 0x0000888002167816 */ /* 0x020fca00000000ff */
[----:B------:R-:W-:-:S07]  /*c640*/  IMAD R3, R22, R17, RZ ;  /* 0x0000001116037224 */ /* 0x000fce00078e02ff */
.L_x_339:
[----:B------:R-:W-:Y:S05]  /*c650*/  BSYNC B1 ;  /* 0x0000000000017941 */ /* 0x000fea0003800000 */
.L_x_338:
        /* <DEDUP_REMOVED lines=9> */
.L_x_341:
[----:B------:R-:W-:Y:S05]  /*c6f0*/  BSYNC B1 ;  /* 0x0000000000017941 */ /* 0x000fea0003800000 */
.L_x_340:
[----:B------:R-:W-:Y:S01]  /*c700*/  @!P4 IMAD R97, R97, R16, R3 ;  /* 0x000000106161c224 */ /* 0x000fe200078e0203 */
[----:B------:R-:W-:Y:S04]  /*c710*/  BSSY B1, `(.L_x_342) ;  /* 0x0000006000017945 */ /* 0x000fe80003800000 */
[----:B------:R0:W-:Y:S01]  /*c720*/  @!P4 STG.E.U8 desc[UR48][R6.64+0x91], R97 ;  /* 0x000091610600c986 */ /* 0x0001e2000c101130 */
[----:B------:R-:W-:Y:S05]  /*c730*/  @P5 BRA `(.L_x_343) ;  /* 0x00000000000c5947 */ /* 0x000fea0003800000 */
[----:B------:R-:W5:Y:S02]  /*c740*/  LDG.E.U8 R2, desc[UR48][R12.64+0x90] ;  /* 0x000090300c027981 */ /* 0x000f64000c1e1100 */
[----:B-----5:R-:W-:-:S05]  /*c750*/  PRMT R22, R2, 0x8880, RZ ;  /* 0x0000888002167816 */ /* 0x020fca00000000ff */
[----:B------:R-:W-:-:S07]  /*c760*/  IMAD R3, R22, R17, RZ ;  /* 0x0000001116037224 */ /* 0x000fce00078e02ff */
.L_x_343:
[----:B------:R-:W-:Y:S05]  /*c770*/  BSYNC B1 ;  /* 0x0000000000017941 */ /* 0x000fea0003800000 */
.L_x_342:
        /* <DEDUP_REMOVED lines=9> */
.L_x_345:
[----:B------:R-:W-:Y:S05]  /*c810*/  BSYNC B1 ;  /* 0x0000000000017941 */ /* 0x000fea0003800000 */
.L_x_344:
[----:B------:R-:W-:Y:S01]  /*c820*/  @!P4 IMAD R99, R99, R16, R3 ;  /* 0x000000106363c224 */ /* 0x000fe200078e0203 */
[----:B------:R-:W-:Y:S04]  /*c830*/  BSSY B1, `(.L_x_346) ;  /* 0x0000006000017945 */ /* 0x000fe80003800000 */
[----:B------:R0:W-:Y:S01]  /*c840*/  @!P4 STG.E.U8 desc[UR48][R8.64+0x91], R99 ;  /* 0x000091630800c986 */ /* 0x0001e2000c101130 */
[----:B------:R-:W-:Y:S05]  /*c850*/  @P5 BRA `(.L_x_347) ;  /* 0x00000000000c5947 */ /* 0x000fea0003800000 */
[----:B------:R-:W5:Y:S02]  /*c860*/  LDG.E.U8 R2, desc[UR48][R14.64+0x98] ;  /* 0x000098300e027981 */ /* 0x000f64000c1e1100 */
[----:B-----5:R-:W-:-:S05]  /*c870*/  PRMT R22, R2, 0x8880, RZ ;  /* 0x0000888002167816 */ /* 0x020fca00000000ff */
[----:B------:R-:W-:-:S07]  /*c880*/  IMAD R3, R22, R17, RZ ;  /* 0x0000001116037224 */ /* 0x000fce00078e02ff */
.L_x_347:
[----:B------:R-:W-:Y:S05]  /*c890*/  BSYNC B1 ;  /* 0x0000000000017941 */ /* 0x000fea0003800000 */
.L_x_346:
        /* <DEDUP_REMOVED lines=9> */
.L_x_349:
[----:B------:R-:W-:Y:S05]  /*c930*/  BSYNC B1 ;  /* 0x0000000000017941 */ /* 0x000fea0003800000 */
.L_x_348:
[----:B------:R-:W-:Y:S01]  /*c940*/  @!P4 IMAD R101, R101, R16, R3 ;  /* 0x000000106565c224 */ /* 0x000fe200078e0203 */
[----:B------:R-:W-:Y:S04]  /*c950*/  BSSY B1, `(.L_x_350) ;  /* 0x0000006000017945 */ /* 0x000fe80003800000 */
[----:B------:R0:W-:Y:S01]  /*c960*/  @!P4 STG.E.U8 desc[UR48][R6.64+0x99], R101 ;  /* 0x000099650600c986 */ /* 0x0001e2000c101130 */
[----:B------:R-:W-:Y:S05]  /*c970*/  @P5 BRA `(.L_x_351) ;  /* 0x00000000000c5947 */ /* 0x000fea0003800000 */
[----:B------:R-:W5:Y:S02]  /*c980*/  LDG.E.U8 R2, desc[UR48][R12.64+0x98] ;  /* 0x000098300c027981 */ /* 0x000f64000c1e1100 */
[----:B-----5:R-:W-:-:S05]  /*c990*/  PRMT R22, R2, 0x8880, RZ ;  /* 0x0000888002167816 */ /* 0x020fca00000000ff */
[----:B------:R-:W-:-:S07]  /*c9a0*/  IMAD R3, R22, R17, RZ ;  /* 0x0000001116037224 */ /* 0x000fce00078e02ff */
.L_x_351:
[----:B------:R-:W-:Y:S05]  /*c9b0*/  BSYNC B1 ;  /* 0x0000000000017941 */ /* 0x000fea0003800000 */
.L_x_350:
        /* <DEDUP_REMOVED lines=9> */
.L_x_353:
[----:B------:R-:W-:Y:S05]  /*ca50*/  BSYNC B1 ;  /* 0x0000000000017941 */ /* 0x000fea0003800000 */
.L_x_352:
[----:B------:R-:W-:Y:S01]  /*ca60*/  @!P4 IMAD R103, R103, R16, R3 ;  /* 0x000000106767c224 */ /* 0x000fe200078e0203 */
[----:B------:R-:W-:Y:S04]  /*ca70*/  BSSY B1, `(.L_x_354) ;  /* 0x0000006000017945 */ /* 0x000fe80003800000 */
[----:B------:R0:W-:Y:S01]  /*ca80*/  @!P4 STG.E.U8 desc[UR48][R8.64+0x99], R103 ;  /* 0x000099670800c986 */ /* 0x0001e2000c101130 */
[----:B------:R-:W-:Y:S05]  /*ca90*/  @P5 BRA `(.L_x_355) ;  /* 0x00000000000c5947 */ /* 0x000fea0003800000 */
[----:B------:R-:W5:Y:S02]  /*caa0*/  LDG.E.U8 R2, desc[UR48][R20.64+0xa0] ;  /* 0x0000a03014027981 */ /* 0x000f64000c1e1100 */
[----:B-----5:R-:W-:-:S05]  /*cab0*/  PRMT R22, R2, 0x8880, RZ ;  /* 0x0000888002167816 */ /* 0x020fca00000000ff */
[----:B------:R-:W-:-:S07]  /*cac0*/  IMAD R3, R22, R17, RZ ;  /* 0x0000001116037224 */ /* 0x000fce00078e02ff */
.L_x_355:
[----:B------:R-:W-:Y:S05]  /*cad0*/  BSYNC B1 ;  /* 0x0000000000017941 */ /* 0x000fea0003800000 */
.L_x_354:
        /* <DEDUP_REMOVED lines=9> */
.L_x_357:
[----:B------:R-:W-:Y:S05]  /*cb70*/  BSYNC B1 ;  /* 0x0000000000017941 */ /* 0x000fea0003800000 */
.L_x_356:
[----:B------:R-:W-:Y:S01]  /*cb80*/  @!P4 IMAD R73, R73, R16, R3 ;  /* 0x000000104949c224 */ /* 0x000fe200078e0203 */
[----:B------:R-:W-:Y:S04]  /*cb90*/  BSSY B1, `(.L_x_358) ;  /* 0x0000006000017945 */ /* 0x000fe80003800000 */
[----:B------:R0:W-:Y:S01]  /*cba0*/  @!P4 STG.E.U8 desc[UR48][R4.64+0xa1], R73 ;  /* 0x0000a1490400c986 */ /* 0x0001e2000c101130 */
[----:B------:R-:W-:Y:S05]  /*cbb0*/  @P5 BRA `(.L_x_359) ;  /* 0x00000000000c5947 */ /* 0x000fea0003800000 */
[----:B------:R-:W5:Y:S02]  /*cbc0*/  LDG.E.U8 R2, desc[UR48][R18.64+0xa0] ;  /* 0x0000a03012027981 */ /* 0x000f64000c1e1100 */
[----:B-----5:R-:W-:-:S05]  /*cbd0*/  PRMT R22, R2, 0x8880, RZ ;  /* 0x0000888002167816 */ /* 0x020fca00000000ff */
[----:B------:R-:W-:-:S07]  /*cbe0*/  IMAD R3, R22, R17, RZ ;  /* 0x0000001116037224 */ /* 0x000fce00078e02ff */
.L_x_359:
[----:B------:R-:W-:Y:S05]  /*cbf0*/  BSYNC B1 ;  /* 0x0000000000017941 */ /* 0x000fea0003800000 */
.L_x_358:
        /* <DEDUP_REMOVED lines=9> */
.L_x_361:
[----:B------:R-:W-:Y:S05]  /*cc90*/  BSYNC B1 ;  /* 0x0000000000017941 */ /* 0x000fea0003800000 */
.L_x_360:
[----:B------:R-:W-:Y:S01]  /*cca0*/  @!P4 IMAD R75, R75, R16, R3 ;  /* 0x000000104b4bc224 */ /* 0x000fe200078e0203 */
[----:B------:R-:W-:Y:S04]  /*ccb0*/  BSSY B1, `(.L_x_362) ;  /* 0x0000006000017945 */ /* 0x000fe80003800000 */
[----:B------:R0:W-:Y:S01]  /*ccc0*/  @!P4 STG.E.U8 desc[UR48][R10.64+0xa1], R75 ;  /* 0x0000a14b0a00c986 */ /* 0x0001e2000c101130 */
[----:B------:R-:W-:Y:S05]  /*ccd0*/  @P5 BRA `(.L_x_363) ;  /* 0x00000000000c5947 */ /* 0x000fea0003800000 */
[----:B------:R-:W5:Y:S02]  /*cce0*/  LDG.E.U8 R2, desc[UR48][R20.64+0xa8] ;  /* 0x0000a83014027981 */ /* 0x000f64000c1e1100 */
[----:B-----5:R-:W-:-:S05]  /*ccf0*/  PRMT R22, R2, 0x8880, RZ ;  /* 0x0000888002167816 */ /* 0x020fca00000000ff */
[----:B------:R-:W-:-:S07]  /*cd00*/  IMAD R3, R22, R17, RZ ;  /* 0x0000001116037224 */ /* 0x000fce00078e02ff */
.L_x_363:
[----:B------:R-:W-:Y:S05]  /*cd10*/  BSYNC B1 ;  /* 0x0000000000017941 */ /* 0x000fea0003800000 */
.L_x_362:
        /* <DEDUP_REMOVED lines=9> */
.L_x_365:
[----:B------:R-:W-:Y:S05]  /*cdb0*/  BSYNC B1 ;  /* 0x0000000000017941 */ /* 0x000fea0003800000 */
.L_x_364:
[----:B------:R-:W-:Y:S01]  /*cdc0*/  @!P4 IMAD R77, R77, R16, R3 ;  /* 0x000000104d4dc224 */ /* 0x000fe200078e0203 */
[----:B------:R-:W-:Y:S04]  /*cdd0*/  BSSY B1, `(.L_x_366) ;  /* 0x0000006000017945 */ /* 0x000fe80003800000 */
[----:B------:R0:W-:Y:S01]  /*cde0*/  @!P4 STG.E.U8 desc[UR48][R4.64+0xa9], R77 ;  /* 0x0000a94d0400c986 */ /* 0x0001e2000c101130 */
[----:B------:R-:W-:Y:S05]  /*cdf0*/  @P5 BRA `(.L_x_367) ;  /* 0x00000000000c5947 */ /* 0x000fea0003800000 */
[----:B------:R-:W5:Y:S02]  /*ce00*/  LDG.E.U8 R2, desc[UR48][R18.64+0xa8] ;  /* 0x0000a83012027981 */ /* 0x000f64000c1e1100 */
[----:B-----5:R-:W-:-:S05]  /*ce10*/  PRMT R22, R2, 0x8880, RZ ;  /* 0x0000888002167816 */ /* 0x020fca00000000ff */
[----:B------:R-:W-:-:S07]  /*ce20*/  IMAD R3, R22, R17, RZ ;  /* 0x0000001116037224 */ /* 0x000fce00078e02ff */
.L_x_367:
[----:B------:R-:W-:Y:S05]  /*ce30*/  BSYNC B1 ;  /* 0x0000000000017941 */ /* 0x000fea0003800000 */
.L_x_366:
        /* <DEDUP_REMOVED lines=9> */
.L_x_369:
[----:B------:R-:W-:Y:S05]  /*ced0*/  BSYNC B1 ;  /* 0x0000000000017941 */ /* 0x000fea0003800000 */
.L_x_368:
[----:B------:R-:W-:Y:S01]  /*cee0*/  @!P4 IMAD R79, R79, R16, R3 ;  /* 0x000000104f4fc224 */ /* 0x000fe200078e0203 */
[----:B------:R-:W-:Y:S04]  /*cef0*/  BSSY B1, `(.L_x_370) ;  /* 0x0000006000017945 */ /* 0x000fe80003800000 */
[----:B------:R0:W-:Y:S01]  /*cf00*/  @!P4 STG.E.U8 desc[UR48][R10.64+0xa9], R79 ;  /* 0x0000a94f0a00c986 */ /* 0x0001e2000c101130 */
[----:B------:R-:W-:Y:S05]  /*cf10*/  @P5 BRA `(.L_x_371) ;  /* 0x00000000000c5947 */ /* 0x000fea0003800000 */
[----:B------:R-:W5:Y:S02]  /*cf20*/  LDG.E.U8 R2, desc[UR48][R20.64+0xb0] ;  /* 0x0000b03014027981 */ /* 0x000f64000c1e1100 */
[----:B-----5:R-:W-:-:S05]  /*cf30*/  PRMT R22, R2, 0x8880, RZ ;  /* 0x0000888002167816 */ /* 0x020fca00000000ff */
[----:B------:R-:W-:-:S07]  /*cf40*/  IMAD R3, R22, R17, RZ ;  /* 0x0000001116037224 */ /* 0x000fce00078e02ff */
.L_x_371:
[----:B------:R-:W-:Y:S05]  /*cf50*/  BSYNC B1 ;  /* 0x0000000000017941 */ /* 0x000fea0003800000 */
.L_x_370:
        /* <DEDUP_REMOVED lines=9> */
.L_x_373:
[----:B------:R-:W-:Y:S05]  /*cff0*/  BSYNC B1 ;  /* 0x0000000000017941 */ /* 0x000fea0003800000 */
.L_x_372:
[----:B------:R-:W-:Y:S01]  /*d000*/  @!P4 IMAD R81, R81, R16, R3 ;  /* 0x000000105151c224 */ /* 0x000fe200078e0203 */
[----:B------:R-:W-:Y:S04]  /*d010*/  BSSY B1, `(.L_x_374) ;  /* 0x0000006000017945 */ /* 0x000fe80003800000 */
[----:B------:R0:W-:Y:S01]  /*d020*/  @!P4 STG.E.U8 desc[UR48][R4.64+0xb1], R81 ;  /* 0x0000b1510400c986 */ /* 0x0001e2000c101130 */
[----:B------:R-:W-:Y:S05]  /*d030*/  @P5 BRA `(.L_x_375) ;  /* 0x00000000000c5947 */ /* 0x000fea0003800000 */
[----:B------:R-:W5:Y:S02]  /*d040*/  LDG.E.U8 R2, desc[UR48][R18.64+0xb0] ;  /* 0x0000b03012027981 */ /* 0x000f64000c1e1100 */
[----:B-----5:R-:W-:-:S05]  /*d050*/  PRMT R22, R2, 0x8880, RZ ;  /* 0x0000888002167816 */ /* 0x020fca00000000ff */
[----:B------:R-:W-:-:S07]  /*d060*/  IMAD R3, R22, R17, RZ ;  /* 0x0000001116037224 */ /* 0x000fce00078e02ff */
.L_x_375:
[----:B------:R-:W-:Y:S05]  /*d070*/  BSYNC B1 ;  /* 0x0000000000017941 */ /* 0x000fea0003800000 */
.L_x_374:
        /* <DEDUP_REMOVED lines=9> */
.L_x_377:
[----:B------:R-:W-:Y:S05]  /*d110*/  BSYNC B1 ;  /* 0x0000000000017941 */ /* 0x000fea0003800000 */
.L_x_376:
[----:B------:R-:W-:Y:S01]  /*d120*/  @!P4 IMAD R83, R83, R16, R3 ;  /* 0x000000105353c224 */ /* 0x000fe200078e0203 */
[----:B------:R-:W-:Y:S04]  /*d130*/  BSSY B1, `(.L_x_378) ;  /* 0x0000006000017945 */ /* 0x000fe80003800000 */
[----:B------:R0:W-:Y:S01]  /*d140*/  @!P4 STG.E.U8 desc[UR48][R10.64+0xb1], R83 ;  /* 0x0000b1530a00c986 */ /* 0x0001e2000c101130 */
[----:B------:R-:W-:Y:S05]  /*d150*/  @P5 BRA `(.L_x_379) ;  /* 0x00000000000c5947 */ /* 0x000fea0003800000 */
[----:B------:R-:W5:Y:S02]  /*d160*/  LDG.E.U8 R2, desc[UR48][R20.64+0xb8] ;  /* 0x0000b83014027981 */ /* 0x000f64000c1e1100 */
[----:B-----5:R-:W-:-:S05]  /*d170*/  PRMT R22, R2, 0x8880, RZ ;  /* 0x0000888002167816 */ /* 0x020fca00000000ff */
[----:B------:R-:W-:-:S07]  /*d180*/  IMAD R3, R22, R17, RZ ;  /* 0x0000001116037224 */ /* 0x000fce00078e02ff */
.L_x_379:
[----:B------:R-:W-:Y:S05]  /*d190*/  BSYNC B1 ;  /* 0x0000000000017941 */ /* 0x000fea0003800000 */
.L_x_378:
        /* <DEDUP_REMOVED lines=9> */
.L_x_381:
[----:B------:R-:W-:Y:S05]  /*d230*/  BSYNC B1 ;  /* 0x0000000000017941 */ /* 0x000fea0003800000 */
.L_x_380:
[----:B------:R-:W-:Y:S01]  /*d240*/  @!P4 IMAD R85, R85, R16, R3 ;  /* 0x000000105555c224 */ /* 0x000fe200078e0203 */
[----:B------:R-:W-:Y:S04]  /*d250*/  BSSY B1, `(.L_x_382) ;  /* 0x0000006000017945 */ /* 0x000fe80003800000 */
[----:B------:R0:W-:Y:S01]  /*d260*/  @!P4 STG.E.U8 desc[UR48][R4.64+0xb9], R85 ;  /* 0x0000b9550400c986 */ /* 0x0001e2000c101130 */
[----:B------:R-:W-:Y:S05]  /*d270*/  @P5 BRA `(.L_x_383) ;  /* 0x00000000000c5947 */ /* 0x000fea0003800000 */
[----:B------:R-:W5:Y:S02]  /*d280*/  LDG.E.U8 R2, desc[UR48][R18.64+0xb8] ;  /* 0x0000b83012027981 */ /* 0x000f64000c1e1100 */
[----:B-----5:R-:W-:-:S05]  /*d290*/  PRMT R22, R2, 0x8880, RZ ;  /* 0x0000888002167816 */ /* 0x020fca00000000ff */
[----:B------:R-:W-:-:S07]  /*d2a0*/  IMAD R3, R22, R17, RZ ;  /* 0x0000001116037224 */ /* 0x000fce00078e02ff */
.L_x_383:
[----:B------:R-:W-:Y:S05]  /*d2b0*/  BSYNC B1 ;  /* 0x0000000000017941 */ /* 0x000fea0003800000 */
.L_x_382:
        /* <DEDUP_REMOVED lines=9> */
.L_x_385:
[----:B------:R-:W-:Y:S05]  /*d350*/  BSYNC B1 ;  /* 0x0000000000017941 */ /* 0x000fea0003800000 */
.L_x_384:
[----:B------:R-:W-:Y:S01]  /*d360*/  @!P4 IMAD R87, R87, R16, R3 ;  /* 0x000000105757c224 */ /* 0x000fe200078e0203 */
[----:B------:R-:W-:Y:S04]  /*d370*/  BSSY B1, `(.L_x_386) ;  /* 0x0000006000017945 */ /* 0x000fe80003800000 */
[----:B------:R0:W-:Y:S01]  /*d380*/  @!P4 STG.E.U8 desc[UR48][R10.64+0xb9], R87 ;  /* 0x0000b9570a00c986 */ /* 0x0001e2000c101130 */
[----:B------:R-:W-:Y:S05]  /*d390*/  @P5 BRA `(.L_x_387) ;  /* 0x00000000000c5947 */ /* 0x000fea0003800000 */
[----:B------:R-:W5:Y:S02]  /*d3a0*/  LDG.E.U8 R2, desc[UR48][R14.64+0xa0] ;  /* 0x0000a0300e027981 */ /* 0x000f64000c1e1100 */
[----:B-----5:R-:W-:-:S05]  /*d3b0*/  PRMT R22, R2, 0x8880, RZ ;  /* 0x0000888002167816 */ /* 0x020fca00000000ff */
[----:B------:R-:W-:-:S07]  /*d3c0*/  IMAD R3, R22, R17, RZ ;  /* 0x0000001116037224 */ /* 0x000fce00078e02ff */
.L_x_387:
[----:B------:R-:W-:Y:S05]  /*d3d0*/  BSYNC B1 ;  /* 0x0000000000017941 */ /* 0x000fea0003800000 */
.L_x_386:
        /* <DEDUP_REMOVED lines=9> */
.L_x_389:
[----:B------:R-:W-:Y:S05]  /*d470*/  BSYNC B1 ;  /* 0x0000000000017941 */ /* 0x000fea0003800000 */
.L_x_388:
[----:B------:R-:W-:Y:S01]  /*d480*/  @!P4 IMAD R57, R57, R16, R3 ;  /* 0x000000103939c224 */ /* 0x000fe200078e0203 */
[----:B------:R-:W-:Y:S04]  /*d490*/  BSSY B1, `(.L_x_390) ;  /* 0x0000006000017945 */ /* 0x000fe80003800000 */
[----:B------:R0:W-:Y:S01]  /*d4a0*/  @!P4 STG.E.U8 desc[UR48][R6.64+0xa1], R57 ;  /* 0x0000a1390600c986 */ /* 0x0001e2000c101130 */
[----:B------:R-:W-:Y:S05]  /*d4b0*/  @P5 BRA `(.L_x_391) ;  /* 0x00000000000c5947 */ /* 0x000fea0003800000 */
[----:B------:R-:W5:Y:S02]  /*d4c0*/  LDG.E.U8 R2, desc[UR48][R12.64+0xa0] ;  /* 0x0000a0300c027981 */ /* 0x000f64000c1e1100 */
[----:B-----5:R-:W-:-:S05]  /*d4d0*/  PRMT R22, R2, 0x8880, RZ ;  /* 0x0000888002167816 */ /* 0x020fca00000000ff */
[----:B------:R-:W-:-:S07]  /*d4e0*/  IMAD R3, R22, R17, RZ ;  /* 0x0000001116037224 */ /* 0x000fce00078e02ff */
.L_x_391:
[----:B------:R-:W-:Y:S05]  /*d4f0*/  BSYNC B1 ;  /* 0x0000000000017941 */ /* 0x000fea0003800000 */
.L_x_390:
        /* <DEDUP_REMOVED lines=9> */
.L_x_393:
[----:B------:R-:W-:Y:S05]  /*d590*/  BSYNC B1 ;  /* 0x0000000000017941 */ /* 0x000fea0003800000 */
.L_x_392:
[----:B------:R-:W-:Y:S01]  /*d5a0*/  @!P4 IMAD R59, R59, R16, R3 ;  /* 0x000000103b3bc224 */ /* 0x000fe200078e0203 */
[----:B------:R-:W-:Y:S04]  /*d5b0*/  BSSY B1, `(.L_x_394) ;  /* 0x0000006000017945 */ /* 0x000fe80003800000 */
[----:B------:R0:W-:Y:S01]  /*d5c0*/  @!P4 STG.E.U8 desc[UR48][R8.64+0xa1], R59 ;  /* 0x0000a13b0800c986 */ /* 0x0001e2000c101130 */
[----:B------:R-:W-:Y:S05]  /*d5d0*/  @P5 BRA `(.L_x_395) ;  /* 0x00000000000c5947 */ /* 0x000fea0003800000 */
[----:B------:R-:W5:Y:S02]  /*d5e0*/  LDG.E.U8 R2, desc[UR48][R14.64+0xa8] ;  /* 0x0000a8300e027981 */ /* 0x000f64000c1e1100 */
[----:B-----5:R-:W-:-:S05]  /*d5f0*/  PRMT R22, R2, 0x8880, RZ ;  /* 0x0000888002167816 */ /* 0x020fca00000000ff */
[----:B------:R-:W-:-:S07]  /*d600*/  IMAD R3, R22, R17, RZ ;  /* 0x0000001116037224 */ /* 0x000fce00078e02ff */
.L_x_395:
[----:B------:R-:W-:Y:S05]  /*d610*/  BSYNC B1 ;  /* 0x0000000000017941 */ /* 0x000fea0003800000 */
.L_x_394:
        /* <DEDUP_REMOVED lines=9> */
.L_x_397:
[----:B------:R-:W-:Y:S05]  /*d6b0*/  BSYNC B1 ;  /* 0x0000000000017941 */ /* 0x000fea0003800000 */
.L_x_396:
[----:B------:R-:W-:Y:S01]  /*d6c0*/  @!P4 IMAD R61, R61, R16, R3 ;  /* 0x000000103d3dc224 */ /* 0x000fe200078e0203 */
[----:B------:R-:W-:Y:S04]  /*d6d0*/  BSSY B1, `(.L_x_398) ;  /* 0x0000006000017945 */ /* 0x000fe80003800000 */
[----:B------:R0:W-:Y:S01]  /*d6e0*/  @!P4 STG.E.U8 desc[UR48][R6.64+0xa9], R61 ;  /* 0x0000a93d0600c986 */ /* 0x0001e2000c101130 */
[----:B------:R-:W-:Y:S05]  /*d6f0*/  @P5 BRA `(.L_x_399) ;  /* 0x00000000000c5947 */ /* 0x000fea0003800000 */
[----:B------:R-:W5:Y:S02]  /*d700*/  LDG.E.U8 R2, desc[UR48][R12.64+0xa8] ;  /* 0x0000a8300c027981 */ /* 0x000f64000c1e1100 */
[----:B-----5:R-:W-:-:S05]  /*d710*/  PRMT R22, R2, 0x8880, RZ ;  /* 0x0000888002167816 */ /* 0x020fca00000000ff */
[----:B------:R-:W-:-:S07]  /*d720*/  IMAD R3, R22, R17, RZ ;  /* 0x0000001116037224 */ /* 0x000fce00078e02ff */
.L_x_399:
[----:B------:R-:W-:Y:S05]  /*d730*/  BSYNC B1 ;  /* 0x0000000000017941 */ /* 0x000fea0003800000 */
.L_x_398:
        /* <DEDUP_REMOVED lines=9> */
.L_x_401:
[----:B------:R-:W-:Y:S05]  /*d7d0*/  BSYNC B1 ;  /* 0x0000000000017941 */ /* 0x000fea0003800000 */
.L_x_400:
[----:B------:R-:W-:Y:S01]  /*d7e0*/  @!P4 IMAD R63, R63, R16, R3 ;  /* 0x000000103f3fc224 */ /* 0x000fe200078e0203 */
[----:B------:R-:W-:Y:S04]  /*d7f0*/  BSSY B1, `(.L_x_402) ;  /* 0x0000006000017945 */ /* 0x000fe80003800000 */
[----:B------:R0:W-:Y:S01]  /*d800*/  @!P4 STG.E.U8 desc[UR48][R8.64+0xa9], R63 ;  /* 0x0000a93f0800c986 */ /* 0x0001e2000c101130 */
[----:B------:R-:W-:Y:S05]  /*d810*/  @P5 BRA `(.L_x_403) ;  /* 0x00000000000c5947 */ /* 0x000fea0003800000 */
[----:B------:R-:W5:Y:S02]  /*d820*/  LDG.E.U8 R2, desc[UR48][R14.64+0xb0] ;  /* 0x0000b0300e027981 */ /* 0x000f64000c1e1100 */
[----:B-----5:R-:W-:-:S05]  /*d830*/  PRMT R22, R2, 0x8880, RZ ;  /* 0x0000888002167816 */ /* 0x020fca00000000ff */
[----:B------:R-:W-:-:S07]  /*d840*/  IMAD R3, R22, R17, RZ ;  /* 0x0000001116037224 */ /* 0x000fce00078e02ff */
.L_x_403:
[----:B------:R-:W-:Y:S05]  /*d850*/  BSYNC B1 ;  /* 0x0000000000017941 */ /* 0x000fea0003800000 */
.L_x_402:
        /* <DEDUP_REMOVED lines=9> */
.L_x_405:
[----:B------:R-:W-:Y:S05]  /*d8f0*/  BSYNC B1 ;  /* 0x0000000000017941 */ /* 0x000fea0003800000 */
.L_x_404:
[----:B------:R-:W-:Y:S01]  /*d900*/  @!P4 IMAD R65, R65, R16, R3 ;  /* 0x000000104141c224 */ /* 0x000fe200078e0203 */
[----:B------:R-:W-:Y:S04]  /*d910*/  BSSY B1, `(.L_x_406) ;  /* 0x0000006000017945 */ /* 0x000fe80003800000 */
[----:B------:R0:W-:Y:S01]  /*d920*/  @!P4 STG.E.U8 desc[UR48][R6.64+0xb1], R65 ;  /* 0x0000b1410600c986 */ /* 0x0001e2000c101130 */
[----:B------:R-:W-:Y:S05]  /*d930*/  @P5 BRA `(.L_x_407) ;  /* 0x00000000000c5947 */ /* 0x000fea0003800000 */
[----:B------:R-:W5:Y:S02]  /*d940*/  LDG.E.U8 R2, desc[UR48][R12.64+0xb0] ;  /* 0x0000b0300c027981 */ /* 0x000f64000c1e1100 */
[----:B-----5:R-:W-:-:S05]  /*d950*/  PRMT R22, R2, 0x8880, RZ ;  /* 0x0000888002167816 */ /* 0x020fca00000000ff */
[----:B------:R-:W-:-:S07]  /*d960*/  IMAD R3, R22, R17, RZ ;  /* 0x0000001116037224 */ /* 0x000fce00078e02ff */
.L_x_407:
[----:B------:R-:W-:Y:S05]  /*d970*/  BSYNC B1 ;  /* 0x0000000000017941 */ /* 0x000fea0003800000 */
.L_x_406:
        /* <DEDUP_REMOVED lines=9> */
.L_x_409:
[----:B------:R-:W-:Y:S05]  /*da10*/  BSYNC B1 ;  /* 0x0000000000017941 */ /* 0x000fea0003800000 */
.L_x_408:
[----:B------:R-:W-:Y:S01]  /*da20*/  @!P4 IMAD R67, R67, R16, R3 ;  /* 0x000000104343c224 */ /* 0x000fe200078e0203 */
[----:B------:R-:W-:Y:S04]  /*da30*/  BSSY B1, `(.L_x_410) ;  /* 0x0000006000017945 */ /* 0x000fe80003800000 */
[----:B------:R0:W-:Y:S01]  /*da40*/  @!P4 STG.E.U8 desc[UR48][R8.64+0xb1], R67 ;  /* 0x0000b1430800c986 */ /* 0x0001e2000c101130 */
[----:B------:R-:W-:Y:S05]  /*da50*/  @P5 BRA `(.L_x_411) ;  /* 0x00000000000c5947 */ /* 0x000fea0003800000 */
[----:B------:R-:W5:Y:S02]  /*da60*/  LDG.E.U8 R2, desc[UR48][R14.64+0xb8] ;  /* 0x0000b8300e027981 */ /* 0x000f64000c1e1100 */
[----:B-----5:R-:W-:-:S05]  /*da70*/  PRMT R22, R2, 0x8880, RZ ;  /* 0x0000888002167816 */ /* 0x020fca00000000ff */
[----:B------:R-:W-:-:S07]  /*da80*/  IMAD R3, R22, R17, RZ ;  /* 0x0000001116037224 */ /* 0x000fce00078e02ff */
.L_x_411:
[----:B------:R-:W-:Y:S05]  /*da90*/  BSYNC B1 ;  /* 0x0000000000017941 */ /* 0x000fea0003800000 */
.L_x_410:
        /* <DEDUP_REMOVED lines=9> */
.L_x_413:
[----:B------:R-:W-:Y:S05]  /*db30*/  BSYNC B1 ;  /* 0x0000000000017941 */ /* 0x000fea0003800000 */
.L_x_412:
[----:B------:R-:W-:Y:S01]  /*db40*/  @!P4 IMAD R69, R69, R16, R3 ;  /* 0x000000104545c224 */ /* 0x000fe200078e0203 */
[----:B------:R-:W-:Y:S04]  /*db50*/  BSSY B1, `(.L_x_414) ;  /* 0x0000006000017945 */ /* 0x000fe80003800000 */
[----:B------:R0:W-:Y:S01]  /*db60*/  @!P4 STG.E.U8 desc[UR48][R6.64+0xb9], R69 ;  /* 0x0000b9450600c986 */ /* 0x0001e2000c101130 */
[----:B------:R-:W-:Y:S05]  /*db70*/  @P5 BRA `(.L_x_415) ;  /* 0x00000000000c5947 */ /* 0x000fea0003800000 */
[----:B------:R-:W5:Y:S02]  /*db80*/  LDG.E.U8 R2, desc[UR48][R12.64+0xb8] ;  /* 0x0000b8300c027981 */ /* 0x000f64000c1e1100 */
[----:B-----5:R-:W-:-:S05]  /*db90*/  PRMT R22, R2, 0x8880, RZ ;  /* 0x0000888002167816 */ /* 0x020fca00000000ff */
[----:B------:R-:W-:-:S07]  /*dba0*/  IMAD R3, R22, R17, RZ ;  /* 0x0000001116037224 */ /* 0x000fce00078e02ff */
.L_x_415:
[----:B------:R-:W-:Y:S05]  /*dbb0*/  BSYNC B1 ;  /* 0x0000000000017941 */ /* 0x000fea0003800000 */
.L_x_414:
        /* <DEDUP_REMOVED lines=9> */
.L_x_417:
[----:B------:R-:W-:Y:S05]  /*dc50*/  BSYNC B1 ;  /* 0x0000000000017941 */ /* 0x000fea0003800000 */
.L_x_416:
[----:B------:R-:W-:Y:S01]  /*dc60*/  @!P4 IMAD R71, R71, R16, R3 ;  /* 0x000000104747c224 */ /* 0x000fe200078e0203 */
[----:B------:R-:W-:Y:S04]  /*dc70*/  BSSY B1, `(.L_x_418) ;  /* 0x0000006000017945 */ /* 0x000fe80003800000 */
[----:B------:R0:W-:Y:S01]  /*dc80*/  @!P4 STG.E.U8 desc[UR48][R8.64+0xb9], R71 ;  /* 0x0000b9470800c986 */ /* 0x0001e2000c101130 */
[----:B------:R-:W-:Y:S05]  /*dc90*/  @P5 BRA `(.L_x_419) ;  /* 0x00000000000c5947 */ /* 0x000fea0003800000 */
[----:B------:R-:W5:Y:S02]  /*dca0*/  LDG.E.U8 R2, desc[UR48][R20.64+0xc0] ;  /* 0x0000c03014027981 */ /* 0x000f64000c1e1100 */
[----:B-----5:R-:W-:-:S05]  /*dcb0*/  PRMT R22, R2, 0x8880, RZ ;  /* 0x0000888002167816 */ /* 0x020fca00000000ff */
[----:B------:R-:W-:-:S07]  /*dcc0*/  IMAD R3, R22, R17, RZ ;  /* 0x0000001116037224 */ /* 0x000fce00078e02ff */
.L_x_419:
[----:B------:R-:W-:Y:S05]  /*dcd0*/  BSYNC B1 ;  /* 0x0000000000017941 */ /* 0x000fea0003800000 */
.L_x_418:
        /* <DEDUP_REMOVED lines=9> */
.L_x_421:
[----:B------:R-:W-:Y:S05]  /*dd70*/  BSYNC B1 ;  /* 0x0000000000017941 */ /* 0x000fea0003800000 */
.L_x_420:
[----:B------:R-:W-:Y:S01]  /*dd80*/  @!P4 IMAD R41, R41, R16, R3 ;  /* 0x000000102929c224 */ /* 0x000fe200078e0203 */
[----:B------:R-:W-:Y:S04]  /*dd90*/  BSSY B1, `(.L_x_422) ;  /* 0x0000006000017945 */ /* 0x000fe80003800000 */
[----:B------:R0:W-:Y:S01]  /*dda0*/  @!P4 STG.E.U8 desc[UR48][R4.64+0xc1], R41 ;  /* 0x0000c1290400c986 */ /* 0x0001e2000c101130 */
[----:B------:R-:W-:Y:S05]  /*ddb0*/  @P5 BRA `(.L_x_423) ;  /* 0x00000000000c5947 */ /* 0x000fea0003800000 */
[----:B------:R-:W5:Y:S02]  /*ddc0*/  LDG.E.U8 R2, desc[UR48][R18.64+0xc0] ;  /* 0x0000c03012027981 */ /* 0x000f64000c1e1100 */
[----:B-----5:R-:W-:-:S05]  /*ddd0*/  PRMT R22, R2, 0x8880, RZ ;  /* 0x0000888002167816 */ /* 0x020fca00000000ff */
[----:B------:R-:W-:-:S07]  /*dde0*/  IMAD R3, R22, R17, RZ ;  /* 0x0000001116037224 */ /* 0x000fce00078e02ff */
.L_x_423:
[----:B------:R-:W-:Y:S05]  /*ddf0*/  BSYNC B1 ;  /* 0x0000000000017941 */ /* 0x000fea0003800000 */
.L_x_422:
        /* <DEDUP_REMOVED lines=9> */
.L_x_425:
[----:B------:R-:W-:Y:S05]  /*de90*/  BSYNC B1 ;  /* 0x0000000000017941 */ /* 0x000fea0003800000 */
.L_x_424:
[----:B------:R-:W-:Y:S01]  /*dea0*/  @!P4 IMAD R43, R43, R16, R3 ;  /* 0x000000102b2bc224 */ /* 0x000fe200078e0203 */
[----:B------:R-:W-:Y:S04]  /*deb0*/  BSSY B1, `(.L_x_426) ;  /* 0x0000006000017945 */ /* 0x000fe80003800000 */
[----:B------:R0:W-:Y:S01]  /*dec0*/  @!P4 STG.E.U8 desc[UR48][R10.64+0xc1], R43 ;  /* 0x0000c12b0a00c986 */ /* 0x0001e2000c101130 */
[----:B------:R-:W-:Y:S05]  /*ded0*/  @P5 BRA `(.L_x_427) ;  /* 0x00000000000c5947 */ /* 0x000fea0003800000 */
[----:B------:R-:W5:Y:S02]  /*dee0*/  LDG.E.U8 R2, desc[UR48][R20.64+0xc8] ;  /* 0x0000c83014027981 */ /* 0x000f64000c1e1100 */
[----:B-----5:R-:W-:-:S05]  /*def0*/  PRMT R22, R2, 0x8880, RZ ;  /* 0x0000888002167816 */ /* 0x020fca00000000ff */
[----:B------:R-:W-:-:S07]  /*df00*/  IMAD R3, R22, R17, RZ ;  /* 0x0000001116037224 */ /* 0x000fce00078e02ff */
.L_x_427:
[----:B------:R-:W-:Y:S05]  /*df10*/  BSYNC B1 ;  /* 0x0000000000017941 */ /* 0x000fea0003800000 */
.L_x_426:
        /* <DEDUP_REMOVED lines=9> */
.L_x_429:
[----:B------:R-:W-:Y:S05]  /*dfb0*/  BSYNC B1 ;  /* 0x0000000000017941 */ /* 0x000fea0003800000 */
.L_x_428:
[----:B------:R-:W-:Y:S01]  /*dfc0*/  @!P4 IMAD R45, R45, R16, R3 ;  /* 0x000000102d2dc224 */ /* 0x000fe200078e0203 */
[----:B------:R-:W-:Y:S04]  /*dfd0*/  BSSY B1, `(.L_x_430) ;  /* 0x0000006000017945 */ /* 0x000fe80003800000 */
[----:B------:R0:W-:Y:S01]  /*dfe0*/  @!P4 STG.E.U8 desc[UR48][R4.64+0xc9], R45 ;  /* 0x0000c92d0400c986 */ /* 0x0001e2000c101130 */
[----:B------:R-:W-:Y:S05]  /*dff0*/  @P5 BRA `(.L_x_431) ;  /* 0x00000000000c5947 */ /* 0x000fea0003800000 */
[----:B------:R-:W5:Y:S02]  /*e000*/  LDG.E.U8 R2, desc[UR48][R18.64+0xc8] ;  /* 0x0000c83012027981 */ /* 0x000f64000c1e1100 */
[----:B-----5:R-:W-:-:S05]  /*e010*/  PRMT R22, R2, 0x8880, RZ ;  /* 0x0000888002167816 */ /* 0x020fca00000000ff */
[----:B------:R-:W-:-:S07]  /*e020*/  IMAD R3, R22, R17, RZ ;  /* 0x0000001116037224 */ /* 0x000fce00078e02ff */
.L_x_431:
[----:B------:R-:W-:Y:S05]  /*e030*/  BSYNC B1 ;  /* 0x0000000000017941 */ /* 0x000fea0003800000 */
.L_x_430:
        /* <DEDUP_REMOVED lines=9> */
.L_x_433:
[----:B------:R-:W-:Y:S05]  /*e0d0*/  BSYNC B1 ;  /* 0x0000000000017941 */ /* 0x000fea0003800000 */
.L_x_432:
[----:B------:R-:W-:Y:S01]  /*e0e0*/  @!P4 IMAD R47, R47, R16, R3 ;  /* 0x000000102f2fc224 */ /* 0x000fe200078e0203 */
[----:B------:R-:W-:Y:S04]  /*e0f0*/  BSSY B1, `(.L_x_434) ;  /* 0x0000006000017945 */ /* 0x000fe80003800000 */
[----:B------:R0:W-:Y:S01]  /*e100*/  @!P4 STG.E.U8 desc[UR48][R10.64+0xc9], R47 ;  /* 0x0000c92f0a00c986 */ /* 0x0001e2000c101130 */
[----:B------:R-:W-:Y:S05]  /*e110*/  @P5 BRA `(.L_x_435) ;  /* 0x00000000000c5947 */ /* 0x000fea0003800000 */
[----:B------:R-:W5:Y:S02]  /*e120*/  LDG.E.U8 R2, desc[UR48][R20.64+0xd0] ;  /* 0x0000d03014027981 */ /* 0x000f64000c1e1100 */
[----:B-----5:R-:W-:-:S05]  /*e130*/  PRMT R22, R2, 0x8880, RZ ;  /* 0x0000888002167816 */ /* 0x020fca00000000ff */
[----:B------:R-:W-:-:S07]  /*e140*/  IMAD R3, R22, R17, RZ ;  /* 0x0000001116037224 */ /* 0x000fce00078e02ff */
.L_x_435:
[----:B------:R-:W-:Y:S05]  /*e150*/  BSYNC B1 ;  /* 0x0000000000017941 */ /* 0x000fea0003800000 */
.L_x_434:
        /* <DEDUP_REMOVED lines=9> */
.L_x_437:
[----:B------:R-:W-:Y:S05]  /*e1f0*/  BSYNC B1 ;  /* 0x0000000000017941 */ /* 0x000fea0003800000 */
.L_x_436:
[----:B------:R-:W-:Y:S01]  /*e200*/  @!P4 IMAD R49, R49, R16, R3 ;  /* 0x000000103131c224 */ /* 0x000fe200078e0203 */
[----:B------:R-:W-:Y:S04]  /*e210*/  BSSY B1, `(.L_x_438) ;  /* 0x0000006000017945 */ /* 0x000fe80003800000 */
[----:B------:R0:W-:Y:S01]  /*e220*/  @!P4 STG.E.U8 desc[UR48][R4.64+0xd1], R49 ;  /* 0x0000d1310400c986 */ /* 0x0001e2000c101130 */
[----:B------:R-:W-:Y:S05]  /*e230*/  @P5 BRA `(.L_x_439) ;  /* 0x00000000000c5947 */ /* 0x000fea0003800000 */
[----:B------:R-:W5:Y:S02]  /*e240*/  LDG.E.U8 R2, desc[UR48][R18.64+0xd0] ;  /* 0x0000d03012027981 */ /* 0x000f64000c1e1100 */
[----:B-----5:R-:W-:-:S05]  /*e250*/  PRMT R22, R2, 0x8880, RZ ;  /* 0x0000888002167816 */ /* 0x020fca00000000ff */
[----:B------:R-:W-:-:S07]  /*e260*/  IMAD R3, R22, R17, RZ ;  /* 0x0000001116037224 */ /* 0x000fce00078e02ff */
.L_x_439:
[----:B------:R-:W-:Y:S05]  /*e270*/  BSYNC B1 ;  /* 0x0000000000017941 */ /* 0x000fea0003800000 */
.L_x_438:
[----:B------:R-:W-:Y:S01]  /*e280*/  ISETP.LT.OR P4, PT, R0, 0xd2, !P0 ;  /* 0x000000d20000780c */ /* 0x000fe20004781670 */
[----:B--2---:R-:W-:Y:S01]  /*e290*/  @!P5 IMAD R23, R50, R16, R3 ;  /* 0x000000103217d224 */ /* 0x004fe200078e0203 */
[----:B------:R-:W-:Y:S04]  /*e2a0*/  BSSY B1, `(.L_x_440) ;  /* 0x0000008000017945 */ /* 0x000fe80003800000 */
[----:B------:R2:W-:Y:S01]  /*e2b0*/  @!P5 STG.E.U8 desc[UR48][R10.64+0xd0], R23 ;  /* 0x0000d0170a00d986 */ /* 0x0005e2000c101130 */
[C---:B------:R-:W-:Y:S02]  /*e2c0*/  ISETP.LT.OR P5, PT, R0.reuse, 0xd9, !P3 ;  /* 0x000000d90000780c */ /* 0x040fe40005fa1670 */
[----:B------:R-:W-:-:S04]  /*e2d0*/  ISETP.LT.OR P3, PT, R0, 0xda, !P3 ;  /* 0x000000da0000780c */ /* 0x000fc80005f61670 */
[----:B------:R-:W-:Y:S09]  /*e2e0*/  @P4 BRA `(.L_x_441) ;  /* 0x00000000000c4947 */ /* 0x000ff20003800000 */
[----:B------:R-:W5:Y:S02]  /*e2f0*/  LDG.E.U8 R2, desc[UR48][R18.64+0xd1] ;  /* 0x0000d13012027981 */ /* 0x000f64000c1e1100 */
[----:B-----5:R-:W-:-:S05]  /*e300*/  PRMT R22, R2, 0x8880, RZ ;  /* 0x0000888002167816 */ /* 0x020fca00000000ff */
[----:B------:R-:W-:-:S07]  /*e310*/  IMAD R3, R22, R17, RZ ;  /* 0x0000001116037224 */ /* 0x000fce00078e02ff */
.L_x_441:
[----:B------:R-:W-:Y:S05]  /*e320*/  BSYNC B1 ;  /* 0x0000000000017941 */ /* 0x000fea0003800000 */
.L_x_440:
[----:B------:R-:W-:Y:S01]  /*e330*/  @!P4 IMAD R51, R51, R16, R3 ;  /* 0x000000103333c224 */ /* 0x000fe200078e0203 */
[----:B------:R-:W-:Y:S04]  /*e340*/  BSSY B1, `(.L_x_442) ;  /* 0x0000006000017945 */ /* 0x000fe80003800000 */
[----:B------:R0:W-:Y:S01]  /*e350*/  @!P4 STG.E.U8 desc[UR48][R10.64+0xd1], R51 ;  /* 0x0000d1330a00c986 */ /* 0x0001e2000c101130 */
[----:B------:R-:W-:Y:S05]  /*e360*/  @P5 BRA `(.L_x_443) ;  /* 0x00000000000c5947 */ /* 0x000fea0003800000 */
[----:B------:R-:W5:Y:S02]  /*e370*/  LDG.E.U8 R2, desc[UR48][R20.64+0xd8] ;  /* 0x0000d83014027981 */ /* 0x000f64000c1e1100 */
[----:B-----5:R-:W-:-:S05]  /*e380*/  PRMT R22, R2, 0x8880, RZ ;  /* 0x0000888002167816 */ /* 0x020fca00000000ff */
[----:B------:R-:W-:-:S07]  /*e390*/  IMAD R3, R22, R17, RZ ;  /* 0x0000001116037224 */ /* 0x000fce00078e02ff */
.L_x_443:
[----:B------:R-:W-:Y:S05]  /*e3a0*/  BSYNC B1 ;  /* 0x0000000000017941 */ /* 0x000fea0003800000 */
.L_x_442:
[----:B--2---:R-:W-:Y:S01]  /*e3b0*/  @!P5 IMAD R23, R52, R16, R3 ;  /* 0x000000103417d224 */ /* 0x004fe200078e0203 */
[----:B------:R-:W-:Y:S04]  /*e3c0*/  BSSY B1, `(.L_x_444) ;  /* 0x0000006000017945 */ /* 0x000fe80003800000 */
[----:B------:R2:W-:Y:S01]  /*e3d0*/  @!P5 STG.E.U8 desc[UR48][R4.64+0xd8], R23 ;  /* 0x0000d8170400d986 */ /* 0x0005e2000c101130 */
[----:B------:R-:W-:Y:S05]  /*e3e0*/  @P3 BRA `(.L_x_445) ;  /* 0x00000000000c3947 */ /* 0x000fea0003800000 */
[----:B------:R-:W5:Y:S02]  /*e3f0*/  LDG.E.U8 R2, desc[UR48][R20.64+0xd9] ;  /* 0x0000d93014027981 */ /* 0x000f64000c1e1100 */
[----:B-----5:R-:W-:-:S05]  /*e400*/  PRMT R22, R2, 0x8880, RZ ;  /* 0x0000888002167816 */ /* 0x020fca00000000ff */
[----:B------:R-:W-:-:S07]  /*e410*/  IMAD R3, R22, R17, RZ ;  /* 0x0000001116037224 */ /* 0x000fce00078e02ff */
.L_x_445:
[----:B------:R-:W-:Y:S05]  /*e420*/  BSYNC B1 ;  /* 0x0000000000017941 */ /* 0x000fea0003800000 */
.L_x_444:
[C---:B------:R-:W-:Y:S01]  /*e430*/  ISETP.LT.OR P4, PT, R0.reuse, 0xd9, !P0 ;  /* 0x000000d90000780c */ /* 0x040fe20004781670 */
[----:B------:R-:W-:Y:S01]  /*e440*/  @!P3 IMAD R53, R53, R16, R3 ;  /* 0x000000103535b224 */ /* 0x000fe200078e0203 */
[----:B------:R-:W-:Y:S01]  /*e450*/  BSSY B1, `(.L_x_446) ;  /* 0x0000009000017945 */ /* 0x000fe20003800000 */
[C---:B------:R-:W-:Y:S02]  /*e460*/  ISETP.LT.OR P0, PT, R0.reuse, 0xda, !P0 ;  /* 0x000000da0000780c */ /* 0x040fe40004701670 */
[C---:B------:R-:W-:Y:S01]  /*e470*/  ISETP.LT.OR P5, PT, R0.reuse, 0xc1, !P1 ;  /* 0x000000c10000780c */ /* 0x040fe20004fa1670 */
[----:B------:R0:W-:Y:S01]  /*e480*/  @!P3 STG.E.U8 desc[UR48][R4.64+0xd9], R53 ;  /* 0x0000d9350400b986 */ /* 0x0001e2000c101130 */
[----:B------:R-:W-:-:S06]  /*e490*/  ISETP.LT.OR P3, PT, R0, 0xc2, !P1 ;  /* 0x000000c20000780c */ /* 0x000fcc0004f61670 */
[----:B------:R-:W-:Y:S07]  /*e4a0*/  @P4 BRA `(.L_x_447) ;  /* 0x00000000000c4947 */ /* 0x000fee0003800000 */
[----:B------:R-:W0:Y:S02]  /*e4b0*/  LDG.E.U8 R2, desc[UR48][R18.64+0xd8] ;  /* 0x0000d83012027981 */ /* 0x000e24000c1e1100 */
[----:B0-23--:R-:W-:-:S05]  /*e4c0*/  PRMT R4, R2, 0x8880, RZ ;  /* 0x0000888002047816 */ /* 0x00dfca00000000ff */
[----:B------:R-:W-:-:S07]  /*e4d0*/  IMAD R3, R4, R17, RZ ;  /* 0x0000001104037224 */ /* 0x000fce00078e02ff */
.L_x_447:
[----:B------:R-:W-:Y:S05]  /*e4e0*/  BSYNC B1 ;  /* 0x0000000000017941 */ /* 0x000fea0003800000 */
.L_x_446:
[----:B0-23--:R-:W-:Y:S01]  /*e4f0*/  @!P4 IMAD R5, R54, R16, R3 ;  /* 0x000000103605c224 */ /* 0x00dfe200078e0203 */
[----:B------:R-:W-:Y:S04]  /*e500*/  BSSY B1, `(.L_x_448) ;  /* 0x0000006000017945 */ /* 0x000fe80003800000 */
[----:B------:R0:W-:Y:S01]  /*e510*/  @!P4 STG.E.U8 desc[UR48][R10.64+0xd8], R5 ;  /* 0x0000d8050a00c986 */ /* 0x0001e2000c101130 */
[----:B------:R-:W-:Y:S05]  /*e520*/  @P0 BRA `(.L_x_449) ;  /* 0x00000000000c0947 */ /* 0x000fea0003800000 */
[----:B------:R-:W2:Y:S02]  /*e530*/  LDG.E.U8 R2, desc[UR48][R18.64+0xd9] ;  /* 0x0000d93012027981 */ /* 0x000ea4000c1e1100 */
[----:B--2---:R-:W-:-:S05]  /*e540*/  PRMT R4, R2, 0x8880, RZ ;  /* 0x0000888002047816 */ /* 0x004fca00000000ff */
[----:B------:R-:W-:-:S07]  /*e550*/  IMAD R3, R4, R17, RZ ;  /* 0x0000001104037224 */ /* 0x000fce00078e02ff */
.L_x_449:
[----:B------:R-:W-:Y:S05]  /*e560*/  BSYNC B1 ;  /* 0x0000000000017941 */ /* 0x000fea0003800000 */
.L_x_448:
[----:B------:R-:W-:Y:S01]  /*e570*/  @!P0 IMAD R55, R55, R16, R3 ;  /* 0x0000001037378224 */ /* 0x000fe200078e0203 */
[----:B------:R-:W-:Y:S04]  /*e580*/  BSSY B1, `(.L_x_450) ;  /* 0x0000006000017945 */ /* 0x000fe80003800000 */
[----:B------:R2:W-:Y:S01]  /*e590*/  @!P0 STG.E.U8 desc[UR48][R10.64+0xd9], R55 ;  /* 0x0000d9370a008986 */ /* 0x0005e2000c101130 */
[----:B------:R-:W-:Y:S05]  /*e5a0*/  @P5 BRA `(.L_x_451) ;  /* 0x00000000000c5947 */ /* 0x000fea0003800000 */
[----:B------:R-:W3:Y:S02]  /*e5b0*/  LDG.E.U8 R2, desc[UR48][R14.64+0xc0] ;  /* 0x0000c0300e027981 */ /* 0x000ee4000c1e1100 */
[----:B---3--:R-:W-:-:S05]  /*e5c0*/  PRMT R4, R2, 0x8880, RZ ;  /* 0x0000888002047816 */ /* 0x008fca00000000ff */
[----:B------:R-:W-:-:S07]  /*e5d0*/  IMAD R3, R4, R17, RZ ;  /* 0x0000001104037224 */ /* 0x000fce00078e02ff */
.L_x_451:
[----:B------:R-:W-:Y:S05]  /*e5e0*/  BSYNC B1 ;  /* 0x0000000000017941 */ /* 0x000fea0003800000 */
.L_x_450:
[----:B0-----:R-:W-:Y:S01]  /*e5f0*/  @!P5 IMAD R5, R24, R16, R3 ;  /* 0x000000101805d224 */ /* 0x001fe200078e0203 */
[----:B------:R-:W-:Y:S04]  /*e600*/  BSSY B1, `(.L_x_452) ;  /* 0x0000006000017945 */ /* 0x000fe80003800000 */
[----:B------:R0:W-:Y:S01]  /*e610*/  @!P5 STG.E.U8 desc[UR48][R6.64+0xc0], R5 ;  /* 0x0000c0050600d986 */ /* 0x0001e2000c101130 */
[----:B------:R-:W-:Y:S05]  /*e620*/  @P3 BRA `(.L_x_453) ;  /* 0x00000000000c3947 */ /* 0x000fea0003800000 */
[----:B------:R-:W3:Y:S02]  /*e630*/  LDG.E.U8 R2, desc[UR48][R14.64+0xc1] ;  /* 0x0000c1300e027981 */ /* 0x000ee4000c1e1100 */
[----:B---3--:R-:W-:-:S05]  /*e640*/  PRMT R4, R2, 0x8880, RZ ;  /* 0x0000888002047816 */ /* 0x008fca00000000ff */
[----:B------:R-:W-:-:S07]  /*e650*/  IMAD R3, R4, R17, RZ ;  /* 0x0000001104037224 */ /* 0x000fce00078e02ff */
.L_x_453:
[----:B------:R-:W-:Y:S05]  /*e660*/  BSYNC B1 ;  /* 0x0000000000017941 */ /* 0x000fea0003800000 */
.L_x_452:
        /* <DEDUP_REMOVED lines=8> */
[----:B------:R-:W5:Y:S02]  /*e6f0*/  LDG.E.U8 R2, desc[UR48][R12.64+0xc0] ;  /* 0x0000c0300c027981 */ /* 0x000f64000c1e1100 */
[----:B-----5:R-:W-:-:S05]  /*e700*/  PRMT R4, R2, 0x8880, RZ ;  /* 0x0000888002047816 */ /* 0x020fca00000000ff */
[----:B------:R-:W-:-:S07]  /*e710*/  IMAD R3, R4, R17, RZ ;  /* 0x0000001104037224 */ /* 0x000fce00078e02ff */
.L_x_455:
[----:B------:R-:W-:Y:S05]  /*e720*/  BSYNC B1 ;  /* 0x0000000000017941 */ /* 0x000fea0003800000 */
.L_x_454:
[----:B0-----:R-:W-:Y:S01]  /*e730*/  @!P5 IMAD R5, R26, R16, R3 ;  /* 0x000000101a05d224 */ /* 0x001fe200078e0203 */
[----:B------:R-:W-:Y:S04]  /*e740*/  BSSY B1, `(.L_x_456) ;  /* 0x0000006000017945 */ /* 0x000fe80003800000 */
[----:B------:R0:W-:Y:S01]  /*e750*/  @!P5 STG.E.U8 desc[UR48][R8.64+0xc0], R5 ;  /* 0x0000c0050800d986 */ /* 0x0001e2000c101130 */
[----:B------:R-:W-:Y:S05]  /*e760*/  @P4 BRA `(.L_x_457) ;  /* 0x00000000000c4947 */ /* 0x000fea0003800000 */
[----:B------:R-:W5:Y:S02]  /*e770*/  LDG.E.U8 R2, desc[UR48][R12.64+0xc1] ;  /* 0x0000c1300c027981 */ /* 0x000f64000c1e1100 */
[----:B-----5:R-:W-:-:S05]  /*e780*/  PRMT R4, R2, 0x8880, RZ ;  /* 0x0000888002047816 */ /* 0x020fca00000000ff */
[----:B------:R-:W-:-:S07]  /*e790*/  IMAD R3, R4, R17, RZ ;  /* 0x0000001104037224 */ /* 0x000fce00078e02ff */
.L_x_457:
[----:B------:R-:W-:Y:S05]  /*e7a0*/  BSYNC B1 ;  /* 0x0000000000017941 */ /* 0x000fea0003800000 */
.L_x_456:
[----:B------:R-:W-:Y:S01]  /*e7b0*/  @!P4 IMAD R27, R27, R16, R3 ;  /* 0x000000101b1bc224 */ /* 0x000fe200078e0203 */
[----:B------:R-:W-:Y:S04]  /*e7c0*/  BSSY B1, `(.L_x_458) ;  /* 0x0000006000017945 */ /* 0x000fe80003800000 */
[----:B------:R0:W-:Y:S01]  /*e7d0*/  @!P4 STG.E.U8 desc[UR48][R8.64+0xc1], R27 ;  /* 0x0000c11b0800c986 */ /* 0x0001e2000c101130 */
[----:B------:R-:W-:Y:S05]  /*e7e0*/  @P3 BRA `(.L_x_459) ;  /* 0x00000000000c3947 */ /* 0x000fea0003800000 */
[----:B------:R-:W5:Y:S02]  /*e7f0*/  LDG.E.U8 R2, desc[UR48][R14.64+0xc8] ;  /* 0x0000c8300e027981 */ /* 0x000f64000c1e1100 */
[----:B-----5:R-:W-:-:S05]  /*e800*/  PRMT R4, R2, 0x8880, RZ ;  /* 0x0000888002047816 */ /* 0x020fca00000000ff */
[----:B------:R-:W-:-:S07]  /*e810*/  IMAD R3, R4, R17, RZ ;  /* 0x0000001104037224 */ /* 0x000fce00078e02ff */
.L_x_459:
[----:B------:R-:W-:Y:S05]  /*e820*/  BSYNC B1 ;  /* 0x0000000000017941 */ /* 0x000fea0003800000 */
.L_x_458:
[----:B0-----:R-:W-:Y:S01]  /*e830*/  @!P3 IMAD R5, R28, R16, R3 ;  /* 0x000000101c05b224 */ /* 0x001fe200078e0203 */
[----:B------:R-:W-:Y:S04]  /*e840*/  BSSY B1, `(.L_x_460) ;  /* 0x0000006000017945 */ /* 0x000fe80003800000 */
[----:B------:R0:W-:Y:S01]  /*e850*/  @!P3 STG.E.U8 desc[UR48][R6.64+0xc8], R5 ;  /* 0x0000c8050600b986 */ /* 0x0001e2000c101130 */
[----:B------:R-:W-:Y:S05]  /*e860*/  @P0 BRA `(.L_x_461) ;  /* 0x00000000000c0947 */ /* 0x000fea0003800000 */
[----:B------:R-:W5:Y:S02]  /*e870*/  LDG.E.U8 R2, desc[UR48][R14.64+0xc9] ;  /* 0x0000c9300e027981 */ /* 0x000f64000c1e1100 */
[----:B-----5:R-:W-:-:S05]  /*e880*/  PRMT R4, R2, 0x8880, RZ ;  /* 0x0000888002047816 */ /* 0x020fca00000000ff */
[----:B------:R-:W-:-:S07]  /*e890*/  IMAD R3, R4, R17, RZ ;  /* 0x0000001104037224 */ /* 0x000fce00078e02ff */
.L_x_461:
[----:B------:R-:W-:Y:S05]  /*e8a0*/  BSYNC B1 ;  /* 0x0000000000017941 */ /* 0x000fea0003800000 */
.L_x_460:
        /* <DEDUP_REMOVED lines=11> */
.L_x_463:
[----:B------:R-:W-:Y:S05]  /*e960*/  BSYNC B1 ;  /* 0x0000000000017941 */ /* 0x000fea0003800000 */
.L_x_462:
[----:B0-----:R-:W-:Y:S01]  /*e970*/  @!P4 IMAD R5, R30, R16, R3 ;  /* 0x000000101e05c224 */ /* 0x001fe200078e0203 */
[----:B------:R-:W-:Y:S04]  /*e980*/  BSSY B1, `(.L_x_464) ;  /* 0x0000006000017945 */ /* 0x000fe80003800000 */
[----:B------:R0:W-:Y:S01]  /*e990*/  @!P4 STG.E.U8 desc[UR48][R8.64+0xc8], R5 ;  /* 0x0000c8050800c986 */ /* 0x0001e2000c101130 */
[----:B------:R-:W-:Y:S05]  /*e9a0*/  @P3 BRA `(.L_x_465) ;  /* 0x00000000000c3947 */ /* 0x000fea0003800000 */
[----:B------:R-:W5:Y:S02]  /*e9b0*/  LDG.E.U8 R2, desc[UR48][R12.64+0xc9] ;  /* 0x0000c9300c027981 */ /* 0x000f64000c1e1100 */
[----:B-----5:R-:W-:-:S05]  /*e9c0*/  PRMT R4, R2, 0x8880, RZ ;  /* 0x0000888002047816 */ /* 0x020fca00000000ff */
[----:B------:R-:W-:-:S07]  /*e9d0*/  IMAD R3, R4, R17, RZ ;  /* 0x0000001104037224 */ /* 0x000fce00078e02ff */
.L_x_465:
[----:B------:R-:W-:Y:S05]  /*e9e0*/  BSYNC B1 ;  /* 0x0000000000017941 */ /* 0x000fea0003800000 */
.L_x_464:
[----:B------:R-:W-:Y:S01]  /*e9f0*/  @!P3 IMAD R31, R31, R16, R3 ;  /* 0x000000101f1fb224 */ /* 0x000fe200078e0203 */
[----:B------:R-:W-:Y:S04]  /*ea00*/  BSSY B1, `(.L_x_466) ;  /* 0x0000006000017945 */ /* 0x000fe80003800000 */
[----:B------:R0:W-:Y:S01]  /*ea10*/  @!P3 STG.E.U8 desc[UR48][R8.64+0xc9], R31 ;  /* 0x0000c91f0800b986 */ /* 0x0001e2000c101130 */
[----:B------:R-:W-:Y:S05]  /*ea20*/  @P5 BRA `(.L_x_467) ;  /* 0x00000000000c5947 */ /* 0x000fea0003800000 */
[----:B------:R-:W5:Y:S02]  /*ea30*/  LDG.E.U8 R2, desc[UR48][R14.64+0xd0] ;  /* 0x0000d0300e027981 */ /* 0x000f64000c1e1100 */
[----:B-----5:R-:W-:-:S05]  /*ea40*/  PRMT R4, R2, 0x8880, RZ ;  /* 0x0000888002047816 */ /* 0x020fca00000000ff */
[----:B------:R-:W-:-:S07]  /*ea50*/  IMAD R3, R4, R17, RZ ;  /* 0x0000001104037224 */ /* 0x000fce00078e02ff */
.L_x_467:
[----:B------:R-:W-:Y:S05]  /*ea60*/  BSYNC B1 ;  /* 0x0000000000017941 */ /* 0x000fea0003800000 */
.L_x_466:
[----:B0-----:R-:W-:Y:S01]  /*ea70*/  @!P5 IMAD R5, R32, R16, R3 ;  /* 0x000000102005d224 */ /* 0x001fe200078e0203 */
[----:B------:R-:W-:Y:S04]  /*ea80*/  BSSY B1, `(.L_x_468) ;  /* 0x0000006000017945 */ /* 0x000fe80003800000 */
[----:B------:R0:W-:Y:S01]  /*ea90*/  @!P5 STG.E.U8 desc[UR48][R6.64+0xd0], R5 ;  /* 0x0000d0050600d986 */ /* 0x0001e2000c101130 */
[----:B------:R-:W-:Y:S05]  /*eaa0*/  @P0 BRA `(.L_x_469) ;  /* 0x00000000000c0947 */ /* 0x000fea0003800000 */
[----:B------:R-:W5:Y:S02]  /*eab0*/  LDG.E.U8 R2, desc[UR48][R14.64+0xd1] ;  /* 0x0000d1300e027981 */ /* 0x000f64000c1e1100 */
[----:B-----5:R-:W-:-:S05]  /*eac0*/  PRMT R4, R2, 0x8880, RZ ;  /* 0x0000888002047816 */ /* 0x020fca00000000ff */
[----:B------:R-:W-:-:S07]  /*ead0*/  IMAD R3, R4, R17, RZ ;  /* 0x0000001104037224 */ /* 0x000fce00078e02ff */
.L_x_469:
[----:B------:R-:W-:Y:S05]  /*eae0*/  BSYNC B1 ;  /* 0x0000000000017941 */ /* 0x000fea0003800000 */
.L_x_468:
[C---:B------:R-:W-:Y:S01]  /*eaf0*/  ISETP.LT.OR P4, PT, R0.reuse, 0xd1, !P2 ;  /* 0x000000d10000780c */ /* 0x040fe20005781670 */
[----:B------:R-:W-:Y:S01]  /*eb00*/  @!P0 IMAD R33, R33, R16, R3 ;  /* 0x0000001021218224 */ /* 0x000fe200078e0203 */
[----:B------:R-:W-:Y:S01]  /*eb10*/  BSSY B1, `(.L_x_470) ;  /* 0x000000a000017945 */ /* 0x000fe20003800000 */
[C---:B------:R-:W-:Y:S02]  /*eb20*/  ISETP.LT.OR P3, PT, R0.reuse, 0xd2, !P2 ;  /* 0x000000d20000780c */ /* 0x040fe40005761670 */
[C---:B------:R-:W-:Y:S01]  /*eb30*/  ISETP.LT.OR P5, PT, R0.reuse, 0xd9, !P2 ;  /* 0x000000d90000780c */ /* 0x040fe200057a1670 */
[----:B------:R0:W-:Y:S01]  /*eb40*/  @!P0 STG.E.U8 desc[UR48][R6.64+0xd1], R33 ;  /* 0x0000d12106008986 */ /* 0x0001e2000c101130 */
[C---:B------:R-:W-:Y:S02]  /*eb50*/  ISETP.LT.OR P0, PT, R0.reuse, 0xd9, !P1 ;  /* 0x000000d90000780c */ /* 0x040fe40004f01670 */
[----:B------:R-:W-:-:S04]  /*eb60*/  ISETP.LT.OR P1, PT, R0, 0xda, !P1 ;  /* 0x000000da0000780c */ /* 0x000fc80004f21670 */
[----:B------:R-:W-:Y:S09]  /*eb70*/  @P4 BRA `(.L_x_471) ;  /* 0x00000000000c4947 */ /* 0x000ff20003800000 */
[----:B------:R-:W5:Y:S02]  /*eb80*/  LDG.E.U8 R2, desc[UR48][R12.64+0xd0] ;  /* 0x0000d0300c027981 */ /* 0x000f64000c1e1100 */
[----:B-----5:R-:W-:-:S05]  /*eb90*/  PRMT R4, R2, 0x8880, RZ ;  /* 0x0000888002047816 */ /* 0x020fca00000000ff */
[----:B------:R-:W-:-:S07]  /*eba0*/  IMAD R3, R4, R17, RZ ;  /* 0x0000001104037224 */ /* 0x000fce00078e02ff */
.L_x_471:
[----:B------:R-:W-:Y:S05]  /*ebb0*/  BSYNC B1 ;  /* 0x0000000000017941 */ /* 0x000fea0003800000 */
.L_x_470:
[----:B0-----:R-:W-:Y:S01]  /*ebc0*/  @!P4 IMAD R5, R34, R16, R3 ;  /* 0x000000102205c224 */ /* 0x001fe200078e0203 */
[----:B------:R-:W-:Y:S04]  /*ebd0*/  BSSY B1, `(.L_x_472) ;  /* 0x0000006000017945 */ /* 0x000fe80003800000 */
[----:B------:R0:W-:Y:S01]  /*ebe0*/  @!P4 STG.E.U8 desc[UR48][R8.64+0xd0], R5 ;  /* 0x0000d0050800c986 */ /* 0x0001e2000c101130 */
[----:B------:R-:W-:Y:S05]  /*ebf0*/  @P3 BRA `(.L_x_473) ;  /* 0x00000000000c3947 */ /* 0x000fea0003800000 */
[----:B------:R-:W5:Y:S02]  /*ec00*/  LDG.E.U8 R2, desc[UR48][R12.64+0xd1] ;  /* 0x0000d1300c027981 */ /* 0x000f64000c1e1100 */
[----:B-----5:R-:W-:-:S05]  /*ec10*/  PRMT R4, R2, 0x8880, RZ ;  /* 0x0000888002047816 */ /* 0x020fca00000000ff */
[----:B------:R-:W-:-:S07]  /*ec20*/  IMAD R3, R4, R17, RZ ;  /* 0x0000001104037224 */ /* 0x000fce00078e02ff */
.L_x_473:
[----:B------:R-:W-:Y:S05]  /*ec30*/  BSYNC B1 ;  /* 0x0000000000017941 */ /* 0x000fea0003800000 */
.L_x_472:
[----:B------:R-:W-:Y:S01]  /*ec40*/  @!P3 IMAD R35, R35, R16, R3 ;  /* 0x000000102323b224 */ /* 0x000fe200078e0203 */
[----:B------:R-:W-:Y:S04]  /*ec50*/  BSSY B1, `(.L_x_474) ;  /* 0x0000006000017945 */ /* 0x000fe80003800000 */
[----:B------:R0:W-:Y:S01]  /*ec60*/  @!P3 STG.E.U8 desc[UR48][R8.64+0xd1], R35 ;  /* 0x0000d1230800b986 */ /* 0x0001e2000c101130 */
[----:B------:R-:W-:Y:S05]  /*ec70*/  @P0 BRA `(.L_x_475) ;  /* 0x00000000000c0947 */ /* 0x000fea0003800000 */
[----:B------:R-:W5:Y:S02]  /*ec80*/  LDG.E.U8 R2, desc[UR48][R14.64+0xd8] ;  /* 0x0000d8300e027981 */ /* 0x000f64000c1e1100 */
[----:B-----5:R-:W-:-:S05]  /*ec90*/  PRMT R4, R2, 0x8880, RZ ;  /* 0x0000888002047816 */ /* 0x020fca00000000ff */
[----:B------:R-:W-:-:S07]  /*eca0*/  IMAD R3, R4, R17, RZ ;  /* 0x0000001104037224 */ /* 0x000fce00078e02ff */
.L_x_475:
[----:B------:R-:W-:Y:S05]  /*ecb0*/  BSYNC B1 ;  /* 0x0000000000017941 */ /* 0x000fea0003800000 */
.L_x_474:
[----:B0-----:R-:W-:Y:S01]  /*ecc0*/  @!P0 IMAD R5, R36, R16, R3 ;  /* 0x0000001024058224 */ /* 0x001fe200078e0203 */
[----:B------:R-:W-:Y:S04]  /*ecd0*/  BSSY B1, `(.L_x_476) ;  /* 0x0000006000017945 */ /* 0x000fe80003800000 */
[----:B------:R0:W-:Y:S01]  /*ece0*/  @!P0 STG.E.U8 desc[UR48][R6.64+0xd8], R5 ;  /* 0x0000d80506008986 */ /* 0x0001e2000c101130 */
[----:B------:R-:W-:Y:S05]  /*ecf0*/  @P1 BRA `(.L_x_477) ;  /* 0x00000000000c1947 */ /* 0x000fea0003800000 */
[----:B------:R-:W5:Y:S02]  /*ed00*/  LDG.E.U8 R2, desc[UR48][R14.64+0xd9] ;  /* 0x0000d9300e027981 */ /* 0x000f64000c1e1100 */
[----:B-----5:R-:W-:-:S05]  /*ed10*/  PRMT R4, R2, 0x8880, RZ ;  /* 0x0000888002047816 */ /* 0x020fca00000000ff */
[----:B------:R-:W-:-:S07]  /*ed20*/  IMAD R3, R4, R17, RZ ;  /* 0x0000001104037224 */ /* 0x000fce00078e02ff */
.L_x_477:
[----:B------:R-:W-:Y:S05]  /*ed30*/  BSYNC B1 ;  /* 0x0000000000017941 */ /* 0x000fea0003800000 */
.L_x_476:
[----:B------:R-:W-:Y:S01]  /*ed40*/  @!P1 IMAD R37, R37, R16, R3 ;  /* 0x0000001025259224 */ /* 0x000fe200078e0203 */
[----:B------:R-:W-:Y:S04]  /*ed50*/  BSSY B1, `(.L_x_478) ;  /* 0x0000006000017945 */ /* 0x000fe80003800000 */
[----:B------:R0:W-:Y:S01]  /*ed60*/  @!P1 STG.E.U8 desc[UR48][R6.64+0xd9], R37 ;  /* 0x0000d92506009986 */ /* 0x0001e2000c101130 */
[----:B------:R-:W-:Y:S05]  /*ed70*/  @P5 BRA `(.L_x_479) ;  /* 0x00000000000c5947 */ /* 0x000fea0003800000 */
[----:B------:R-:W5:Y:S02]  /*ed80*/  LDG.E.U8 R2, desc[UR48][R12.64+0xd8] ;  /* 0x0000d8300c027981 */ /* 0x000f64000c1e1100 */
[----:B-----5:R-:W-:-:S05]  /*ed90*/  PRMT R4, R2, 0x8880, RZ ;  /* 0x0000888002047816 */ /* 0x020fca00000000ff */
[----:B------:R-:W-:-:S07]  /*eda0*/  IMAD R3, R4, R17, RZ ;  /* 0x0000001104037224 */ /* 0x000fce00078e02ff */
.L_x_479:
[----:B------:R-:W-:Y:S05]  /*edb0*/  BSYNC B1 ;  /* 0x0000000000017941 */ /* 0x000fea0003800000 */
.L_x_478:
[----:B0-----:R-:W-:Y:S01]  /*edc0*/  @!P5 IMAD R5, R38, R16, R3 ;  /* 0x000000102605d224 */ /* 0x001fe200078e0203 */
[----:B------:R-:W-:Y:S01]  /*edd0*/  ISETP.LT.OR P2, PT, R0, 0xda, !P2 ;  /* 0x000000da0000780c */ /* 0x000fe20005741670 */
[----:B------:R-:W-:Y:S03]  /*ede0*/  BSSY B1, `(.L_x_480) ;  /* 0x0000006000017945 */ /* 0x000fe60003800000 */
[----:B------:R0:W-:Y:S09]  /*edf0*/  @!P5 STG.E.U8 desc[UR48][R8.64+0xd8], R5 ;  /* 0x0000d8050800d986 */ /* 0x0001f2000c101130 */
[----:B------:R-:W-:Y:S05]  /*ee00*/  @P2 BRA `(.L_x_481) ;  /* 0x00000000000c2947 */ /* 0x000fea0003800000 */
[----:B------:R-:W5:Y:S02]  /*ee10*/  LDG.E.U8 R2, desc[UR48][R12.64+0xd9] ;  /* 0x0000d9300c027981 */ /* 0x000f64000c1e1100 */
[----:B-----5:R-:W-:-:S05]  /*ee20*/  PRMT R0, R2, 0x8880, RZ ;  /* 0x0000888002007816 */ /* 0x020fca00000000ff */
[----:B------:R-:W-:-:S07]  /*ee30*/  IMAD R3, R0, R17, RZ ;  /* 0x0000001100037224 */ /* 0x000fce00078e02ff */
.L_x_481:
[----:B------:R-:W-:Y:S05]  /*ee40*/  BSYNC B1 ;  /* 0x0000000000017941 */ /* 0x000fea0003800000 */
.L_x_480:
[----:B------:R-:W-:Y:S01]  /*ee50*/  IMAD R3, R39, R16, R3 ;  /* 0x0000001027037224 */ /* 0x000fe200078e0203 */
[----:B------:R-:W-:Y:S06]  /*ee60*/  @P2 BRA `(.L_x_482) ;  /* 0x0000002c00182947 */ /* 0x000fec0003800000 */
[----:B------:R0:W-:Y:S01]  /*ee70*/  STG.E.U8 desc[UR48][R8.64+0xd9], R3 ;  /* 0x0000d90308007986 */ /* 0x0001e2000c101130 */
[----:B------:R-:W-:Y:S05]  /*ee80*/  BRA `(.L_x_482) ;  /* 0x0000002c00107947 */ /* 0x000fea0003800000 */
.L_x_33:
[----:B------:R-:W2:Y:S01]  /*ee90*/  LDL.LU R3, [R1+0x40] ;  /* 0x0000400001037983 */ /* 0x000ea20000300800 */
[----:B------:R-:W-:-:S03]  /*eea0*/  ISETP.GE.AND P2, PT, R220, 0x1, PT ;  /* 0x00000001dc00780c */ /* 0x000fc60003f46270 */
[----:B------:R-:W3:Y:S01]  /*eeb0*/  LDL.LU R227, [R1+0x48] ;  /* 0x0000480001e37983 */ /* 0x000ee20000300800 */
[----:B------:R-:W-:-:S03]  /*eec0*/  ISETP.LT.OR P0, PT, R0, 0x1, !P2 ;  /* 0x000000010000780c */ /* 0x000fc60005701670 */
[----:B------:R-:W4:Y:S04]  /*eed0*/  LDL.LU R12, [R1+0x4c] ;  /* 0x00004c00010c7983 */ /* 0x000f280000300800 */
[----:B------:R-:W5:Y:S04]  /*eee0*/  LDL.LU R226, [R1+0x50] ;  /* 0x0000500001e27983 */ /* 0x000f680000300800 */
[----:B------:R-:W4:Y:S04]  /*eef0*/  LDL.LU R219, [R1+0x54] ;  /* 0x0000540001db7983 */ /* 0x000f280000300800 */
        /* <DEDUP_REMOVED lines=10> */
[----:B------:R-:W4:Y:S04]  /*efa0*/  LDL.LU R225, [R1] ;  /* 0x0000000001e17983 */ /* 0x000f280000300800 */
[----:B------:R-:W4:Y:S04]  /*efb0*/  LDL.LU R15, [R1+0x4] ;  /* 0x00000400010f7983 */ /* 0x000f280000300800 */
[----:B------:R-:W4:Y:S04]  /*efc0*/  LDL.LU R19, [R1+0x8] ;  /* 0x0000080001137983 */ /* 0x000f280000300800 */
[----:B------:R-:W4:Y:S04]  /*efd0*/  LDL.LU R223, [R1+0xc] ;  /* 0x00000c0001df7983 */ /* 0x000f280000300800 */
[----:B------:R-:W4:Y:S04]  /*efe0*/  LDL.LU R222, [R1+0x10] ;  /* 0x0000100001de7983 */ /* 0x000f280000300800 */
[----:B------:R-:W4:Y:S01]  /*eff0*/  LDL.LU R221, [R1+0x14] ;  /* 0x0000140001dd7983 */ /* 0x000f220000300800 */
[----:B--2---:R-:W-:-:S05]  /*f000*/  @!P0 IMAD R3, R3, R16, RZ ;  /* 0x0000001003038224 */ /* 0x004fca00078e02ff */
[----:B------:R0:W-:Y:S04]  /*f010*/  @!P0 STG.E.U8 desc[UR48][R4.64], R3 ;  /* 0x0000000304008986 */ /* 0x0001e8000c101130 */
[----:B0-----:R-:W2:Y:S01]  /*f020*/  LDL.LU R3, [R1+0x44] ;  /* 0x0000440001037983 */ /* 0x001ea20000300800 */
[----:B------:R-:W-:Y:S02]  /*f030*/  ISETP.LT.OR P0, PT, R0, 0x2, !P2 ;  /* 0x000000020000780c */ /* 0x000fe40005701670 */
[----:B------:R-:W-:Y:S02]  /*f040*/  ISETP.GE.AND P3, PT, R220, 0x9, PT ;  /* 0x00000009dc00780c */ /* 0x000fe40003f66270 */
[C---:B------:R-:W-:Y:S02]  /*f050*/  ISETP.LT.OR P1, PT, R0.reuse, 0x9, !P2 ;  /* 0x000000090000780c */ /* 0x040fe40005721670 */
[----:B------:R-:W-:-:S02]  /*f060*/  ISETP.LT.OR P5, PT, R0, 0xa, !P2 ;  /* 0x0000000a0000780c */ /* 0x000fc400057a1670 */
[----:B------:R-:W-:-:S05]  /*f070*/  ISETP.LT.OR P4, PT, R0, 0x11, !P2 ;  /* 0x000000110000780c */ /* 0x000fca0005781670 */
[----:B--2---:R-:W-:-:S05]  /*f080*/  @!P0 IMAD R3, R3, R16, RZ ;  /* 0x0000001003038224 */ /* 0x004fca00078e02ff */
[----:B------:R3:W-:Y:S01]  /*f090*/  @!P0 STG.E.U8 desc[UR48][R4.64+0x1], R3 ;  /* 0x0000010304008986 */ /* 0x0007e2000c101130 */
[----:B------:R-:W-:-:S13]  /*f0a0*/  ISETP.LT.OR P0, PT, R0, 0x1, !P3 ;  /* 0x000000010000780c */ /* 0x000fda0005f01670 */
[----:B---3--:R-:W-:-:S05]  /*f0b0*/  @!P0 IMAD R3, R227, R16, RZ ;  /* 0x00000010e3038224 */ /* 0x008fca00078e02ff */
[----:B------:R5:W-:Y:S01]  /*f0c0*/  @!P0 STG.E.U8 desc[UR48][R10.64], R3 ;  /* 0x000000030a008986 */ /* 0x000be2000c101130 */
[----:B------:R-:W-:Y:S01]  /*f0d0*/  ISETP.LT.OR P0, PT, R0, 0x2, !P3 ;  /* 0x000000020000780c */ /* 0x000fe20005f01670 */
[----:B-----5:R-:W-:-:S12]  /*f0e0*/  @!P1 IMAD R3, R226, R16, RZ ;  /* 0x00000010e2039224 */ /* 0x020fd800078e02ff */
[----:B----4-:R-:W-:-:S05]  /*f0f0*/  @!P0 IMAD R12, R12, R16, RZ ;  /* 0x000000100c0c8224 */ /* 0x010fca00078e02ff */
[----:B------:R-:W-:Y:S01]  /*f100*/  @!P0 STG.E.U8 desc[UR48][R10.64+0x1], R12 ;  /* 0x0000010c0a008986 */ /* 0x000fe2000c101130 */
[----:B------:R-:W-:-:S03]  /*f110*/  ISETP.LT.OR P0, PT, R0, 0x9, !P3 ;  /* 0x000000090000780c */ /* 0x000fc60005f01670 */
[----:B------:R0:W-:Y:S01]  /*f120*/  @!P1 STG.E.U8 desc[UR48][R4.64+0x8], R3 ;  /* 0x0000080304009986 */ /* 0x0001e2000c101130 */
[----:B------:R-:W-:-:S09]  /*f130*/  ISETP.LT.OR P1, PT, R0, 0xa, !P3 ;  /* 0x0000000a0000780c */ /* 0x000fd20005f21670 */
[-C--:B------:R-:W-:Y:S02]  /*f140*/  @!P0 IMAD R13, R13, R16.reuse, RZ ;  /* 0x000000100d0d8224 */ /* 0x080fe400078e02ff */
[-C--:B0-----:R-:W-:Y:S02]  /*f150*/  @!P5 IMAD R3, R219, R16.reuse, RZ ;  /* 0x00000010db03d224 */ /* 0x081fe400078e02ff */
[----:B------:R-:W2:Y:S01]  /*f160*/  LDL.LU R219, [R1+0x18] ;  /* 0x0000180001db7983 */ /* 0x000ea20000300800 */
[----:B------:R-:W-:-:S03]  /*f170*/  @!P1 IMAD R12, R218, R16, RZ ;  /* 0x00000010da0c9224 */ /* 0x000fc600078e02ff */
[----:B------:R0:W-:Y:S01]  /*f180*/  @!P5 STG.E.U8 desc[UR48][R4.64+0x9], R3 ;  /* 0x000009030400d986 */ /* 0x0001e2000c101130 */
[----:B------:R-:W-:-:S03]  /*f190*/  ISETP.LT.OR P5, PT, R0, 0x12, !P2 ;  /* 0x000000120000780c */ /* 0x000fc600057a1670 */
[----:B------:R-:W3:Y:S04]  /*f1a0*/  LDL.LU R218, [R1+0x1c] ;  /* 0x00001c0001da7983 */ /* 0x000ee80000300800 */
[----:B------:R1:W-:Y:S01]  /*f1b0*/  @!P0 STG.E.U8 desc[UR48][R10.64+0x8], R13 ;  /* 0x0000080d0a008986 */ /* 0x0003e2000c101130 */
[C---:B------:R-:W-:Y:S01]  /*f1c0*/  ISETP.LT.OR P0, PT, R0.reuse, 0x11, !P3 ;  /* 0x000000110000780c */ /* 0x040fe20005f01670 */
[----:B0-----:R-:W-:Y:S02]  /*f1d0*/  @!P4 IMAD R3, R217, R16, RZ ;  /* 0x00000010d903c224 */ /* 0x001fe400078e02ff */
[----:B------:R0:W-:Y:S01]  /*f1e0*/  @!P1 STG.E.U8 desc[UR48][R10.64+0x9], R12 ;  /* 0x0000090c0a009986 */ /* 0x0001e2000c101130 */
[----:B------:R-:W-:-:S03]  /*f1f0*/  ISETP.LT.OR P1, PT, R0, 0x12, !P3 ;  /* 0x000000120000780c */ /* 0x000fc60005f21670 */
[----:B------:R-:W4:Y:S04]  /*f200*/  LDL.LU R217, [R1+0x20] ;  /* 0x0000200001d97983 */ /* 0x000f280000300800 */
[----:B------:R5:W-:Y:S02]  /*f210*/  @!P4 STG.E.U8 desc[UR48][R4.64+0x10], R3 ;  /* 0x000010030400c986 */ /* 0x000be4000c101130 */
[----:B-1----:R-:W-:Y:S01]  /*f220*/  @!P0 IMAD R13, R23, R16, RZ ;  /* 0x00000010170d8224 */ /* 0x002fe200078e02ff */
[----:B------:R-:W-:-:S03]  /*f230*/  ISETP.LT.OR P4, PT, R0, 0x19, !P2 ;  /* 0x000000190000780c */ /* 0x000fc60005781670 */
[-C--:B0-----:R-:W-:Y:S02]  /*f240*/  @!P1 IMAD R12, R22, R16.reuse, RZ ;  /* 0x00000010160c9224 */ /* 0x081fe400078e02ff */
[----:B-----5:R-:W-:Y:S02]  /*f250*/  @!P5 IMAD R3, R216, R16, RZ ;  /* 0x00000010d803d224 */ /* 0x020fe400078e02ff */
[----:B------:R-:W5:Y:S04]  /*f260*/  LDL.LU R216, [R1+0x24] ;  /* 0x0000240001d87983 */ /* 0x000f680000300800 */
[----:B------:R-:W5:Y:S04]  /*f270*/  LDL.LU R23, [R1+0x28] ;  /* 0x0000280001177983 */ /* 0x000f680000300800 */
[----:B------:R0:W-:Y:S01]  /*f280*/  @!P5 STG.E.U8 desc[UR48][R4.64+0x11], R3 ;  /* 0x000011030400d986 */ /* 0x0001e2000c101130 */
[----:B------:R-:W-:-:S03]  /*f290*/  ISETP.LT.OR P5, PT, R0, 0x1a, !P2 ;  /* 0x0000001a0000780c */ /* 0x000fc600057a1670 */
[----:B------:R-:W5:Y:S04]  /*f2a0*/  LDL.LU R22, [R1+0x2c] ;  /* 0x00002c0001167983 */ /* 0x000f680000300800 */
[----:B------:R-:W-:Y:S01]  /*f2b0*/  @!P0 STG.E.U8 desc[UR48][R10.64+0x10], R13 ;  /* 0x0000100d0a008986 */ /* 0x000fe2000c101130 */
[----:B------:R-:W-:Y:S01]  /*f2c0*/  ISETP.LT.OR P0, PT, R0, 0x19, !P3 ;  /* 0x000000190000780c */ /* 0x000fe20005f01670 */
[----:B0-----:R-:W-:Y:S02]  /*f2d0*/  @!P4 IMAD R3, R21, R16, RZ ;  /* 0x000000101503c224 */ /* 0x001fe400078e02ff */
[----:B------:R-:W-:Y:S01]  /*f2e0*/  @!P1 STG.E.U8 desc[UR48][R10.64+0x11], R12 ;  /* 0x0000110c0a009986 */ /* 0x000fe2000c101130 */
[----:B------:R-:W-:-:S03]  /*f2f0*/  ISETP.GE.AND P1, PT, R220, 0x81, PT ;  /* 0x00000081dc00780c */ /* 0x000fc60003f26270 */
[----:B------:R-:W5:Y:S04]  /*f300*/  LDL.LU R21, [R1+0x30] ;  /* 0x0000300001157983 */ /* 0x000f680000300800 */
[----:B------:R0:W-:Y:S01]  /*f310*/  @!P4 STG.E.U8 desc[UR48][R4.64+0x18], R3 ;  /* 0x000018030400c986 */ /* 0x0001e2000c101130 */
[----:B------:R-:W-:Y:S01]  /*f320*/  ISETP.LT.OR P4, PT, R0, 0x1a, !P3 ;  /* 0x0000001a0000780c */ /* 0x000fe20005f81670 */
[-C--:B0-----:R-:W-:Y:S02]  /*f330*/  @!P5 IMAD R3, R20, R16.reuse, RZ ;  /* 0x000000101403d224 */ /* 0x081fe400078e02ff */
[----:B------:R-:W5:Y:S10]  /*f340*/  LDL.LU R20, [R1+0x34] ;  /* 0x0000340001147983 */ /* 0x000f740000300800 */
[-C--:B------:R-:W-:Y:S01]  /*f350*/  @!P4 IMAD R12, R14, R16.reuse, RZ ;  /* 0x000000100e0cc224 */ /* 0x080fe200078e02ff */
[----:B------:R0:W-:Y:S01]  /*f360*/  @!P5 STG.E.U8 desc[UR48][R4.64+0x19], R3 ;  /* 0x000019030400d986 */ /* 0x0001e2000c101130 */
[----:B------:R-:W-:Y:S01]  /*f370*/  ISETP.LT.OR P5, PT, R0, 0x1, !P1 ;  /* 0x000000010000780c */ /* 0x000fe20004fa1670 */
[----:B0-----:R-:W-:-:S02]  /*f380*/  @!P0 IMAD R3, R18, R16, RZ ;  /* 0x0000001012038224 */ /* 0x001fc400078e02ff */
[----:B------:R-:W5:Y:S04]  /*f390*/  LDL.LU R18, [R1+0x38] ;  /* 0x0000380001127983 */ /* 0x000f680000300800 */
[----:B------:R-:W5:Y:S06]  /*f3a0*/  LDL.LU R14, [R1+0x3c] ;  /* 0x00003c00010e7983 */ /* 0x000f6c0000300800 */
[----:B------:R-:W-:Y:S01]  /*f3b0*/  @!P5 IMAD R13, R225, R16, RZ ;  /* 0x00000010e10dd224 */ /* 0x000fe200078e02ff */
[----:B------:R0:W-:Y:S01]  /*f3c0*/  @!P0 STG.E.U8 desc[UR48][R10.64+0x18], R3 ;  /* 0x000018030a008986 */ /* 0x0001e2000c101130 */
[----:B------:R-:W-:-:S03]  /*f3d0*/  ISETP.GE.AND P0, PT, R220, 0x89, PT ;  /* 0x00000089dc00780c */ /* 0x000fc60003f06270 */
[----:B------:R-:W-:Y:S01]  /*f3e0*/  @!P4 STG.E.U8 desc[UR48][R10.64+0x19], R12 ;  /* 0x0000190c0a00c986 */ /* 0x000fe2000c101130 */
[----:B------:R-:W-:-:S03]  /*f3f0*/  ISETP.LT.OR P4, PT, R0, 0x2, !P1 ;  /* 0x000000020000780c */ /* 0x000fc60004f81670 */
[----:B------:R1:W-:Y:S01]  /*f400*/  @!P5 STG.E.U8 desc[UR48][R6.64], R13 ;  /* 0x0000000d0600d986 */ /* 0x0003e2000c101130 */
[----:B------:R-:W-:-:S09]  /*f410*/  ISETP.LT.OR P5, PT, R0, 0x1, !P0 ;  /* 0x000000010000780c */ /* 0x000fd200047a1670 */
[----:B------:R-:W-:-:S04]  /*f420*/  @!P4 IMAD R15, R15, R16, RZ ;  /* 0x000000100f0fc224 */ /* 0x000fc800078e02ff */
[----:B------:R-:W-:Y:S01]  /*f430*/  @!P5 IMAD R19, R19, R16, RZ ;  /* 0x000000101313d224 */ /* 0x000fe200078e02ff */
[----:B------:R1:W-:Y:S01]  /*f440*/  @!P4 STG.E.U8 desc[UR48][R6.64+0x1], R15 ;  /* 0x0000010f0600c986 */ /* 0x0003e2000c101130 */
[----:B------:R-:W-:-:S03]  /*f450*/  ISETP.LT.OR P4, PT, R0, 0x2, !P0 ;  /* 0x000000020000780c */ /* 0x000fc60004781670 */
[----:B------:R2:W-:Y:S01]  /*f460*/  @!P5 STG.E.U8 desc[UR48][R8.64], R19 ;  /* 0x000000130800d986 */ /* 0x0005e2000c101130 */
[----:B------:R-:W-:-:S09]  /*f470*/  ISETP.LT.OR P5, PT, R0, 0x9, !P1 ;  /* 0x000000090000780c */ /* 0x000fd20004fa1670 */
[----:B0-----:R-:W-:-:S04]  /*f480*/  @!P4 IMAD R3, R223, R16, RZ ;  /* 0x00000010df03c224 */ /* 0x001fc800078e02ff */
[----:B-1----:R-:W-:Y:S01]  /*f490*/  @!P5 IMAD R13, R222, R16, RZ ;  /* 0x00000010de0dd224 */ /* 0x002fe200078e02ff */
[----:B------:R3:W-:Y:S01]  /*f4a0*/  @!P4 STG.E.U8 desc[UR48][R8.64+0x1], R3 ;  /* 0x000001030800c986 */ /* 0x0007e2000c101130 */
[----:B------:R-:W-:-:S03]  /*f4b0*/  ISETP.LT.OR P4, PT, R0, 0xa, !P1 ;  /* 0x0000000a0000780c */ /* 0x000fc60004f81670 */
[----:B------:R4:W-:Y:S01]  /*f4c0*/  @!P5 STG.E.U8 desc[UR48][R6.64+0x8], R13 ;  /* 0x0000080d0600d986 */ /* 0x0009e2000c101130 */
[----:B------:R-:W-:-:S09]  /*f4d0*/  ISETP.LT.OR P5, PT, R0, 0x9, !P0 ;  /* 0x000000090000780c */ /* 0x000fd200047a1670 */
[----:B------:R-:W-:-:S05]  /*f4e0*/  @!P4 IMAD R15, R221, R16, RZ ;  /* 0x00000010dd0fc224 */ /* 0x000fca00078e02ff */
[----:B------:R5:W-:Y:S01]  /*f4f0*/  @!P4 STG.E.U8 desc[UR48][R6.64+0x9], R15 ;  /* 0x0000090f0600c986 */ /* 0x000be2000c101130 */
[----:B------:R-:W-:Y:S01]  /*f500*/  ISETP.LT.OR P4, PT, R0, 0xa, !P0 ;  /* 0x0000000a0000780c */ /* 0x000fe20004781670 */
[----:B--2---:R-:W-:-:S05]  /*f510*/  @!P5 IMAD R19, R219, R16, RZ ;  /* 0x00000010db13d224 */ /* 0x004fca00078e02ff */
[----:B------:R0:W-:Y:S01]  /*f520*/  @!P5 STG.E.U8 desc[UR48][R8.64+0x8], R19 ;  /* 0x000008130800d986 */ /* 0x0001e2000c101130 */
[----:B------:R-:W-:-:S06]  /*f530*/  ISETP.LT.OR P5, PT, R0, 0x11, !P1 ;  /* 0x000000110000780c */ /* 0x000fcc0004fa1670 */
[----:B---3--:R-:W-:-:S05]  /*f540*/  @!P4 IMAD R3, R218, R16, RZ ;  /* 0x00000010da03c224 */ /* 0x008fca00078e02ff */
[----:B------:R1:W-:Y:S01]  /*f550*/  @!P4 STG.E.U8 desc[UR48][R8.64+0x9], R3 ;  /* 0x000009030800c986 */ /* 0x0003e2000c101130 */
[----:B------:R-:W-:Y:S01]  /*f560*/  ISETP.LT.OR P4, PT, R0, 0x12, !P1 ;  /* 0x000000120000780c */ /* 0x000fe20004f81670 */
[----:B----4-:R-:W-:-:S05]  /*f570*/  @!P5 IMAD R13, R217, R16, RZ ;  /* 0x00000010d90dd224 */ /* 0x010fca00078e02ff */
[----:B------:R2:W-:Y:S01]  /*f580*/  @!P5 STG.E.U8 desc[UR48][R6.64+0x10], R13 ;  /* 0x0000100d0600d986 */ /* 0x0005e2000c101130 */
[----:B------:R-:W-:-:S06]  /*f590*/  ISETP.LT.OR P5, PT, R0, 0x11, !P0 ;  /* 0x000000110000780c */ /* 0x000fcc00047a1670 */
[----:B-----5:R-:W-:-:S07]  /*f5a0*/  @!P4 IMAD R15, R216, R16, RZ ;  /* 0x00000010d80fc224 */ /* 0x020fce00078e02ff */
[----:B0-----:R-:W-:Y:S01]  /*f5b0*/  @!P5 IMAD R19, R23, R16, RZ ;  /* 0x000000101713d224 */ /* 0x001fe200078e02ff */
[----:B------:R0:W-:Y:S01]  /*f5c0*/  @!P4 STG.E.U8 desc[UR48][R6.64+0x11], R15 ;  /* 0x0000110f0600c986 */ /* 0x0001e2000c101130 */
[----:B------:R-:W-:-:S03]  /*f5d0*/  ISETP.LT.OR P4, PT, R0, 0x12, !P0 ;  /* 0x000000120000780c */ /* 0x000fc60004781670 */
[----:B------:R3:W-:Y:S01]  /*f5e0*/  @!P5 STG.E.U8 desc[UR48][R8.64+0x10], R19 ;  /* 0x000010130800d986 */ /* 0x0007e2000c101130 */
[----:B------:R-:W-:-:S09]  /*f5f0*/  ISETP.LT.OR P5, PT, R0, 0x19, !P1 ;  /* 0x000000190000780c */ /* 0x000fd20004fa1670 */
[----:B-1----:R-:W-:-:S04]  /*f600*/  @!P4 IMAD R3, R22, R16, RZ ;  /* 0x000000101603c224 */ /* 0x002fc800078e02ff */
[----:B--2---:R-:W-:Y:S01]  /*f610*/  @!P5 IMAD R13, R21, R16, RZ ;  /* 0x00000010150dd224 */ /* 0x004fe200078e02ff */
[----:B------:R1:W-:Y:S01]  /*f620*/  @!P4 STG.E.U8 desc[UR48][R8.64+0x11], R3 ;  /* 0x000011030800c986 */ /* 0x0003e2000c101130 */
[----:B------:R-:W-:-:S03]  /*f630*/  ISETP.LT.OR P4, PT, R0, 0x1a, !P1 ;  /* 0x0000001a0000780c */ /* 0x000fc60004f81670 */
[----:B------:R2:W-:Y:S01]  /*f640*/  @!P5 STG.E.U8 desc[UR48][R6.64+0x18], R13 ;  /* 0x0000180d0600d986 */ /* 0x0005e2000c101130 */
[----:B------:R-:W-:-:S09]  /*f650*/  ISETP.LT.OR P5, PT, R0, 0x19, !P0 ;  /* 0x000000190000780c */ /* 0x000fd200047a1670 */
[----:B0-----:R-:W-:-:S05]  /*f660*/  @!P4 IMAD R15, R20, R16, RZ ;  /* 0x00000010140fc224 */ /* 0x001fca00078e02ff */
[----:B------:R0:W-:Y:S01]  /*f670*/  @!P4 STG.E.U8 desc[UR48][R6.64+0x19], R15 ;  /* 0x0000190f0600c986 */ /* 0x0001e2000c101130 */
[----:B------:R-:W-:Y:S01]  /*f680*/  ISETP.LT.OR P4, PT, R0, 0x1a, !P0 ;  /* 0x0000001a0000780c */ /* 0x000fe20004781670 */
[----:B---3--:R-:W-:-:S05]  /*f690*/  @!P5 IMAD R19, R18, R16, RZ ;  /* 0x000000101213d224 */ /* 0x008fca00078e02ff */
[----:B------:R-:W-:Y:S01]  /*f6a0*/  @!P5 STG.E.U8 desc[UR48][R8.64+0x18], R19 ;  /* 0x000018130800d986 */ /* 0x000fe2000c101130 */
[----:B------:R-:W-:-:S06]  /*f6b0*/  ISETP.LT.OR P5, PT, R0, 0x21, !P2 ;  /* 0x000000210000780c */ /* 0x000fcc00057a1670 */
[----:B-1----:R-:W-:-:S05]  /*f6c0*/  @!P4 IMAD R3, R14, R16, RZ ;  /* 0x000000100e03c224 */ /* 0x002fca00078e02ff */
[----:B------:R1:W-:Y:S01]  /*f6d0*/  @!P4 STG.E.U8 desc[UR48][R8.64+0x19], R3 ;  /* 0x000019030800c986 */ /* 0x0003e2000c101130 */
[----:B------:R-:W-:Y:S01]  /*f6e0*/  ISETP.LT.OR P4, PT, R0, 0x22, !P2 ;  /* 0x000000220000780c */ /* 0x000fe20005781670 */
[----:B--2---:R-:W-:-:S05]  /*f6f0*/  @!P5 IMAD R13, R200, R16, RZ ;  /* 0x00000010c80dd224 */ /* 0x004fca00078e02ff */
[----:B------:R2:W-:Y:S01]  /*f700*/  @!P5 STG.E.U8 desc[UR48][R4.64+0x20], R13 ;  /* 0x0000200d0400d986 */ /* 0x0005e2000c101130 */
[----:B------:R-:W-:-:S06]  /*f710*/  ISETP.LT.OR P5, PT, R0, 0x21, !P3 ;  /* 0x000000210000780c */ /* 0x000fcc0005fa1670 */
[----:B------:R-:W-:-:S05]  /*f720*/  @!P4 IMAD R201, R201, R16, RZ ;  /* 0x00000010c9c9c224 */ /* 0x000fca00078e02ff */
[----:B------:R-:W-:Y:S01]  /*f730*/  @!P4 STG.E.U8 desc[UR48][R4.64+0x21], R201 ;  /* 0x000021c90400c986 */ /* 0x000fe2000c101130 */
[----:B------:R-:W-:Y:S01]  /*f740*/  ISETP.LT.OR P4, PT, R0, 0x22, !P3 ;  /* 0x000000220000780c */ /* 0x000fe20005f81670 */
[----:B0-----:R-:W-:-:S05]  /*f750*/  @!P5 IMAD R15, R202, R16, RZ ;  /* 0x00000010ca0fd224 */ /* 0x001fca00078e02ff */
[----:B------:R-:W-:Y:S01]  /*f760*/  @!P5 STG.E.U8 desc[UR48][R10.64+0x20], R15 ;  /* 0x0000200f0a00d986 */ /* 0x000fe2000c101130 */
[----:B------:R-:W-:-:S06]  /*f770*/  ISETP.LT.OR P5, PT, R0, 0x29, !P2 ;  /* 0x000000290000780c */ /* 0x000fcc00057a1670 */
[----:B------:R-:W-:-:S05]  /*f780*/  @!P4 IMAD R203, R203, R16, RZ ;  /* 0x00000010cbcbc224 */ /* 0x000fca00078e02ff */
[----:B------:R-:W-:Y:S01]  /*f790*/  @!P4 STG.E.U8 desc[UR48][R10.64+0x21], R203 ;  /* 0x000021cb0a00c986 */ /* 0x000fe2000c101130 */
[----:B------:R-:W-:Y:S01]  /*f7a0*/  ISETP.LT.OR P4, PT, R0, 0x2a, !P2 ;  /* 0x0000002a0000780c */ /* 0x000fe20005781670 */
[----:B-1----:R-:W-:-:S05]  /*f7b0*/  @!P5 IMAD R3, R204, R16, RZ ;  /* 0x00000010cc03d224 */ /* 0x002fca00078e02ff */
[----:B------:R0:W-:Y:S01]  /*f7c0*/  @!P5 STG.E.U8 desc[UR48][R4.64+0x28], R3 ;  /* 0x000028030400d986 */ /* 0x0001e2000c101130 */
[----:B------:R-:W-:-:S06]  /*f7d0*/  ISETP.LT.OR P5, PT, R0, 0x29, !P3 ;  /* 0x000000290000780c */ /* 0x000fcc0005fa1670 */
[----:B------:R-:W-:-:S05]  /*f7e0*/  @!P4 IMAD R205, R205, R16, RZ ;  /* 0x00000010cdcdc224 */ /* 0x000fca00078e02ff */
[----:B------:R-:W-:Y:S01]  /*f7f0*/  @!P4 STG.E.U8 desc[UR48][R4.64+0x29], R205 ;  /* 0x000029cd0400c986 */ /* 0x000fe2000c101130 */
        /* <DEDUP_REMOVED lines=8> */
[----:B------:R0:W-:Y:S01]  /*f880*/  @!P5 STG.E.U8 desc[UR48][R4.64+0x30], R3 ;  /* 0x000030030400d986 */ /* 0x0001e2000c101130 */
        /* <DEDUP_REMOVED lines=486> */
[C---:B------:R-:W-:Y:S02]  /*116f0*/  ISETP.LT.OR P5, PT, R0.reuse, 0xd9, !P2 ;  /* 0x000000d90000780c */ /* 0x040fe400057a1670 */
[----:B------:R-:W-:-:S04]  /*11700*/  ISETP.LT.OR P2, PT, R0, 0xda, !P2 ;  /* 0x000000da0000780c */ /* 0x000fc80005741670 */
[----:B------:R-:W-:-:S05]  /*11710*/  @!P4 IMAD R51, R51, R16, RZ ;  /* 0x000000103333c224 */ /* 0x000fca00078e02ff */
[----:B------:R-:W-:Y:S01]  /*11720*/  @!P4 STG.E.U8 desc[UR48][R10.64+0xd1], R51 ;  /* 0x0000d1330a00c986 */ /* 0x000fe2000c101130 */
[----:B------:R-:W-:Y:S01]  /*11730*/  ISETP.LT.OR P4, PT, R0, 0xd9, !P3 ;  /* 0x000000d90000780c */ /* 0x000fe20005f81670 */
[-C--:B0-----:R-:W-:Y:S02]  /*11740*/  @!P5 IMAD R3, R52, R16.reuse, RZ ;  /* 0x000000103403d224 */ /* 0x081fe400078e02ff */
[----:B------:R-:W-:Y:S01]  /*11750*/  @!P2 IMAD R53, R53, R16, RZ ;  /* 0x000000103535a224 */ /* 0x000fe200078e02ff */
[C---:B------:R-:W-:Y:S02]  /*11760*/  ISETP.LT.OR P3, PT, R0.reuse, 0xda, !P3 ;  /* 0x000000da0000780c */ /* 0x040fe40005f61670 */
[----:B------:R0:W-:Y:S01]  /*11770*/  @!P5 STG.E.U8 desc[UR48][R4.64+0xd8], R3 ;  /* 0x0000d8030400d986 */ /* 0x0001e2000c101130 */
[----:B------:R-:W-:-:S03]  /*11780*/  ISETP.LT.OR P5, PT, R0, 0xc1, !P1 ;  /* 0x000000c10000780c */ /* 0x000fc60004fa1670 */
[----:B------:R2:W-:Y:S01]  /*11790*/  @!P2 STG.E.U8 desc[UR48][R4.64+0xd9], R53 ;  /* 0x0000d9350400a986 */ /* 0x0005e2000c101130 */
[----:B------:R-:W-:Y:S02]  /*117a0*/  ISETP.LT.OR P2, PT, R0, 0xc2, !P1 ;  /* 0x000000c20000780c */ /* 0x000fe40004f41670 */
[----:B-1----:R-:W-:-:S04]  /*117b0*/  @!P4 IMAD R13, R54, R16, RZ ;  /* 0x00000010360dc224 */ /* 0x002fc800078e02ff */
[----:B------:R-:W-:-:S03]  /*117c0*/  @!P3 IMAD R55, R55, R16, RZ ;  /* 0x000000103737b224 */ /* 0x000fc600078e02ff */
[----:B------:R-:W-:-:S04]  /*117d0*/  @!P5 IMAD R15, R24, R16, RZ ;  /* 0x00000010180fd224 */ /* 0x000fc800078e02ff */
[----:B------:R-:W-:Y:S01]  /*117e0*/  @!P2 IMAD R25, R25, R16, RZ ;  /* 0x000000101919a224 */ /* 0x000fe200078e02ff */
[----:B------:R-:W-:Y:S01]  /*117f0*/  @!P4 STG.E.U8 desc[UR48][R10.64+0xd8], R13 ;  /* 0x0000d80d0a00c986 */ /* 0x000fe2000c101130 */
[----:B------:R-:W-:-:S03]  /*11800*/  ISETP.LT.OR P4, PT, R0, 0xc1, !P0 ;  /* 0x000000c10000780c */ /* 0x000fc60004781670 */
[----:B------:R1:W-:Y:S01]  /*11810*/  @!P3 STG.E.U8 desc[UR48][R10.64+0xd9], R55 ;  /* 0x0000d9370a00b986 */ /* 0x0003e2000c101130 */
[----:B------:R-:W-:-:S03]  /*11820*/  ISETP.LT.OR P3, PT, R0, 0xc2, !P0 ;  /* 0x000000c20000780c */ /* 0x000fc60004761670 */
[----:B------:R-:W-:Y:S01]  /*11830*/  @!P2 STG.E.U8 desc[UR48][R6.64+0xc1], R25 ;  /* 0x0000c1190600a986 */ /* 0x000fe2000c101130 */
[----:B------:R-:W-:-:S03]  /*11840*/  ISETP.LT.OR P2, PT, R0, 0xca, !P1 ;  /* 0x000000ca0000780c */ /* 0x000fc60004f41670 */
[----:B------:R-:W-:Y:S01]  /*11850*/  @!P5 STG.E.U8 desc[UR48][R6.64+0xc0], R15 ;  /* 0x0000c00f0600d986 */ /* 0x000fe2000c101130 */
[----:B------:R-:W-:Y:S01]  /*11860*/  ISETP.LT.OR P5, PT, R0, 0xc9, !P1 ;  /* 0x000000c90000780c */ /* 0x000fe20004fa1670 */
[----:B0-----:R-:W-:-:S04]  /*11870*/  @!P4 IMAD R3, R26, R16, RZ ;  /* 0x000000101a03c224 */ /* 0x001fc800078e02ff */
[----:B------:R-:W-:-:S04]  /*11880*/  @!P3 IMAD R27, R27, R16, RZ ;  /* 0x000000101b1bb224 */ /* 0x000fc800078e02ff */
[-C--:B------:R-:W-:Y:S01]  /*11890*/  @!P2 IMAD R29, R29, R16.reuse, RZ ;  /* 0x000000101d1da224 */ /* 0x080fe200078e02ff */
[----:B------:R0:W-:Y:S03]  /*118a0*/  @!P4 STG.E.U8 desc[UR48][R8.64+0xc0], R3 ;  /* 0x0000c0030800c986 */ /* 0x0001e6000c101130 */
[----:B--2---:R-:W-:Y:S01]  /*118b0*/  @!P5 IMAD R5, R28, R16, RZ ;  /* 0x000000101c05d224 */ /* 0x004fe200078e02ff */
[----:B------:R-:W-:Y:S01]  /*118c0*/  @!P3 STG.E.U8 desc[UR48][R8.64+0xc1], R27 ;  /* 0x0000c11b0800b986 */ /* 0x000fe2000c101130 */
[C---:B------:R-:W-:Y:S02]  /*118d0*/  ISETP.LT.OR P3, PT, R0.reuse, 0xc9, !P0 ;  /* 0x000000c90000780c */ /* 0x040fe40004761670 */
[C---:B------:R-:W-:Y:S01]  /*118e0*/  ISETP.LT.OR P4, PT, R0.reuse, 0xca, !P0 ;  /* 0x000000ca0000780c */ /* 0x040fe20004781670 */
[----:B------:R-:W-:Y:S01]  /*118f0*/  @!P2 STG.E.U8 desc[UR48][R6.64+0xc9], R29 ;  /* 0x0000c91d0600a986 */ /* 0x000fe2000c101130 */
[----:B------:R-:W-:-:S03]  /*11900*/  ISETP.LT.OR P2, PT, R0, 0xd2, !P1 ;  /* 0x000000d20000780c */ /* 0x000fc60004f41670 */
[----:B------:R2:W-:Y:S01]  /*11910*/  @!P5 STG.E.U8 desc[UR48][R6.64+0xc8], R5 ;  /* 0x0000c8050600d986 */ /* 0x0005e2000c101130 */
[----:B------:R-:W-:-:S05]  /*11920*/  ISETP.LT.OR P5, PT, R0, 0xd1, !P1 ;  /* 0x000000d10000780c */ /* 0x000fca0004fa1670 */
[-C--:B-1----:R-:W-:Y:S02]  /*11930*/  @!P3 IMAD R11, R30, R16.reuse, RZ ;  /* 0x000000101e0bb224 */ /* 0x082fe400078e02ff */
[-C--:B------:R-:W-:Y:S02]  /*11940*/  @!P4 IMAD R31, R31, R16.reuse, RZ ;  /* 0x000000101f1fc224 */ /* 0x080fe400078e02ff */
[-C--:B------:R-:W-:Y:S01]  /*11950*/  @!P2 IMAD R33, R33, R16.reuse, RZ ;  /* 0x000000102121a224 */ /* 0x080fe200078e02ff */
[----:B------:R1:W-:Y:S03]  /*11960*/  @!P3 STG.E.U8 desc[UR48][R8.64+0xc8], R11 ;  /* 0x0000c80b0800b986 */ /* 0x0003e6000c101130 */
[----:B0-----:R-:W-:Y:S01]  /*11970*/  @!P5 IMAD R3, R32, R16, RZ ;  /* 0x000000102003d224 */ /* 0x001fe200078e02ff */
[----:B------:R-:W-:Y:S01]  /*11980*/  @!P4 STG.E.U8 desc[UR48][R8.64+0xc9], R31 ;  /* 0x0000c91f0800c986 */ /* 0x000fe2000c101130 */
[----:B------:R-:W-:-:S02]  /*11990*/  ISETP.LT.OR P3, PT, R0, 0xd1, !P0 ;  /* 0x000000d10000780c */ /* 0x000fc40004761670 */
[C---:B------:R-:W-:Y:S01]  /*119a0*/  ISETP.LT.OR P4, PT, R0.reuse, 0xd2, !P0 ;  /* 0x000000d20000780c */ /* 0x040fe20004781670 */
[----:B------:R-:W-:Y:S01]  /*119b0*/  @!P2 STG.E.U8 desc[UR48][R6.64+0xd1], R33 ;  /* 0x0000d1210600a986 */ /* 0x000fe2000c101130 */
[C---:B------:R-:W-:Y:S02]  /*119c0*/  ISETP.LT.OR P2, PT, R0.reuse, 0xd9, !P1 ;  /* 0x000000d90000780c */ /* 0x040fe40004f41670 */
[C---:B------:R-:W-:Y:S01]  /*119d0*/  ISETP.LT.OR P1, PT, R0.reuse, 0xda, !P1 ;  /* 0x000000da0000780c */ /* 0x040fe20004f21670 */
[----:B------:R0:W-:Y:S01]  /*119e0*/  @!P5 STG.E.U8 desc[UR48][R6.64+0xd0], R3 ;  /* 0x0000d0030600d986 */ /* 0x0001e2000c101130 */
[C---:B------:R-:W-:Y:S02]  /*119f0*/  ISETP.LT.OR P5, PT, R0.reuse, 0xd9, !P0 ;  /* 0x000000d90000780c */ /* 0x040fe400047a1670 */
[----:B------:R-:W-:-:S03]  /*11a00*/  ISETP.LT.OR P0, PT, R0, 0xda, !P0 ;  /* 0x000000da0000780c */ /* 0x000fc60004701670 */
[-C--:B--2---:R-:W-:Y:S02]  /*11a10*/  @!P3 IMAD R5, R34, R16.reuse, RZ ;  /* 0x000000102205b224 */ /* 0x084fe400078e02ff */
[-C--:B------:R-:W-:Y:S02]  /*11a20*/  @!P4 IMAD R35, R35, R16.reuse, RZ ;  /* 0x000000102323c224 */ /* 0x080fe400078e02ff */
[-C--:B-1----:R-:W-:Y:S02]  /*11a30*/  @!P2 IMAD R11, R36, R16.reuse, RZ ;  /* 0x00000010240ba224 */ /* 0x082fe400078e02ff */
[-C--:B------:R-:W-:Y:S02]  /*11a40*/  @!P1 IMAD R37, R37, R16.reuse, RZ ;  /* 0x0000001025259224 */ /* 0x080fe400078e02ff */
[-C--:B0-----:R-:W-:Y:S02]  /*11a50*/  @!P5 IMAD R3, R38, R16.reuse, RZ ;  /* 0x000000102603d224 */ /* 0x081fe400078e02ff */
[----:B------:R-:W-:Y:S01]  /*11a60*/  @!P0 IMAD R39, R39, R16, RZ ;  /* 0x0000001027278224 */ /* 0x000fe200078e02ff */
[----:B------:R0:W-:Y:S04]  /*11a70*/  @!P3 STG.E.U8 desc[UR48][R8.64+0xd0], R5 ;  /* 0x0000d0050800b986 */ /* 0x0001e8000c101130 */
[----:B------:R0:W-:Y:S04]  /*11a80*/  @!P4 STG.E.U8 desc[UR48][R8.64+0xd1], R35 ;  /* 0x0000d1230800c986 */ /* 0x0001e8000c101130 */
[----:B------:R0:W-:Y:S04]  /*11a90*/  @!P2 STG.E.U8 desc[UR48][R6.64+0xd8], R11 ;  /* 0x0000d80b0600a986 */ /* 0x0001e8000c101130 */
[----:B------:R0:W-:Y:S04]  /*11aa0*/  @!P1 STG.E.U8 desc[UR48][R6.64+0xd9], R37 ;  /* 0x0000d92506009986 */ /* 0x0001e8000c101130 */
[----:B------:R0:W-:Y:S04]  /*11ab0*/  @!P5 STG.E.U8 desc[UR48][R8.64+0xd8], R3 ;  /* 0x0000d8030800d986 */ /* 0x0001e8000c101130 */
[----:B------:R0:W-:Y:S02]  /*11ac0*/  @!P0 STG.E.U8 desc[UR48][R8.64+0xd9], R39 ;  /* 0x0000d92708008986 */ /* 0x0001e4000c101130 */
.L_x_482:
[----:B------:R-:W-:Y:S05]  /*11ad0*/  BSYNC B0 ;  /* 0x0000000000007941 */ /* 0x000fea0003800000 */
.L_x_32:
[----:B0-----:R-:W2:Y:S04]  /*11ae0*/  LDL.LU R5, [R1+0x8c] ;  /* 0x00008c0001057983 */ /* 0x001ea80000300800 */
[----:B------:R-:W2:Y:S01]  /*11af0*/  LDL.LU R4, [R1+0x90] ;  /* 0x0000900001047983 */ /* 0x000ea20000300800 */
[----:B------:R-:W-:Y:S01]  /*11b00*/  ULDC UR4, c[0x0][0xc] ;  /* 0x0000030000047ab9 */ /* 0x000fe20000000800 */
[----:B------:R-:W-:Y:S01]  /*11b10*/  ULDC UR5, c[0x0][0x10] ;  /* 0x0000040000057ab9 */ /* 0x000fe20000000800 */
[----:B------:R-:W2:Y:S01]  /*11b20*/  LDC R3, c[0x0][0x14] ;  /* 0x00000500ff037b82 */ /* 0x000ea20000000800 */
[----:B------:R-:W-:Y:S01]  /*11b30*/  UIMAD.WIDE.U32 UR4, UR4, UR5, URZ ;  /* 0x00000005040472a5 */ /* 0x000fe2000f8e003f */
[----:B------:R-:W-:Y:S01]  /*11b40*/  PRMT R0, RZ, 0x7610, R0 ;  /* 0x00007610ff007816 */ /* 0x000fe20000000000 */
[----:B------:R-:W-:-:S04]  /*11b50*/  IMAD.MOV.U32 R18, RZ, RZ, -0x1 ;  /* 0xffffffffff127424 */ /* 0x000fc800078e00ff */
[----:B--2---:R-:W-:-:S04]  /*11b60*/  IMAD.WIDE.U32 R4, R3, UR4, R4 ;  /* 0x0000000403047c25 */ /* 0x004fc8000f8e0004 */
[----:B------:R-:W-:Y:S01]  /*11b70*/  IMAD R3, R3, UR5, RZ ;  /* 0x0000000503037c24 */ /* 0x000fe2000f8e02ff */
[----:B------:R-:W-:Y:S01]  /*11b80*/  ULDC.64 UR4, c[0x0][0x650] ;  /* 0x0001940000047ab9 */ /* 0x000fe20000000a00 */
[----:B------:R-:W-:Y:S01]  /*11b90*/  IMAD.MOV.U32 R23, RZ, RZ, R4 ;  /* 0x000000ffff177224 */ /* 0x000fe200078e0004 */
[----:B------:R-:W-:Y:S01]  /*11ba0*/  ISETP.GE.U32.AND P0, PT, R4, UR4, PT ;  /* 0x0000000404007c0c */ /* 0x000fe2000bf06070 */
[----:B------:R-:W-:Y:S01]  /*11bb0*/  IMAD.IADD R26, R5, 0x1, R3 ;  /* 0x00000001051a7824 */ /* 0x000fe200078e0203 */
[----:B------:R-:W-:-:S04]  /*11bc0*/  MOV R3, 0xffffffff ;  /* 0xffffffff00037802 */ /* 0x000fc80000000f00 */
[----:B------:R0:W-:Y:S01]  /*11bd0*/  STL [R1+0x8c], R26 ;  /* 0x00008c1a01007387 */ /* 0x0001e20000100800 */
[----:B------:R-:W-:-:S03]  /*11be0*/  ISETP.GE.U32.AND.EX P0, PT, R26, UR5, PT, P0 ;  /* 0x000000051a007c0c */ /* 0x000fc6000bf06100 */
[----:B------:R0:W-:Y:S04]  /*11bf0*/  STL [R1+0x90], R23 ;  /* 0x0000901701007387 */ /* 0x0001e80000100800 */
[----:B------:R0:W-:Y:S06]  /*11c00*/  STL [R1+0x94], R3 ;  /* 0x0000940301007387 */ /* 0x0001ec0000100800 */
[----:B------:R-:W-:Y:S05]  /*11c10*/  @P0 BRA `(.L_x_483) ;  /* 0x0000000400740947 */ /* 0x000fea0003800000 */
[----:B------:R-:W2:Y:S01]  /*11c20*/  S2R R18, SR_CTAID.X ;  /* 0x0000000000127919 */ /* 0x000ea20000002500 */
[----:B-1--4-:R-:W1:Y:S01]  /*11c30*/  LDC.64 R10, c[0x0][0x628] ;  /* 0x00018a00ff0a7b82 */ /* 0x012e620000000a00 */
[----:B------:R-:W-:Y:S01]  /*11c40*/  ULDC UR4, c[0x0][0x150] ;  /* 0x0000540000047ab9 */ /* 0x000fe20000000800 */
[----:B------:R-:W-:Y:S01]  /*11c50*/  IMAD.MOV.U32 R8, RZ, RZ, R23 ;  /* 0x000000ffff087224 */ /* 0x000fe200078e0017 */
[----:B------:R-:W4:Y:S01]  /*11c60*/  S2R R20, SR_CTAID.Y ;  /* 0x0000000000147919 */ /* 0x000f220000002600 */
[----:B------:R-:W-:-:S04]  /*11c70*/  IMAD.MOV.U32 R9, RZ, RZ, R26 ;  /* 0x000000ffff097224 */ /* 0x000fc800078e001a */
[----:B------:R-:W0:Y:S08]  /*11c80*/  LDC R21, c[0x0][0x144] ;  /* 0x00005100ff157b82 */ /* 0x000e300000000800 */
[----:B------:R-:W0:Y:S08]  /*11c90*/  LDC R12, c[0x0][0x630] ;  /* 0x00018c00ff0c7b82 */ /* 0x000e300000000800 */
[----:B------:R-:W0:Y:S01]  /*11ca0*/  LDC.64 R14, c[0x0][0x620] ;  /* 0x00018800ff0e7b82 */ /* 0x000e220000000a00 */
[----:B-1----:R-:W-:-:S04]  /*11cb0*/  ISETP.NE.U32.AND P0, PT, R10, RZ, PT ;  /* 0x000000ff0a00720c */ /* 0x002fc80003f05070 */
[----:B------:R-:W-:Y:S02]  /*11cc0*/  ISETP.NE.AND.EX P0, PT, R11, RZ, PT, P0 ;  /* 0x000000ff0b00720c */ /* 0x000fe40003f05300 */
[----:B--2---:R-:W-:-:S05]  /*11cd0*/  I2FP.F32.U32 R0, R18 ;  /* 0x0000001200007245 */ /* 0x004fca0000201000 */
[----:B------:R-:W-:-:S04]  /*11ce0*/  FMUL R0, R0, UR4 ;  /* 0x0000000400007c20 */ /* 0x000fc80008400000 */
[----:B------:R1:W2:Y:S02]  /*11cf0*/  F2I.U32.TRUNC.NTZ R19, R0 ;  /* 0x0000000000137305 */ /* 0x0002a4000020f000 */
[----:B----4-:R-:W-:Y:S05]  /*11d00*/  @!P0 BRA `(.L_x_484) ;  /* 0x0000000000288947 */ /* 0x010fea0003800000 */
[----:B-1----:R-:W0:Y:S02]  /*11d10*/  LDC R0, c[0x0][0x634] ;  /* 0x00018d00ff007b82 */ /* 0x002e240000000800 */
[----:B0-----:R-:W-:-:S05]  /*11d20*/  IADD3 R3, P0, R23, R0, RZ ;  /* 0x0000000017037210 */ /* 0x001fca0007f1e0ff */
[----:B------:R-:W-:-:S04]  /*11d30*/  IMAD.X R13, RZ, RZ, R26, P0 ;  /* 0x000000ffff0d7224 */ /* 0x000fc800000e061a */
[----:B------:R-:W-:-:S04]  /*11d40*/  IMAD.WIDE.U32 R4, R13, R10, RZ ;  /* 0x0000000a0d047225 */ /* 0x000fc800078e00ff */
[----:B---3--:R-:W-:-:S04]  /*11d50*/  IMAD.WIDE.U32 R6, P0, R3, R11, R4 ;  /* 0x0000000b03067225 */ /* 0x008fc80007800004 */
[----:B------:R-:W-:Y:S01]  /*11d60*/  IMAD.WIDE.U32 R4, R3, R10, RZ ;  /* 0x0000000a03047225 */ /* 0x000fe200078e00ff */
[----:B------:R-:W-:-:S03]  /*11d70*/  IADD3.X R9, RZ, RZ, RZ, P0, !PT ;  /* 0x000000ffff097210 */ /* 0x000fc600007fe4ff */
[----:B------:R-:W-:Y:S01]  /*11d80*/  IMAD.MOV.U32 R8, RZ, RZ, R7 ;  /* 0x000000ffff087224 */ /* 0x000fe200078e0007 */
[----:B------:R-:W-:-:S05]  /*11d90*/  IADD3 RZ, P0, R5, R6, RZ ;  /* 0x0000000605ff7210 */ /* 0x000fca0007f1e0ff */
[----:B------:R-:W-:-:S08]  /*11da0*/  IMAD.WIDE.U32.X R8, R13, R11, R8, P0 ;  /* 0x0000000b0d087225 */ /* 0x000fd000000e0408 */
.L_x_484:
[-CC-:B0-----:R-:W-:Y:S01]  /*11db0*/  SHF.R.U64 R13, R8, R12.reuse, R9.reuse ;  /* 0x0000000c080d7219 */ /* 0x181fe20000001209 */
[----:B---3--:R-:W0:Y:S01]  /*11dc0*/  LDC.64 R24, c[0x0][0x640] ;  /* 0x00019000ff187b82 */ /* 0x008e220000000a00 */
[----:B-1----:R-:W-:Y:S01]  /*11dd0*/  SHF.R.U32.HI R0, RZ, R12, R9 ;  /* 0x0000000cff007219 */ /* 0x002fe20000011609 */
[----:B--2---:R-:W-:Y:S01]  /*11de0*/  IMAD.MOV R19, RZ, RZ, -R19 ;  /* 0x000000ffff137224 */ /* 0x004fe200078e0a13 */
[----:B------:R-:W-:Y:S01]  /*11df0*/  IADD3 R3, P0, RZ, -R13, RZ ;  /* 0x8000000dff037210 */ /* 0x000fe20007f1e0ff */
[----:B------:R-:W-:Y:S01]  /*11e00*/  ULDC UR4, c[0x0][0x154] ;  /* 0x0000550000047ab9 */ /* 0x000fe20000000800 */
[----:B------:R-:W-:Y:S01]  /*11e10*/  MOV R4, R23 ;  /* 0x0000001700047202 */ /* 0x000fe20000000f00 */
[----:B------:R-:W-:Y:S01]  /*11e20*/  IMAD R21, R21, R19, R18 ;  /* 0x0000001315157224 */ /* 0x000fe200078e0212 */
[----:B------:R-:W-:Y:S01]  /*11e30*/  MOV R7, 0x1 ;  /* 0x0000000100077802 */ /* 0x000fe20000000f00 */
[----:B------:R-:W1:Y:S01]  /*11e40*/  LDC R6, c[0x0][0x618] ;  /* 0x00018600ff067b82 */ /* 0x000e620000000800 */
[----:B------:R-:W-:-:S04]  /*11e50*/  IMAD.X R5, RZ, RZ, ~R0, P0 ;  /* 0x000000ffff057224 */ /* 0x000fc800000e0e00 */
[-C--:B------:R-:W-:Y:S02]  /*11e60*/  IMAD R0, R5, R14.reuse, RZ ;  /* 0x0000000e05007224 */ /* 0x080fe400078e02ff */
[----:B------:R-:W-:Y:S01]  /*11e70*/  IMAD.MOV.U32 R5, RZ, RZ, R26 ;  /* 0x000000ffff057224 */ /* 0x000fe200078e001a */
[----:B------:R-:W2:Y:S01]  /*11e80*/  LDC R8, c[0x0][0x608] ;  /* 0x00018200ff087b82 */ /* 0x000ea20000000800 */
[----:B------:R-:W-:-:S04]  /*11e90*/  IMAD.WIDE.U32 R4, R3, R14, R4 ;  /* 0x0000000e03047225 */ /* 0x000fc800078e0004 */
[----:B------:R-:W-:-:S03]  /*11ea0*/  IMAD R3, R3, R15, R0 ;  /* 0x0000000f03037224 */ /* 0x000fc600078e0200 */
[----:B------:R-:W3:Y:S01]  /*11eb0*/  LDC R22, c[0x0][0x658] ;  /* 0x00019600ff167b82 */ /* 0x000ee20000000800 */
[----:B------:R-:W-:Y:S01]  /*11ec0*/  I2FP.F32.U32 R0, R20 ;  /* 0x0000001400007245 */ /* 0x000fe20000201000 */
[----:B------:R-:W-:Y:S01]  /*11ed0*/  IMAD.IADD R3, R5, 0x1, R3 ;  /* 0x0000000105037824 */ /* 0x000fe200078e0203 */
[----:B0-----:R-:W-:Y:S01]  /*11ee0*/  ISETP.NE.U32.AND P0, PT, R24, RZ, PT ;  /* 0x000000ff1800720c */ /* 0x001fe20003f05070 */
[----:B------:R-:W-:Y:S02]  /*11ef0*/  IMAD.MOV.U32 R5, RZ, RZ, -0x1 ;  /* 0xffffffffff057424 */ /* 0x000fe400078e00ff */
[----:B------:R-:W-:Y:S02]  /*11f00*/  FMUL R0, R0, UR4 ;  /* 0x0000000400007c20 */ /* 0x000fe40008400000 */
[----:B------:R-:W0:Y:S01]  /*11f10*/  LDC R19, c[0x0][0x148] ;  /* 0x00005200ff137b82 */ /* 0x000e220000000800 */
[----:B-1----:R-:W-:Y:S01]  /*11f20*/  SHF.R.U64 R12, R4, R6, R3 ;  /* 0x00000006040c7219 */ /* 0x002fe20000001203 */
[----:B------:R1:W4:Y:S01]  /*11f30*/  F2I.U32.TRUNC.NTZ R15, R0 ;  /* 0x00000000000f7305 */ /* 0x000322000020f000 */
[----:B------:R-:W-:-:S02]  /*11f40*/  ISETP.NE.AND.EX P0, PT, R25, RZ, PT, P0 ;  /* 0x000000ff1900720c */ /* 0x000fc40003f05300 */
[----:B------:R-:W-:-:S03]  /*11f50*/  SHF.R.U32.HI R3, RZ, R6, R3 ;  /* 0x00000006ff037219 */ /* 0x000fc60000011603 */
[----:B------:R-:W0:Y:S01]  /*11f60*/  LDC R18, c[0x0][0x600] ;  /* 0x00018000ff127b82 */ /* 0x000e220000000800 */
[-CC-:B--2---:R-:W-:Y:S02]  /*11f70*/  SHF.R.U64 R10, R12, R8.reuse, R3.reuse ;  /* 0x000000080c0a7219 */ /* 0x184fe40000001203 */
[----:B------:R-:W-:-:S05]  /*11f80*/  SHF.R.U32.HI R3, RZ, R8, R3 ;  /* 0x00000008ff037219 */ /* 0x000fca0000011603 */
[----:B------:R-:W2:Y:S01]  /*11f90*/  LDC R26, c[0x0][0x648] ;  /* 0x00019200ff1a7b82 */ /* 0x000ea20000000800 */
[-C--:B---3--:R-:W-:Y:S02]  /*11fa0*/  SHF.L.U32 R4, R5, R22.reuse, RZ ;  /* 0x0000001605047219 */ /* 0x088fe400000006ff */
[--C-:B------:R-:W-:Y:S02]  /*11fb0*/  SHF.R.U64 R14, R10, R22, R3.reuse ;  /* 0x000000160a0e7219 */ /* 0x100fe40000001203 */
[----:B------:R-:W-:Y:S02]  /*11fc0*/  LOP3.LUT R23, RZ, R4, RZ, 0x33, !PT ;  /* 0x00000004ff177212 */ /* 0x000fe400078e33ff */
[-C--:B------:R-:W-:Y:S01]  /*11fd0*/  SHF.R.U32.HI R5, RZ, R22.reuse, R3 ;  /* 0x00000016ff057219 */ /* 0x080fe20000011603 */
[----:B------:R-:W3:Y:S01]  /*11fe0*/  LDC R27, c[0x0][0x638] ;  /* 0x00018e00ff1b7b82 */ /* 0x000ee20000000800 */
[----:B------:R-:W-:Y:S01]  /*11ff0*/  SHF.L.U32 R224, R7, R22, RZ ;  /* 0x0000001607e07219 */ /* 0x000fe200000006ff */
[----:B------:R-:W-:-:S06]  /*12000*/  IMAD.MOV.U32 R4, RZ, RZ, R14 ;  /* 0x000000ffff047224 */ /* 0x000fcc00078e000e */
[----:B------:R-:W0:Y:S01]  /*12010*/  LDC R28, c[0x0][0x610] ;  /* 0x00018400ff1c7b82 */ /* 0x000e220000000800 */
[----:B-1--4-:R-:W-:Y:S05]  /*12020*/  @!P0 BRA `(.L_x_485) ;  /* 0x0000000000288947 */ /* 0x012fea0003800000 */
        /* <DEDUP_REMOVED lines=10> */
.L_x_485:
[----:B------:R-:W1:Y:S01]  /*120d0*/  LDC R3, c[0x0][0x65c] ;  /* 0x00019700ff037b82 */ /* 0x000e620000000800 */
[----:B------:R4:W-:Y:S01]  /*120e0*/  STL [R1+0x94], R13 ;  /* 0x0000940d01007387 */ /* 0x0009e20000100800 */
[----:B--2---:R-:W-:Y:S01]  /*120f0*/  SHF.R.U64 R0, R4, R26, R5 ;  /* 0x0000001a04007219 */ /* 0x004fe20000001205 */
[----:B0-----:R-:W-:Y:S01]  /*12100*/  VIADD R7, R18, 0xffffffff ;  /* 0xffffffff12077836 */ /* 0x001fe20000000000 */
[----:B------:R-:W-:Y:S01]  /*12110*/  LOP3.LUT R5, R10, R23, RZ, 0xc0, !PT ;  /* 0x000000170a057212 */ /* 0x000fe200078ec0ff */
[----:B------:R-:W-:Y:S01]  /*12120*/  IMAD.MOV R15, RZ, RZ, -R15 ;  /* 0x000000ffff0f7224 */ /* 0x000fe200078e0a0f */
[----:B------:R-:W-:-:S03]  /*12130*/  MOV R4, 0x1 ;  /* 0x0000000100047802 */ /* 0x000fc60000000f00 */
[----:B------:R-:W-:Y:S01]  /*12140*/  IMAD R224, R224, R0, R5 ;  /* 0x00000000e0e07224 */ /* 0x000fe200078e0205 */
[----:B------:R-:W-:Y:S02]  /*12150*/  LOP3.LUT R5, R12, R7, RZ, 0xc0, !PT ;  /* 0x000000070c057212 */ /* 0x000fe400078ec0ff */
[----:B-1----:R-:W-:Y:S01]  /*12160*/  ISETP.NE.AND P0, PT, R3, 0x1, PT ;  /* 0x000000010300780c */ /* 0x002fe20003f05270 */
[----:B------:R-:W-:-:S04]  /*12170*/  IMAD.MOV R3, RZ, RZ, -R0 ;  /* 0x000000ffff037224 */ /* 0x000fc800078e0a00 */
[----:B---3--:R-:W-:-:S04]  /*12180*/  IMAD R0, R3, R27, R14 ;  /* 0x0000001b03007224 */ /* 0x008fc800078e020e */
[----:B------:R-:W-:Y:S01]  /*12190*/  IMAD R3, R0, R18, R5 ;  /* 0x0000001200037224 */ /* 0x000fe200078e0205 */
[----:B------:R-:W-:-:S03]  /*121a0*/  PRMT R0, R4, 0x7610, R0 ;  /* 0x0000761004007816 */ /* 0x000fc60000000000 */
[----:B------:R-:W-:-:S04]  /*121b0*/  @P0 IMAD R21, R19, R15, R20 ;  /* 0x0000000f13150224 */ /* 0x000fc800078e0214 */
[----:B------:R-:W-:-:S05]  /*121c0*/  IMAD R224, R224, R28, R21 ;  /* 0x0000001ce0e07224 */ /* 0x000fca00078e0215 */
[----:B------:R-:W-:Y:S02]  /*121d0*/  SEL R18, R3, R224, !P0 ;  /* 0x000000e003127207 */ /* 0x000fe40004000000 */
[----:B----4-:R-:W-:-:S07]  /*121e0*/  SEL R224, R224, R3, !P0 ;  /* 0x00000003e0e07207 */ /* 0x010fce0004000000 */
.L_x_483:
[----:B------:R-:W-:Y:S01]  /*121f0*/  LOP3.LUT P0, RZ, R0, 0xff, RZ, 0xc0, !PT ;  /* 0x000000ff00ff7812 */ /* 0x000fe2000780c0ff */
[----:B------:R-:W-:-:S12]  /*12200*/  IMAD.MOV.U32 R19, RZ, RZ, R224 ;  /* 0x000000ffff137224 */ /* 0x000fd800078e00e0 */
[----:B------:R-:W-:Y:S05]  /*12210*/  @P0 BRA `(.L_x_486) ;  /* 0xfffffef000180947 */ /* 0x000fea000383ffff */
[----:B------:R-:W-:Y:S05]  /*12220*/  EXIT ;  /* 0x000000000000794d */ /* 0x000fea0003800000 */
.L_x_7:
[----:B------:R-:W2:Y:S01]  /*12230*/  LDL R20, [R1+0x90] ;  /* 0x0000900001147983 */ /* 0x000ea20000100800 */
[----:B------:R-:W-:-:S03]  /*12240*/  ULDC.64 UR4, c[0x0][0x650] ;  /* 0x0001940000047ab9 */ /* 0x000fc60000000a00 */
[----:B------:R-:W3:Y:S01]  /*12250*/  LDL R24, [R1+0x8c] ;  /* 0x00008c0001187983 */ /* 0x000ee20000100800 */
[----:B------:R-:W-:Y:S01]  /*12260*/  PRMT R6, RZ, 0x7610, R6 ;  /* 0x00007610ff067816 */ /* 0x000fe20000000006 */
[----:B------:R-:W-:Y:S01]  /*12270*/  IMAD.MOV.U32 R16, RZ, RZ, -0x1 ;  /* 0xffffffffff107424 */ /* 0x000fe200078e00ff */
[----:B------:R-:W-:Y:S01]  /*12280*/  MOV R13, 0xffffffff ;  /* 0xffffffff000d7802 */ /* 0x000fe20000000f00 */
[----:B------:R-:W-:Y:S01]  /*12290*/  IMAD.MOV.U32 R17, RZ, RZ, -0x1 ;  /* 0xffffffffff117424 */ /* 0x000fe200078e00ff */
[----:B--2---:R-:W-:-:S04]  /*122a0*/  ISETP.GE.U32.AND P0, PT, R20, UR4, PT ;  /* 0x0000000414007c0c */ /* 0x004fc8000bf06070 */
[----:B---3--:R-:W-:-:S13]  /*122b0*/  ISETP.GE.U32.AND.EX P0, PT, R24, UR5, PT, P0 ;  /* 0x0000000518007c0c */ /* 0x008fda000bf06100 */
[----:B------:R-:W-:Y:S05]  /*122c0*/  @P0 BRA `(.L_x_487) ;  /* 0x0000000400340947 */ /* 0x000fea0003800000 */
[----:B------:R-:W1:Y:S01]  /*122d0*/  LDC.64 R12, c[0x0][0x628] ;  /* 0x00018a00ff0c7b82 */ /* 0x000e620000000a00 */
[----:B------:R-:W-:Y:S02]  /*122e0*/  IMAD.MOV.U32 R10, RZ, RZ, R20 ;  /* 0x000000ffff0a7224 */ /* 0x000fe400078e0014 */
[----:B------:R-:W-:-:S05]  /*122f0*/  IMAD.MOV.U32 R11, RZ, RZ, R24 ;  /* 0x000000ffff0b7224 */ /* 0x000fca00078e0018 */
[----:B------:R-:W2:Y:S08]  /*12300*/  LDC R16, c[0x0][0x630] ;  /* 0x00018c00ff107b82 */ /* 0x000eb00000000800 */
[----:B------:R-:W3:Y:S01]  /*12310*/  LDC.64 R18, c[0x0][0x620] ;  /* 0x00018800ff127b82 */ /* 0x000ee20000000a00 */
[----:B-1----:R-:W-:-:S04]  /*12320*/  ISETP.NE.U32.AND P0, PT, R12, RZ, PT ;  /* 0x000000ff0c00720c */ /* 0x002fc80003f05070 */
[----:B------:R-:W-:-:S13]  /*12330*/  ISETP.NE.AND.EX P0, PT, R13, RZ, PT, P0 ;  /* 0x000000ff0d00720c */ /* 0x000fda0003f05300 */
[----:B--23--:R-:W-:Y:S05]  /*12340*/  @!P0 BRA `(.L_x_488) ;  /* 0x0000000000288947 */ /* 0x00cfea0003800000 */
[----:B------:R-:W1:Y:S02]  /*12350*/  LDC R6, c[0x0][0x634] ;  /* 0x00018d00ff067b82 */ /* 0x000e640000000800 */
[----:B-1----:R-:W-:-:S05]  /*12360*/  IADD3 R11, P0, R20, R6, RZ ;  /* 0x00000006140b7210 */ /* 0x002fca0007f1e0ff */
[----:B0-----:R-:W-:-:S04]  /*12370*/  IMAD.X R15, RZ, RZ, R24, P0 ;  /* 0x000000ffff0f7224 */ /* 0x001fc800000e0618 */
[----:B------:R-:W-:-:S04]  /*12380*/  IMAD.WIDE.U32 R6, R15, R12, RZ ;  /* 0x0000000c0f067225 */ /* 0x000fc800078e00ff */
[----:B------:R-:W-:-:S04]  /*12390*/  IMAD.WIDE.U32 R8, P0, R11, R13, R6 ;  /* 0x0000000d0b087225 */ /* 0x000fc80007800006 */
[----:B------:R-:W-:Y:S01]  /*123a0*/  IMAD.WIDE.U32 R6, R11, R12, RZ ;  /* 0x0000000c0b067225 */ /* 0x000fe200078e00ff */
[----:B------:R-:W-:-:S03]  /*123b0*/  IADD3.X R11, RZ, RZ, RZ, P0, !PT ;  /* 0x000000ffff0b7210 */ /* 0x000fc600007fe4ff */
[----:B------:R-:W-:Y:S01]  /*123c0*/  IMAD.MOV.U32 R10, RZ, RZ, R9 ;  /* 0x000000ffff0a7224 */ /* 0x000fe200078e0009 */
[----:B------:R-:W-:-:S05]  /*123d0*/  IADD3 RZ, P0, R7, R8, RZ ;  /* 0x0000000807ff7210 */ /* 0x000fca0007f1e0ff */
[----:B------:R-:W-:-:S08]  /*123e0*/  IMAD.WIDE.U32.X R10, R15, R13, R10, P0 ;  /* 0x0000000d0f0a7225 */ /* 0x000fd000000e040a */
.L_x_488:
[----:B0-----:R-:W0:Y:S01]  /*123f0*/  LDC.64 R22, c[0x0][0x640] ;  /* 0x00019000ff167b82 */ /* 0x001e220000000a00 */
[-CC-:B------:R-:W-:Y:S02]  /*12400*/  SHF.R.U64 R15, R10, R16.reuse, R11.reuse ;  /* 0x000000100a0f7219 */ /* 0x180fe4000000120b */
[----:B------:R-:W-:Y:S02]  /*12410*/  SHF.R.U32.HI R6, RZ, R16, R11 ;  /* 0x00000010ff067219 */ /* 0x000fe4000001160b */
[----:B------:R-:W-:-:S03]  /*12420*/  IADD3 R9, P0, RZ, -R15, RZ ;  /* 0x8000000fff097210 */ /* 0x000fc60007f1e0ff */
[----:B------:R-:W1:Y:S02]  /*12430*/  LDC R10, c[0x0][0x618] ;  /* 0x00018600ff0a7b82 */ /* 0x000e640000000800 */
[----:B------:R-:W-:Y:S02]  /*12440*/  IMAD.X R7, RZ, RZ, ~R6, P0 ;  /* 0x000000ffff077224 */ /* 0x000fe400000e0e06 */
[----:B------:R-:W-:Y:S02]  /*12450*/  IMAD.MOV.U32 R6, RZ, RZ, R20 ;  /* 0x000000ffff067224 */ /* 0x000fe400078e0014 */
[----:B------:R-:W-:Y:S01]  /*12460*/  IMAD R8, R7, R18, RZ ;  /* 0x0000001207087224 */ /* 0x000fe200078e02ff */
[----:B------:R-:W-:Y:S01]  /*12470*/  MOV R7, R24 ;  /* 0x0000001800077202 */ /* 0x000fe20000000f00 */
[----:B------:R-:W2:Y:S01]  /*12480*/  LDC R16, c[0x0][0x608] ;  /* 0x00018200ff107b82 */ /* 0x000ea20000000800 */
[----:B------:R-:W-:Y:S02]  /*12490*/  IMAD.MOV.U32 R24, RZ, RZ, 0x1 ;  /* 0x00000001ff187424 */ /* 0x000fe400078e00ff */
[----:B------:R-:W-:-:S05]  /*124a0*/  IMAD.WIDE.U32 R6, R9, R18, R6 ;  /* 0x0000001209067225 */ /* 0x000fca00078e0006 */
[----:B------:R-:W3:Y:S01]  /*124b0*/  LDC R21, c[0x0][0x658] ;  /* 0x00019600ff157b82 */ /* 0x000ee20000000800 */
[----:B------:R-:W-:Y:S01]  /*124c0*/  IMAD R9, R9, R19, R8 ;  /* 0x0000001309097224 */ /* 0x000fe200078e0208 */
[----:B0-----:R-:W-:Y:S01]  /*124d0*/  ISETP.NE.U32.AND P0, PT, R22, RZ, PT ;  /* 0x000000ff1600720c */ /* 0x001fe20003f05070 */
[----:B------:R-:W-:Y:S02]  /*124e0*/  IMAD.MOV.U32 R8, RZ, RZ, -0x1 ;  /* 0xffffffffff087424 */ /* 0x000fe400078e00ff */
[----:B------:R-:W-:Y:S01]  /*124f0*/  IMAD.IADD R7, R7, 0x1, R9 ;  /* 0x0000000107077824 */ /* 0x000fe200078e0209 */
[----:B------:R-:W-:Y:S02]  /*12500*/  ISETP.NE.AND.EX P0, PT, R23, RZ, PT, P0 ;  /* 0x000000ff1700720c */ /* 0x000fe40003f05300 */
[----:B------:R-:W0:Y:S02]  /*12510*/  LDC R18, c[0x0][0x600] ;  /* 0x00018000ff127b82 */ /* 0x000e240000000800 */
[----:B-1----:R-:W-:-:S02]  /*12520*/  SHF.R.U64 R12, R6, R10, R7 ;  /* 0x0000000a060c7219 */ /* 0x002fc40000001207 */
[----:B------:R-:W-:-:S04]  /*12530*/  SHF.R.U32.HI R7, RZ, R10, R7 ;  /* 0x0000000aff077219 */ /* 0x000fc80000011607 */
[----:B------:R-:W1:Y:S01]  /*12540*/  LDC R19, c[0x0][0x648] ;  /* 0x00019200ff137b82 */ /* 0x000e620000000800 */
[-CC-:B--2---:R-:W-:Y:S02]  /*12550*/  SHF.R.U64 R17, R12, R16.reuse, R7.reuse ;  /* 0x000000100c117219 */ /* 0x184fe40000001207 */
[----:B------:R-:W-:-:S05]  /*12560*/  SHF.R.U32.HI R6, RZ, R16, R7 ;  /* 0x00000010ff067219 */ /* 0x000fca0000011607 */
[----:B------:R-:W2:Y:S01]  /*12570*/  LDC R20, c[0x0][0x638] ;  /* 0x00018e00ff147b82 */ /* 0x000ea20000000800 */
[-C--:B---3--:R-:W-:Y:S02]  /*12580*/  SHF.L.U32 R8, R8, R21.reuse, RZ ;  /* 0x0000001508087219 */ /* 0x088fe400000006ff */
[-CC-:B------:R-:W-:Y:S02]  /*12590*/  SHF.R.U64 R16, R17, R21.reuse, R6.reuse ;  /* 0x0000001511107219 */ /* 0x180fe40000001206 */
[----:B------:R-:W-:Y:S02]  /*125a0*/  SHF.R.U32.HI R7, RZ, R21, R6 ;  /* 0x00000015ff077219 */ /* 0x000fe40000011606 */
[----:B------:R-:W-:Y:S01]  /*125b0*/  LOP3.LUT R26, RZ, R8, RZ, 0x33, !PT ;  /* 0x00000008ff1a7212 */ /* 0x000fe200078e33ff */
[----:B------:R-:W3:Y:S01]  /*125c0*/  LDC R25, c[0x0][0x610] ;  /* 0x00018400ff197b82 */ /* 0x000ee20000000800 */
[----:B------:R-:W-:Y:S01]  /*125d0*/  MOV R6, R16 ;  /* 0x0000001000067202 */ /* 0x000fe20000000f00 */
[----:B------:R-:W-:Y:S06]  /*125e0*/  @!P0 BRA `(.L_x_489) ;  /* 0x0000000000288947 */ /* 0x000fec0003800000 */
[----:B------:R-:W4:Y:S02]  /*125f0*/  LDC R11, c[0x0][0x64c] ;  /* 0x00019300ff0b7b82 */ /* 0x000f240000000800 */
[----:B----4-:R-:W-:-:S05]  /*12600*/  IADD3 R11, P0, R16, R11, RZ ;  /* 0x0000000b100b7210 */ /* 0x010fca0007f1e0ff */
[----:B------:R-:W-:-:S04]  /*12610*/  IMAD.X R13, RZ, RZ, R7, P0 ;  /* 0x000000ffff0d7224 */ /* 0x000fc800000e0607 */
[----:B------:R-:W-:-:S04]  /*12620*/  IMAD.WIDE.U32 R6, R13, R22, RZ ;  /* 0x000000160d067225 */ /* 0x000fc800078e00ff */
[----:B------:R-:W-:-:S04]  /*12630*/  IMAD.WIDE.U32 R8, P0, R11, R23, R6 ;  /* 0x000000170b087225 */ /* 0x000fc80007800006 */
[----:B------:R-:W-:-:S04]  /*12640*/  IMAD.WIDE.U32 R6, R11, R22, RZ ;  /* 0x000000160b067225 */ /* 0x000fc800078e00ff */
[----:B------:R-:W-:Y:S01]  /*12650*/  IMAD.X R11, RZ, RZ, RZ, P0 ;  /* 0x000000ffff0b7224 */ /* 0x000fe200000e06ff */
[----:B------:R-:W-:Y:S01]  /*12660*/  IADD3 RZ, P0, R7, R8, RZ ;  /* 0x0000000807ff7210 */ /* 0x000fe20007f1e0ff */
[----:B------:R-:W-:-:S04]  /*12670*/  IMAD.MOV.U32 R10, RZ, RZ, R9 ;  /* 0x000000ffff0a7224 */ /* 0x000fc800078e0009 */
[----:B------:R-:W-:-:S08]  /*12680*/  IMAD.WIDE.U32.X R6, R13, R23, R10, P0 ;  /* 0x000000170d067225 */ /* 0x000fd000000e040a */
.L_x_489:
[----:B------:R-:W4:Y:S01]  /*12690*/  LDC R8, c[0x0][0x65c] ;  /* 0x00019700ff087b82 */ /* 0x000f220000000800 */
[----:B-1----:R-:W-:Y:S01]  /*126a0*/  SHF.R.U64 R6, R6, R19, R7 ;  /* 0x0000001306067219 */ /* 0x002fe20000001207 */
[----:B------:R-:W-:Y:S01]  /*126b0*/  IMAD.MOV.U32 R13, RZ, RZ, R15 ;  /* 0x000000ffff0d7224 */ /* 0x000fe200078e000f */
[----:B------:R-:W-:Y:S02]  /*126c0*/  SHF.L.U32 R24, R24, R21, RZ ;  /* 0x0000001518187219 */ /* 0x000fe400000006ff */
[----:B------:R-:W-:Y:S01]  /*126d0*/  LOP3.LUT R3, R17, R26, RZ, 0xc0, !PT ;  /* 0x0000001a11037212 */ /* 0x000fe200078ec0ff */
[----:B------:R-:W-:Y:S01]  /*126e0*/  IMAD.MOV R7, RZ, RZ, -R6 ;  /* 0x000000ffff077224 */ /* 0x000fe200078e0a06 */
[----:B0-----:R-:W-:-:S03]  /*126f0*/  IADD3 R9, R18, -0x1, RZ ;  /* 0xffffffff12097810 */ /* 0x001fc60007ffe0ff */
[----:B------:R-:W-:Y:S02]  /*12700*/  IMAD R3, R24, R6, R3 ;  /* 0x0000000618037224 */ /* 0x000fe400078e0203 */
[----:B------:R-:W-:Y:S01]  /*12710*/  IMAD.MOV.U32 R6, RZ, RZ, 0x1 ;  /* 0x00000001ff067424 */ /* 0x000fe200078e00ff */
[----:B----4-:R-:W-:-:S13]  /*12720*/  ISETP.NE.AND P0, PT, R8, 0x1, PT ;  /* 0x000000010800780c */ /* 0x010fda0003f05270 */
[----:B------:R-:W-:Y:S01]  /*12730*/  @P0 IMAD R4, R5, R14, R2 ;  /* 0x0000000e05040224 */ /* 0x000fe200078e0202 */
[----:B------:R-:W-:Y:S01]  /*12740*/  LOP3.LUT R5, R12, R9, RZ, 0xc0, !PT ;  /* 0x000000090c057212 */ /* 0x000fe200078ec0ff */
[----:B--2---:R-:W-:Y:S02]  /*12750*/  IMAD R2, R7, R20, R16 ;  /* 0x0000001407027224 */ /* 0x004fe400078e0210 */
[----:B---3--:R-:W-:Y:S02]  /*12760*/  IMAD R4, R3, R25, R4 ;  /* 0x0000001903047224 */ /* 0x008fe400078e0204 */
[----:B------:R-:W-:-:S05]  /*12770*/  IMAD R3, R2, R18, R5 ;  /* 0x0000001202037224 */ /* 0x000fca00078e0205 */
[----:B------:R-:W-:Y:S02]  /*12780*/  SEL R17, R3, R4, !P0 ;  /* 0x0000000403117207 */ /* 0x000fe40004000000 */
[----:B------:R-:W-:-:S07]  /*12790*/  SEL R16, R4, R3, !P0 ;  /* 0x0000000304107207 */ /* 0x000fce0004000000 */
.L_x_487:
[----:B------:R-:W-:-:S08]  /*127a0*/  NOP ;  /* 0x0000000000007918 */ /* 0x000fd00000000000 */
[----:B0-----:R-:W0:-:S00]  /*127b0*/  USETMAXREG.DEALLOC.CTAPOOL 0x28 ;  /* 0x00000028000079c8 */ /* 0x001e0000080e0500 */
[----:B0-----:R-:W-:-:S13]  /*127c0*/  ISETP.NE.AND P0, PT, R0, RZ, PT ;  /* 0x000000ff0000720c */ /* 0x001fda0003f05270 */
[----:B------:R-:W-:Y:S05]  /*127d0*/  @P0 EXIT ;  /* 0x000000000000094d */ /* 0x000fea0003800000 */
[----:B------:R-:W-:Y:S01]  /*127e0*/  LOP3.LUT P0, RZ, R6, 0xff, RZ, 0xc0, !PT ;  /* 0x000000ff06ff7812 */ /* 0x000fe2000780c0ff */
[----:B------:R-:W-:Y:S01]  /*127f0*/  IMAD.MOV.U32 R10, RZ, RZ, RZ ;  /* 0x000000ffff0a7224 */ /* 0x000fe200078e00ff */
[----:B------:R-:W-:-:S11]  /*12800*/  MOV R11, 0x1 ;  /* 0x00000001000b7802 */ /* 0x000fd60000000f00 */
[----:B------:R-:W-:Y:S05]  /*12810*/  @!P0 BRA `(.L_x_490) ;  /* 0x0000000c00688947 */ /* 0x000fea0003800000 */
[----:B------:R-:W2:Y:S01]  /*12820*/  LDL R2, [R1+0x88] ;  /* 0x0000880001027983 */ /* 0x000ea20000100800 */
[----:B------:R-:W0:Y:S01]  /*12830*/  LDC R0, c[0x0][0x28c] ;  /* 0x0000a300ff007b82 */ /* 0x000e220000000800 */
[----:B------:R-:W-:Y:S01]  /*12840*/  ULDC UR5, c[0x0][0x658] ;  /* 0x0001960000057ab9 */ /* 0x000fe20000000800 */
[----:B------:R-:W-:Y:S01]  /*12850*/  UMOV UR7, 0xffffffff ;  /* 0xffffffff00077882 */ /* 0x000fe20000000000 */
[----:B------:R-:W1:Y:S01]  /*12860*/  S2R R8, SR_CgaCtaId ;  /* 0x0000000000087919 */ /* 0x000e620000008800 */
[----:B------:R-:W-:Y:S01]  /*12870*/  ULDC UR6, c[0x0][0xc] ;  /* 0x0000030000067ab9 */ /* 0x000fe20000000800 */
[----:B------:R-:W-:Y:S01]  /*12880*/  USHF.L.U32 UR8, UR7, UR5, URZ ;  /* 0x0000000507087299 */ /* 0x000fe2000800063f */
[----:B------:R-:W-:Y:S01]  /*12890*/  MOV R5, 0x3800 ;  /* 0x0000380000057802 */ /* 0x000fe20000000f00 */
[----:B------:R-:W-:Y:S01]  /*128a0*/  UMOV UR9, 0x1 ;  /* 0x0000000100097882 */ /* 0x000fe20000000000 */
[----:B------:R-:W-:Y:S01]  /*128b0*/  ULDC UR7, c[0x0][0x10] ;  /* 0x0000040000077ab9 */ /* 0x000fe20000000800 */
[----:B------:R-:W-:Y:S01]  /*128c0*/  USHF.L.U32 UR18, UR9, UR5, URZ ;  /* 0x0000000509127299 */ /* 0x000fe2000800063f */
[----:B------:R-:W-:Y:S01]  /*128d0*/  BSSY B0, `(.L_x_490) ;  /* 0x00000ce000007945 */ /* 0x000fe20003800000 */
[----:B------:R-:W-:Y:S01]  /*128e0*/  UIMAD.WIDE.U32 UR6, UR6, UR7, URZ ;  /* 0x00000007060672a5 */ /* 0x000fe2000f8e003f */
[----:B------:R-:W-:Y:S01]  /*128f0*/  IMAD.MOV.U32 R6, RZ, RZ, 0x1 ;  /* 0x00000001ff067424 */ /* 0x000fe200078e00ff */
[----:B------:R-:W-:Y:S01]  /*12900*/  ULDC UR5, c[0x0][0x14] ;  /* 0x0000050000057ab9 */ /* 0x000fe20000000800 */
[----:B------:R-:W-:Y:S01]  /*12910*/  IMAD.MOV.U32 R11, RZ, RZ, 0x1 ;  /* 0x00000001ff0b7424 */ /* 0x000fe200078e00ff */
[----:B------:R-:W-:Y:S01]  /*12920*/  UIMAD.WIDE.U32 UR22, UR6, UR5, URZ ;  /* 0x00000005061672a5 */ /* 0x000fe2000f8e003f */
[----:B------:R-:W-:Y:S01]  /*12930*/  MOV R10, RZ ;  /* 0x000000ff000a7202 */ /* 0x000fe20000000f00 */
[----:B------:R-:W-:Y:S01]  /*12940*/  UIMAD UR13, UR7, UR5, URZ ;  /* 0x00000005070d72a4 */ /* 0x000fe2000f8e023f */
[----:B------:R-:W-:Y:S01]  /*12950*/  ULDC UR4, c[0x0][0x600] ;  /* 0x0001800000047ab9 */ /* 0x000fe20000000800 */
[----:B------:R-:W-:-:S02]  /*12960*/  ULOP3.LUT UR17, URZ, UR8, URZ, 0x33, !UPT ;  /* 0x000000083f117292 */ /* 0x000fc4000f8e333f */
[----:B------:R-:W-:Y:S01]  /*12970*/  UIADD3 UR4, UR4, -0x1, URZ ;  /* 0xffffffff04047890 */ /* 0x000fe2000fffe03f */
[----:B0-----:R-:W-:Y:S01]  /*12980*/  VIADD R0, R0, 0x7f ;  /* 0x0000007f00007836 */ /* 0x001fe20000000000 */
[----:B------:R-:W-:Y:S01]  /*12990*/  UIADD3 UR13, UR23, UR13, URZ ;  /* 0x0000000d170d7290 */ /* 0x000fe2000fffe03f */
[----:B------:R-:W-:-:S03]  /*129a0*/  ULDC.64 UR24, c[0x0][0x198] ;  /* 0x0000660000187ab9 */ /* 0x000fc60000000a00 */
[----:B------:R-:W-:-:S04]  /*129b0*/  SHF.R.S32.HI R3, RZ, 0x1f, R0 ;  /* 0x0000001fff037819 */ /* 0x000fc80000011400 */
[----:B------:R-:W-:Y:S02]  /*129c0*/  LEA.HI R3, R3, R0, RZ, 0x7 ;  /* 0x0000000003037211 */ /* 0x000fe400078f38ff */
[----:B-1----:R-:W-:Y:S02]  /*129d0*/  LOP3.LUT R8, R8, 0x1, RZ, 0xc0, !PT ;  /* 0x0000000108087812 */ /* 0x002fe400078ec0ff */
[----:B------:R-:W-:-:S03]  /*129e0*/  SHF.R.S32.HI R7, RZ, 0x7, R3 ;  /* 0x00000007ff077819 */ /* 0x000fc60000011403 */
[----:B------:R-:W-:Y:S02]  /*129f0*/  IMAD R0, R8, R5, 0x18100 ;  /* 0x0001810008007424 */ /* 0x000fe400078e0205 */
[----:B------:R-:W-:Y:S01]  /*12a00*/  VIADD R12, R7, 0x1 ;  /* 0x00000001070c7836 */ /* 0x000fe20000000000 */
[----:B--2---:R-:W-:-:S07]  /*12a10*/  LOP3.LUT R9, R2, 0x2, RZ, 0xfc, !PT ;  /* 0x0000000202097812 */ /* 0x004fce00078efcff */
.L_x_501:
[----:B------:R-:W-:-:S03]  /*12a20*/  UMOV UR5, 0xffffffff ;  /* 0xffffffff00057882 */ /* 0x000fc60000000000 */
[----:B------:R-:W-:Y:S05]  /*12a30*/  BRA.DIV UR5, `(.L_x_491) ;  /* 0x0000000e05cc7947 */ /* 0x000fea000b800000 */
[----:B------:R-:W-:-:S13]  /*12a40*/  ELECT P6, URZ, PT ;  /* 0x00000000003f782f */ /* 0x000fda00038c0000 */
.L_x_512:
[----:B------:R-:W0:Y:S01]  /*12a50*/  LDC R2, c[0x0][0x28c] ;  /* 0x0000a300ff027b82 */ /* 0x000e220000000800 */
[----:B------:R-:W-:Y:S01]  /*12a60*/  BSSY B1, `(.L_x_492) ;  /* 0x000003a000017945 */ /* 0x000fe20003800000 */
[----:B0-----:R-:W-:-:S13]  /*12a70*/  ISETP.LT.OR P6, PT, R2, 0x1, !P6 ;  /* 0x000000010200780c */ /* 0x001fda00077c1670 */
[----:B------:R-:W-:Y:S05]  /*12a80*/  @P6 BRA `(.L_x_493) ;  /* 0x0000000000dc6947 */ /* 0x000fea0003800000 */
[----:B------:R-:W-:Y:S01]  /*12a90*/  IMAD R17, R17, 0x2, R8 ;  /* 0x0000000211117824 */ /* 0x000fe200078e0208 */
[----:B------:R-:W-:Y:S01]  /*12aa0*/  MOV R19, RZ ;  /* 0x000000ff00137202 */ /* 0x000fe20000000f00 */
[----:B------:R-:W-:Y:S01]  /*12ab0*/  IMAD R16, R16, 0xc0, RZ ;  /* 0x000000c010107824 */ /* 0x000fe200078e02ff */
[----:B------:R-:W-:Y:S01]  /*12ac0*/  MOV R5, R10 ;  /* 0x0000000a00057202 */ /* 0x000fe20000000f00 */
[----:B------:R-:W-:Y:S02]  /*12ad0*/  IMAD.MOV.U32 R2, RZ, RZ, R12 ;  /* 0x000000ffff027224 */ /* 0x000fe400078e000c */
[----:B------:R-:W-:Y:S02]  /*12ae0*/  IMAD.MOV.U32 R3, RZ, RZ, R11 ;  /* 0x000000ffff037224 */ /* 0x000fe400078e000b */
[----:B------:R-:W-:-:S07]  /*12af0*/  IMAD R17, R17, 0x70, RZ ;  /* 0x0000007011117824 */ /* 0x000fce00078e02ff */
.L_x_496:
[----:B------:R-:W0:Y:S01]  /*12b00*/  S2R R15, SR_CgaCtaId ;  /* 0x00000000000f7919 */ /* 0x000e220000008800 */
[----:B------:R-:W-:Y:S01]  /*12b10*/  MOV R4, 0x400 ;  /* 0x0000040000047802 */ /* 0x000fe20000000f00 */
[----:B------:R-:W1:Y:S03]  /*12b20*/  S2R R14, SR_TID.X ;  /* 0x00000000000e7919 */ /* 0x000e660000002100 */
[----:B0-----:R-:W-:Y:S02]  /*12b30*/  LEA R18, R15, R4, 0x18 ;  /* 0x000000040f127211 */ /* 0x001fe400078ec0ff */
[----:B------:R-:W-:Y:S02]  /*12b40*/  SHF.L.U32 R4, R3, 0x1f, RZ ;  /* 0x0000001f03047819 */ /* 0x000fe400000006ff */
[----:B-1----:R-:W-:Y:S01]  /*12b50*/  LOP3.LUT P1, RZ, R14, 0x7f, RZ, 0xc0, !PT ;  /* 0x0000007f0eff7812 */ /* 0x002fe2000782c0ff */
[----:B------:R-:W-:-:S04]  /*12b60*/  IMAD R15, R5, 0x8, R18 ;  /* 0x00000008050f7824 */ /* 0x000fc800078e0212 */
[----:B------:R-:W0:Y:S08]  /*12b70*/  SYNCS.PHASECHK.TRANS64.TRYWAIT P0, [R15+URZ+0x20], R4 ;  /* 0x000020040f0075a7 */ /* 0x000e30000800017f */
[----:B------:R-:W1:Y:S01]  /*12b80*/  @!P1 LDC R14, c[0x0][0x500] ;  /* 0x00014000ff0e9b82 */ /* 0x000e620000000800 */
[----:B0-----:R-:W-:Y:S05]  /*12b90*/  @!P0 BRA `(.L_x_494) ;  /* 0x0000000c00948947 */ /* 0x001fea0003800000 */
.L_x_513:
[----:B0-----:R-:W-:Y:S01]  /*12ba0*/  PRMT R4, R9, 0x9910, RZ ;  /* 0x0000991009047816 */ /* 0x001fe200000000ff */
[----:B-1----:R0:W-:Y:S03]  /*12bb0*/  @!P1 SYNCS.ARRIVE.TRANS64 RZ, [R15+URZ], R14 ;  /* 0x0000000e0fff99a7 */ /* 0x0021e6000800003f */
[----:B------:R-:W-:-:S13]  /*12bc0*/  ISETP.NE.AND P0, PT, R4, 0x2, PT ;  /* 0x000000020400780c */ /* 0x000fda0003f05270 */
[----:B0-----:R-:W-:Y:S05]  /*12bd0*/  @P0 BRA `(.L_x_495) ;  /* 0x0000000000040947 */ /* 0x001fea0003800000 */
[----:B------:R-:W-:Y:S01]  /*12be0*/  BPT.TRAP 0x1 ;  /* 0x000000040000795c */ /* 0x000fe20000300000 */
.L_x_495:
[----:B------:R-:W-:Y:S01]  /*12bf0*/  IMAD R4, R5, 0x6000, R18 ;  /* 0x0000600005047824 */ /* 0x000fe200078e0212 */
[----:B------:R-:W-:Y:S01]  /*12c00*/  R2UR UR19, R18 ;  /* 0x00000000121372ca */ /* 0x000fe200000e0000 */
[----:B------:R-:W-:Y:S01]  /*12c10*/  UIADD3 UR6, UP0, UR24, 0xf0, URZ ;  /* 0x000000f018067890 */ /* 0x000fe2000ff1e03f */
[----:B------:R-:W-:Y:S01]  /*12c20*/  R2UR UR9, R15 ;  /* 0x000000000f0972ca */ /* 0x000fe200000e0000 */
[----:B------:R-:W-:Y:S01]  /*12c30*/  UIADD3 UR26, UP1, UR24, 0x1f0, URZ ;  /* 0x000001f0181a7890 */ /* 0x000fe2000ff3e03f */
[----:B------:R-:W-:Y:S01]  /*12c40*/  R2UR UR5, R4 ;  /* 0x00000000040572ca */ /* 0x000fe200000e0000 */
[----:B------:R-:W-:Y:S01]  /*12c50*/  IMAD R4, R5, 0x7000, R0 ;  /* 0x0000700005047824 */ /* 0x000fe200078e0200 */
[----:B------:R-:W-:Y:S01]  /*12c60*/  R2UR UR11, R16 ;  /* 0x00000000100b72ca */ /* 0x000fe200000e0000 */
[----:B------:R-:W-:Y:S01]  /*12c70*/  UIADD3.X UR7, URZ, UR25, URZ, UP0, !UPT ;  /* 0x000000193f077290 */ /* 0x000fe200087fe43f */
[----:B------:R-:W-:Y:S01]  /*12c80*/  R2UR UR10, R19 ;  /* 0x00000000130a72ca */ /* 0x000fe200000e0000 */
[----:B------:R-:W-:Y:S01]  /*12c90*/  VIADD R5, R5, 0x1 ;  /* 0x0000000105057836 */ /* 0x000fe20000000000 */
[----:B------:R-:W-:Y:S01]  /*12ca0*/  R2UR UR8, R4 ;  /* 0x00000000040872ca */ /* 0x000fe200000e0000 */
[----:B------:R-:W-:Y:S01]  /*12cb0*/  UIADD3.X UR27, URZ, UR25, URZ, UP1, !UPT ;  /* 0x000000193f1b7290 */ /* 0x000fe20008ffe43f */
[----:B------:R-:W-:Y:S01]  /*12cc0*/  R2UR UR12, R13 ;  /* 0x000000000d0c72ca */ /* 0x000fe200000e0000 */
[----:B------:R-:W-:Y:S01]  /*12cd0*/  UMOV UR14, 0x0 ;  /* 0x00000000000e7882 */ /* 0x000fe20000000000 */
[----:B------:R-:W-:Y:S01]  /*12ce0*/  IADD3 R2, R2, -0x1, RZ ;  /* 0xffffffff02027810 */ /* 0x000fe20007ffe0ff */
[----:B------:R-:W-:Y:S01]  /*12cf0*/  UMOV UR15, 0x10000000 ;  /* 0x10000000000f7882 */ /* 0x000fe20000000000 */
[----:B------:R-:W-:Y:S01]  /*12d00*/  R2UR UR20, R17 ;  /* 0x00000000111472ca */ /* 0x000fe200000e0000 */
[----:B------:R-:W-:Y:S01]  /*12d10*/  UIADD3 UR16, UR5, 0x100, URZ ;  /* 0x0000010005107890 */ /* 0x000fe2000fffe03f */
[----:B------:R-:W-:Y:S01]  /*12d20*/  ISETP.GT.AND P1, PT, R2, 0x1, PT ;  /* 0x000000010200780c */ /* 0x000fe20003f24270 */
[----:B------:R-:W-:Y:S01]  /*12d30*/  UMOV UR21, 0x30000 ;  /* 0x0003000000157882 */ /* 0x000fe20000000000 */
[----:B------:R-:W-:Y:S01]  /*12d40*/  ISETP.NE.AND P0, PT, R5, 0x4, PT ;  /* 0x000000040500780c */ /* 0x000fe20003f05270 */
[----:B------:R-:W-:-:S02]  /*12d50*/  VIADD R19, R19, 0x80 ;  /* 0x0000008013137836 */ /* 0x000fc40000000000 */
[----:B------:R-:W-:Y:S01]  /*12d60*/  UIADD3 UR5, UR19, UR8, URZ ;  /* 0x0000000813057290 */ /* 0x000fe2000fffe03f */
[----:B------:R-:W-:Y:S02]  /*12d70*/  SEL R4, RZ, 0x1, P0 ;  /* 0x00000001ff047807 */ /* 0x000fe40000000000 */
[----:B------:R-:W-:Y:S01]  /*12d80*/  UMOV UR8, UR16 ;  /* 0x0000001000087c82 */ /* 0x000fe20008000000 */
[----:B------:R-:W-:Y:S01]  /*12d90*/  SEL R5, R5, RZ, P0 ;  /* 0x000000ff05057207 */ /* 0x000fe20000000000 */
[----:B------:R0:W-:Y:S01]  /*12da0*/  UTMALDG.3D [UR8], [UR6], desc[UR14] ;  /* 0x00000e08060075b4 */ /* 0x0001e20008011000 */
[----:B------:R-:W-:Y:S01]  /*12db0*/  LOP3.LUT R3, R3, R4, RZ, 0x3c, !PT ;  /* 0x0000000403037212 */ /* 0x000fe200078e3cff */
[----:B0-----:R-:W-:Y:S01]  /*12dc0*/  UMOV UR11, UR20 ;  /* 0x00000014000b7c82 */ /* 0x001fe20008000000 */
[----:B------:R-:W-:Y:S02]  /*12dd0*/  UMOV UR8, UR5 ;  /* 0x0000000500087c82 */ /* 0x000fe40008000000 */
[----:B------:R0:W-:Y:S02]  /*12de0*/  UTMALDG.3D.MULTICAST [UR8], [UR26], UR21, desc[UR14] ;  /* 0x00000e081a0073b4 */ /* 0x0001e40008011815 */
[----:B0-----:R-:W-:Y:S05]  /*12df0*/  @P1 BRA `(.L_x_496) ;  /* 0xfffffffc00401947 */ /* 0x001fea000383ffff */
.L_x_493:
[----:B------:R-:W-:Y:S05]  /*12e00*/  BSYNC B1 ;  /* 0x0000000000017941 */ /* 0x000fea0003800000 */
.L_x_492:
[----:B------:R-:W2:Y:S01]  /*12e10*/  LDL.LU R21, [R1+0x8c] ;  /* 0x00008c0001157983 */ /* 0x000ea20000300800 */
[----:B------:R-:W-:Y:S01]  /*12e20*/  LOP3.LUT P1, RZ, R6, 0xff, RZ, 0xc0, !PT ;  /* 0x000000ff06ff7812 */ /* 0x000fe2000782c0ff */
[----:B------:R-:W-:Y:S01]  /*12e30*/  IMAD.IADD R10, R7, 0x1, R10 ;  /* 0x00000001070a7824 */ /* 0x000fe200078e020a */
[----:B------:R-:W-:Y:S01]  /*12e40*/  ULDC.64 UR6, c[0x0][0x650] ;  /* 0x0001940000067ab9 */ /* 0x000fe20000000a00 */
[----:B------:R-:W3:Y:S01]  /*12e50*/  LDL.LU R20, [R1+0x90] ;  /* 0x0000900001147983 */ /* 0x000ee20000300800 */
[----:B------:R-:W-:Y:S01]  /*12e60*/  BSSY B1, `(.L_x_497) ;  /* 0x0000072000017945 */ /* 0x000fe20003800000 */
[----:B------:R-:W-:Y:S01]  /*12e70*/  MOV R16, 0xffffffff ;  /* 0xffffffff00107802 */ /* 0x000fe20000000f00 */
[----:B------:R-:W-:Y:S01]  /*12e80*/  IMAD.MOV.U32 R17, RZ, RZ, -0x1 ;  /* 0xffffffffff117424 */ /* 0x000fe200078e00ff */
[----:B------:R-:W-:Y:S01]  /*12e90*/  SHF.R.U32.HI R2, RZ, 0x2, R10 ;  /* 0x00000002ff027819 */ /* 0x000fe2000001160a */
[----:B------:R-:W-:Y:S01]  /*12ea0*/  IMAD.MOV.U32 R13, RZ, RZ, -0x1 ;  /* 0xffffffffff0d7424 */ /* 0x000fe200078e00ff */
[----:B------:R-:W-:-:S02]  /*12eb0*/  ISETP.GT.U32.AND P0, PT, R10, 0x3, PT ;  /* 0x000000030a00780c */ /* 0x000fc40003f04070 */
[----:B------:R-:W-:Y:S02]  /*12ec0*/  LOP3.LUT R2, R2, 0x1, RZ, 0xc0, !PT ;  /* 0x0000000102027812 */ /* 0x000fe400078ec0ff */
[----:B------:R-:W0:Y:S01]  /*12ed0*/  @P1 S2R R4, SR_CgaCtaId ;  /* 0x0000000000041919 */ /* 0x000e220000008800 */
[----:B------:R-:W-:Y:S02]  /*12ee0*/  @P1 MOV R3, 0x400 ;  /* 0x0000040000031802 */ /* 0x000fe40000000f00 */
[----:B------:R-:W-:Y:S02]  /*12ef0*/  ISETP.LT.U32.AND P0, PT, R7, 0x4, P0 ;  /* 0x000000040700780c */ /* 0x000fe40000701070 */
[----:B------:R-:W-:Y:S02]  /*12f00*/  LOP3.LUT R10, R10, 0x3, RZ, 0xc0, !PT ;  /* 0x000000030a0a7812 */ /* 0x000fe400078ec0ff */
[----:B------:R-:W-:Y:S02]  /*12f10*/  PRMT R6, RZ, 0x7610, R6 ;  /* 0x00007610ff067816 */ /* 0x000fe40000000006 */
[----:B0-----:R-:W-:-:S04]  /*12f20*/  @P1 LEA R3, R4, R3, 0x18 ;  /* 0x0000000304031211 */ /* 0x001fc800078ec0ff */
[----:B------:R0:W-:Y:S01]  /*12f30*/  @P1 SYNCS.ARRIVE.TRANS64.A1T0 RZ, [R3+URZ+0x58], RZ ;  /* 0x000058ff03ff19a7 */ /* 0x0001e2000810003f */
[----:B------:R-:W-:Y:S02]  /*12f40*/  ISETP.NE.U32.AND P1, PT, R2, 0x1, PT ;  /* 0x000000010200780c */ /* 0x000fe40003f25070 */
[----:B------:R-:W-:Y:S02]  /*12f50*/  SEL R2, RZ, 0x1, !P0 ;  /* 0x00000001ff027807 */ /* 0x000fe40004000000 */
[----:B------:R-:W-:-:S04]  /*12f60*/  ISETP.GT.U32.AND P1, PT, R7, 0x3, !P1 ;  /* 0x000000030700780c */ /* 0x000fc80004f24070 */
[----:B0-----:R-:W-:-:S04]  /*12f70*/  SEL R3, RZ, 0x1, !P1 ;  /* 0x00000001ff037807 */ /* 0x001fc80004800000 */
[--C-:B------:R-:W-:Y:S02]  /*12f80*/  LOP3.LUT R11, R3, R11, R2.reuse, 0x96, !PT ;  /* 0x0000000b030b7212 */ /* 0x100fe400078e9602 */
[----:B------:R-:W-:Y:S02]  /*12f90*/  PRMT R2, RZ, 0x7610, R2 ;  /* 0x00007610ff027816 */ /* 0x000fe40000000002 */
[----:B---3--:R-:W-:-:S04]  /*12fa0*/  IADD3 R20, P2, R20, UR22, RZ ;  /* 0x0000001614147c10 */ /* 0x008fc8000ff5e0ff */
[----:B--2---:R-:W-:Y:S01]  /*12fb0*/  IADD3.X R21, R21, UR13, RZ, P2, !PT ;  /* 0x0000000d15157c10 */ /* 0x004fe200097fe4ff */
[----:B------:R0:W-:Y:S01]  /*12fc0*/  STL [R1+0x90], R20 ;  /* 0x0000901401007387 */ /* 0x0001e20000100800 */
[----:B------:R-:W-:-:S03]  /*12fd0*/  ISETP.GE.U32.AND P2, PT, R20, UR6, PT ;  /* 0x0000000614007c0c */ /* 0x000fc6000bf46070 */
[----:B------:R0:W-:Y:S01]  /*12fe0*/  STL [R1+0x8c], R21 ;  /* 0x00008c1501007387 */ /* 0x0001e20000100800 */
[----:B------:R-:W-:-:S13]  /*12ff0*/  ISETP.GE.U32.AND.EX P0, PT, R21, UR7, PT, P2 ;  /* 0x0000000715007c0c */ /* 0x000fda000bf06120 */
[----:B0-----:R-:W-:Y:S05]  /*13000*/  @P0 BRA `(.L_x_498) ;  /* 0x00000004005c0947 */ /* 0x001fea0003800000 */
[----:B------:R-:W0:Y:S01]  /*13010*/  S2R R14, SR_CTAID.X ;  /* 0x00000000000e7919 */ /* 0x000e220000002500 */
[----:B------:R-:W-:Y:S01]  /*13020*/  ULDC.64 UR6, c[0x0][0x628] ;  /* 0x00018a0000067ab9 */ /* 0x000fe20000000a00 */
[----:B------:R-:W-:Y:S01]  /*13030*/  ULDC UR8, c[0x0][0x630] ;  /* 0x00018c0000087ab9 */ /* 0x000fe20000000800 */
[----:B------:R-:W-:Y:S01]  /*13040*/  ISETP.NE.U32.AND P0, PT, RZ, UR6, PT ;  /* 0x00000006ff007c0c */ /* 0x000fe2000bf05070 */
[----:B------:R-:W1:Y:S01]  /*13050*/  S2R R15, SR_CTAID.Y ;  /* 0x00000000000f7919 */ /* 0x000e620000002600 */
[----:B------:R-:W-:Y:S01]  /*13060*/  ULDC UR9, c[0x0][0x150] ;  /* 0x0000540000097ab9 */ /* 0x000fe20000000800 */
[----:B------:R-:W-:Y:S01]  /*13070*/  MOV R2, R20 ;  /* 0x0000001400027202 */ /* 0x000fe20000000f00 */
[----:B------:R-:W-:Y:S01]  /*13080*/  IMAD.MOV.U32 R3, RZ, RZ, R21 ;  /* 0x000000ffff037224 */ /* 0x000fe200078e0015 */
[----:B------:R-:W-:Y:S02]  /*13090*/  ISETP.NE.AND.EX P0, PT, RZ, UR7, PT, P0 ;  /* 0x00000007ff007c0c */ /* 0x000fe4000bf05300 */
[----:B0-----:R-:W-:-:S11]  /*130a0*/  I2FP.F32.U32 R16, R14 ;  /* 0x0000000e00107245 */ /* 0x001fd60000201000 */
[----:B------:R-:W-:Y:S05]  /*130b0*/  @!P0 BRA `(.L_x_499) ;  /* 0x0000000000288947 */ /* 0x000fea0003800000 */
[----:B------:R-:W-:Y:S02]  /*130c0*/  ULDC UR5, c[0x0][0x634] ;  /* 0x00018d0000057ab9 */ /* 0x000fe40000000800 */
[----:B------:R-:W-:-:S05]  /*130d0*/  IADD3 R3, P0, R20, UR5, RZ ;  /* 0x0000000514037c10 */ /* 0x000fca000ff1e0ff */
[----:B------:R-:W-:-:S04]  /*130e0*/  IMAD.X R13, RZ, RZ, R21, P0 ;  /* 0x000000ffff0d7224 */ /* 0x000fc800000e0615 */
[----:B------:R-:W-:-:S04]  /*130f0*/  IMAD.WIDE.U32 R4, R13, UR6, RZ ;  /* 0x000000060d047c25 */ /* 0x000fc8000f8e00ff */
[----:B------:R-:W-:-:S04]  /*13100*/  IMAD.WIDE.U32 R4, P0, R3, UR7, R4 ;  /* 0x0000000703047c25 */ /* 0x000fc8000f800004 */
[----:B------:R-:W-:-:S04]  /*13110*/  IMAD.WIDE.U32 R2, R3, UR6, RZ ;  /* 0x0000000603027c25 */ /* 0x000fc8000f8e00ff */
[----:B------:R-:W-:Y:S01]  /*13120*/  IMAD.MOV.U32 R2, RZ, RZ, R5 ;  /* 0x000000ffff027224 */ /* 0x000fe200078e0005 */
[----:B------:R-:W-:Y:S02]  /*13130*/  IADD3 RZ, P1, R3, R4, RZ ;  /* 0x0000000403ff7210 */ /* 0x000fe40007f3e0ff */
[----:B------:R-:W-:-:S03]  /*13140*/  IADD3.X R3, RZ, RZ, RZ, P0, !PT ;  /* 0x000000ffff037210 */ /* 0x000fc600007fe4ff */
[----:B------:R-:W-:-:S08]  /*13150*/  IMAD.WIDE.U32.X R2, R13, UR7, R2, P1 ;  /* 0x000000070d027c25 */ /* 0x000fd000088e0402 */
.L_x_499:
[--C-:B------:R-:W-:Y:S01]  /*13160*/  SHF.R.U64 R13, R2, UR8, R3.reuse ;  /* 0x00000008020d7c19 */ /* 0x100fe20008001203 */
[----:B------:R-:W-:Y:S01]  /*13170*/  ULDC.64 UR6, c[0x0][0x620] ;  /* 0x0001880000067ab9 */ /* 0x000fe20000000a00 */
[----:B------:R-:W-:Y:S01]  /*13180*/  SHF.R.U32.HI R2, RZ, UR8, R3 ;  /* 0x00000008ff027c19 */ /* 0x000fe20008011603 */
[----:B------:R-:W-:Y:S01]  /*13190*/  FMUL R16, R16, UR9 ;  /* 0x0000000910107c20 */ /* 0x000fe20008400000 */
[----:B------:R-:W-:Y:S01]  /*131a0*/  IADD3 R17, P0, RZ, -R13, RZ ;  /* 0x8000000dff117210 */ /* 0x000fe20007f1e0ff */
[----:B------:R-:W0:Y:S01]  /*131b0*/  LDC R19, c[0x0][0x144] ;  /* 0x00005100ff137b82 */ /* 0x000e220000000800 */
[----:B-1----:R-:W-:Y:S01]  /*131c0*/  I2FP.F32.U32 R3, R15 ;  /* 0x0000000f00037245 */ /* 0x002fe20000201000 */
[----:B------:R-:W-:Y:S02]  /*131d0*/  ULDC UR5, c[0x0][0x154] ;  /* 0x0000550000057ab9 */ /* 0x000fe40000000800 */
[----:B------:R-:W-:Y:S01]  /*131e0*/  IMAD.X R2, RZ, RZ, ~R2, P0 ;  /* 0x000000ffff027224 */ /* 0x000fe200000e0e02 */
[----:B------:R-:W1:Y:S01]  /*131f0*/  F2I.U32.TRUNC.NTZ R16, R16 ;  /* 0x0000001000107305 */ /* 0x000e62000020f000 */
[----:B------:R-:W-:Y:S01]  /*13200*/  FMUL R4, R3, UR5 ;  /* 0x0000000503047c20 */ /* 0x000fe20008400000 */
[----:B------:R-:W-:Y:S01]  /*13210*/  IMAD.MOV.U32 R3, RZ, RZ, R21 ;  /* 0x000000ffff037224 */ /* 0x000fe200078e0015 */
[----:B------:R-:W2:Y:S01]  /*13220*/  LDC R18, c[0x0][0x148] ;  /* 0x00005200ff127b82 */ /* 0x000ea20000000800 */
[----:B------:R-:W-:Y:S01]  /*13230*/  IMAD R2, R2, UR6, RZ ;  /* 0x0000000602027c24 */ /* 0x000fe2000f8e02ff */
[----:B------:R-:W-:-:S03]  /*13240*/  ULDC UR5, c[0x0][0x618] ;  /* 0x0001860000057ab9 */ /* 0x000fc60000000800 */
[C---:B------:R-:W-:Y:S01]  /*13250*/  IMAD R5, R17.reuse, UR7, R2 ;  /* 0x0000000711057c24 */ /* 0x040fe2000f8e0202 */
[----:B------:R-:W-:Y:S01]  /*13260*/  MOV R2, R20 ;  /* 0x0000001400027202 */ /* 0x000fe20000000f00 */
[----:B------:R-:W3:Y:S01]  /*13270*/  F2I.U32.TRUNC.NTZ R4, R4 ;  /* 0x0000000400047305 */ /* 0x000ee2000020f000 */
[----:B------:R-:W4:Y:S03]  /*13280*/  LDC R20, c[0x0][0x65c] ;  /* 0x00019700ff147b82 */ /* 0x000f260000000800 */
[----:B------:R-:W-:Y:S01]  /*13290*/  IMAD.WIDE.U32 R2, R17, UR6, R2 ;  /* 0x0000000611027c25 */ /* 0x000fe2000f8e0002 */
[----:B------:R-:W-:Y:S02]  /*132a0*/  ULDC.64 UR6, c[0x0][0x640] ;  /* 0x0001900000067ab9 */ /* 0x000fe40000000a00 */
[----:B------:R-:W-:Y:S01]  /*132b0*/  ISETP.NE.U32.AND P0, PT, RZ, UR6, PT ;  /* 0x00000006ff007c0c */ /* 0x000fe2000bf05070 */
[----:B-1----:R-:W-:Y:S01]  /*132c0*/  IMAD.MOV R16, RZ, RZ, -R16 ;  /* 0x000000ffff107224 */ /* 0x002fe200078e0a10 */
[----:B------:R-:W-:-:S02]  /*132d0*/  IADD3 R3, R3, R5, RZ ;  /* 0x0000000503037210 */ /* 0x000fc40007ffe0ff */
[----:B------:R-:W-:Y:S01]  /*132e0*/  ISETP.NE.AND.EX P0, PT, RZ, UR7, PT, P0 ;  /* 0x00000007ff007c0c */ /* 0x000fe2000bf05300 */
[----:B0-----:R-:W-:Y:S01]  /*132f0*/  IMAD R14, R19, R16, R14 ;  /* 0x00000010130e7224 */ /* 0x001fe200078e020e */
[--C-:B------:R-:W-:Y:S01]  /*13300*/  SHF.R.U64 R16, R2, UR5, R3.reuse ;  /* 0x0000000502107c19 */ /* 0x100fe20008001203 */
[----:B---3--:R-:W-:Y:S01]  /*13310*/  IMAD.MOV R2, RZ, RZ, -R4 ;  /* 0x000000ffff027224 */ /* 0x008fe200078e0a04 */
[----:B------:R-:W-:Y:S01]  /*13320*/  SHF.R.U32.HI R3, RZ, UR5, R3 ;  /* 0x00000005ff037c19 */ /* 0x000fe20008011603 */
[----:B------:R-:W-:Y:S01]  /*13330*/  ULDC UR5, c[0x0][0x608] ;  /* 0x0001820000057ab9 */ /* 0x000fe20000000800 */
[----:B----4-:R-:W-:-:S13]  /*13340*/  ISETP.NE.AND P2, PT, R20, 0x1, PT ;  /* 0x000000011400780c */ /* 0x010fda0003f45270 */
[----:B--2---:R-:W-:Y:S01]  /*13350*/  @P2 IMAD R14, R18, R2, R15 ;  /* 0x00000002120e2224 */ /* 0x004fe200078e020f */
[--C-:B------:R-:W-:Y:S02]  /*13360*/  SHF.R.U64 R18, R16, UR5, R3.reuse ;  /* 0x0000000510127c19 */ /* 0x100fe40008001203 */
[----:B------:R-:W-:Y:S01]  /*13370*/  SHF.R.U32.HI R3, RZ, UR5, R3 ;  /* 0x00000005ff037c19 */ /* 0x000fe20008011603 */
[----:B------:R-:W-:-:S03]  /*13380*/  ULDC UR5, c[0x0][0x658] ;  /* 0x0001960000057ab9 */ /* 0x000fc60000000800 */
[--C-:B------:R-:W-:Y:S02]  /*13390*/  SHF.R.U64 R15, R18, UR5, R3.reuse ;  /* 0x00000005120f7c19 */ /* 0x100fe40008001203 */
[----:B------:R-:W-:-:S03]  /*133a0*/  SHF.R.U32.HI R17, RZ, UR5, R3 ;  /* 0x00000005ff117c19 */ /* 0x000fc60008011603 */
[----:B------:R-:W-:Y:S01]  /*133b0*/  IMAD.MOV.U32 R4, RZ, RZ, R15 ;  /* 0x000000ffff047224 */ /* 0x000fe200078e000f */
[----:B------:R-:W-:Y:S01]  /*133c0*/  MOV R3, R17 ;  /* 0x0000001100037202 */ /* 0x000fe20000000f00 */
[----:B------:R-:W-:Y:S06]  /*133d0*/  @!P0 BRA `(.L_x_500) ;  /* 0x00000000002c8947 */ /* 0x000fec0003800000 */
[----:B------:R-:W-:Y:S02]  /*133e0*/  ULDC UR5, c[0x0][0x64c] ;  /* 0x0001930000057ab9 */ /* 0x000fe40000000800 */
[----:B------:R-:W-:-:S05]  /*133f0*/  IADD3 R3, P0, R15, UR5, RZ ;  /* 0x000000050f037c10 */ /* 0x000fca000ff1e0ff */
[----:B------:R-:W-:-:S04]  /*13400*/  IMAD.X R17, RZ, RZ, R17, P0 ;  /* 0x000000ffff117224 */ /* 0x000fc800000e0611 */
[----:B------:R-:W-:-:S04]  /*13410*/  IMAD.WIDE.U32 R4, R17, UR6, RZ ;  /* 0x0000000611047c25 */ /* 0x000fc8000f8e00ff */
[----:B------:R-:W-:-:S04]  /*13420*/  IMAD.WIDE.U32 R4, P0, R3, UR7, R4 ;  /* 0x0000000703047c25 */ /* 0x000fc8000f800004 */
[----:B------:R-:W-:Y:S01]  /*13430*/  IMAD.WIDE.U32 R2, R3, UR6, RZ ;  /* 0x0000000603027c25 */ /* 0x000fe2000f8e00ff */
[----:B------:R-:W-:-:S04]  /*13440*/  MOV R2, R5 ;  /* 0x0000000500027202 */ /* 0x000fc80000000f00 */
[----:B------:R-:W-:Y:S01]  /*13450*/  IADD3 RZ, P1, R3, R4, RZ ;  /* 0x0000000403ff7210 */ /* 0x000fe20007f3e0ff */
[----:B------:R-:W-:-:S04]  /*13460*/  IMAD.X R3, RZ, RZ, RZ, P0 ;  /* 0x000000ffff037224 */ /* 0x000fc800000e06ff */
[----:B------:R-:W-:-:S04]  /*13470*/  IMAD.WIDE.U32.X R2, R17, UR7, R2, P1 ;  /* 0x0000000711027c25 */ /* 0x000fc800088e0402 */
[----:B------:R-:W-:-:S07]  /*13480*/  IMAD.MOV.U32 R4, RZ, RZ, R2 ;  /* 0x000000ffff047224 */ /* 0x000fce00078e0002 */
.L_x_500:
[----:B------:R-:W-:Y:S01]  /*13490*/  ULDC UR5, c[0x0][0x648] ;  /* 0x0001920000057ab9 */ /* 0x000fe20000000800 */
[----:B------:R-:W-:Y:S01]  /*134a0*/  LOP3.LUT R2, R18, UR17, RZ, 0xc0, !PT ;  /* 0x0000001112027c12 */ /* 0x000fe2000f8ec0ff */
[----:B------:R-:W-:Y:S01]  /*134b0*/  ULDC UR6, c[0x0][0x610] ;  /* 0x0001840000067ab9 */ /* 0x000fe20000000800 */
[----:B------:R-:W-:Y:S01]  /*134c0*/  SHF.R.U64 R3, R4, UR5, R3 ;  /* 0x0000000504037c19 */ /* 0x000fe20008001203 */
[----:B------:R-:W-:Y:S01]  /*134d0*/  ULDC UR5, c[0x0][0x638] ;  /* 0x00018e0000057ab9 */ /* 0x000fe20000000800 */
[----:B------:R-:W-:-:S03]  /*134e0*/  LOP3.LUT R16, R16, UR4, RZ, 0xc0, !PT ;  /* 0x0000000410107c12 */ /* 0x000fc6000f8ec0ff */
[----:B------:R-:W-:Y:S02]  /*134f0*/  IMAD.MOV R4, RZ, RZ, -R3 ;  /* 0x000000ffff047224 */ /* 0x000fe400078e0a03 */
[----:B------:R-:W-:Y:S01]  /*13500*/  IMAD R3, R3, UR18, R2 ;  /* 0x0000001203037c24 */ /* 0x000fe2000f8e0202 */
[----:B------:R-:W-:Y:S01]  /*13510*/  MOV R2, 0x1 ;  /* 0x0000000100027802 */ /* 0x000fe20000000f00 */
[----:B------:R-:W-:Y:S01]  /*13520*/  IMAD R15, R4, UR5, R15 ;  /* 0x00000005040f7c24 */ /* 0x000fe2000f8e020f */
[----:B------:R-:W-:Y:S01]  /*13530*/  ULDC UR5, c[0x0][0x600] ;  /* 0x0001800000057ab9 */ /* 0x000fe20000000800 */
[----:B------:R-:W-:Y:S02]  /*13540*/  IMAD R14, R3, UR6, R14 ;  /* 0x00000006030e7c24 */ /* 0x000fe4000f8e020e */
[----:B------:R-:W-:-:S05]  /*13550*/  IMAD R15, R15, UR5, R16 ;  /* 0x000000050f0f7c24 */ /* 0x000fca000f8e0210 */
[----:B------:R-:W-:Y:S02]  /*13560*/  SEL R17, R15, R14, !P2 ;  /* 0x0000000e0f117207 */ /* 0x000fe40005000000 */
[----:B------:R-:W-:-:S07]  /*13570*/  SEL R16, R14, R15, !P2 ;  /* 0x0000000f0e107207 */ /* 0x000fce0005000000 */
.L_x_498:
[----:B------:R-:W-:Y:S05]  /*13580*/  BSYNC B1 ;  /* 0x0000000000017941 */ /* 0x000fea0003800000 */
.L_x_497:
[----:B------:R-:W-:-:S13]  /*13590*/  LOP3.LUT P0, RZ, R2, 0xff, RZ, 0xc0, !PT ;  /* 0x000000ff02ff7812 */ /* 0x000fda000780c0ff */
[----:B------:R-:W-:Y:S05]  /*135a0*/  @P0 BRA `(.L_x_501) ;  /* 0xfffffff4001c0947 */ /* 0x000fea000383ffff */
[----:B------:R-:W-:Y:S05]  /*135b0*/  BSYNC B0 ;  /* 0x0000000000007941 */ /* 0x000fea0003800000 */
.L_x_490:
[----:B------:R-:W-:-:S03]  /*135c0*/  UMOV UR5, 0xffffffff ;  /* 0xffffffff00057882 */ /* 0x000fc60000000000 */
[----:B------:R-:W-:Y:S05]  /*135d0*/  BRA.DIV UR5, `(.L_x_502) ;  /* 0x0000000605187947 */ /* 0x000fea000b800000 */
[----:B------:R-:W-:-:S13]  /*135e0*/  ELECT P6, URZ, PT ;  /* 0x00000000003f782f */ /* 0x000fda00038c0000 */
.L_x_516:
[----:B------:R-:W-:Y:S04]  /*135f0*/  BSSY B0, `(.L_x_503) ;  /* 0x000002c000007945 */ /* 0x000fe80003800000 */
[----:B------:R-:W-:Y:S05]  /*13600*/  @!P6 BRA `(.L_x_504) ;  /* 0x0000000000a8e947 */ /* 0x000fea0003800000 */
[----:B------:R-:W2:Y:S02]  /*13610*/  LDL.LU R0, [R1+0x88] ;  /* 0x0000880001007983 */ /* 0x000ea40000300800 */
[----:B--2---:R-:W-:-:S04]  /*13620*/  LOP3.LUT R0, R0, 0x2, RZ, 0xfc, !PT ;  /* 0x0000000200007812 */ /* 0x004fc800078efcff */
[----:B------:R-:W-:-:S13]  /*13630*/  ISETP.NE.AND P0, PT, R0, 0x3, PT ;  /* 0x000000030000780c */ /* 0x000fda0003f05270 */
[----:B------:R-:W-:Y:S05]  /*13640*/  @!P0 BRA `(.L_x_505) ;  /* 0x0000000000048947 */ /* 0x000fea0003800000 */
[----:B------:R-:W-:Y:S01]  /*13650*/  BPT.TRAP 0x1 ;  /* 0x000000040000795c */ /* 0x000fe20000300000 */
.L_x_505:
[----:B------:R-:W0:Y:S01]  /*13660*/  S2R R3, SR_CgaCtaId ;  /* 0x0000000000037919 */ /* 0x000e220000008800 */
[----:B------:R-:W-:Y:S02]  /*13670*/  MOV R0, 0x400 ;  /* 0x0000040000007802 */ /* 0x000fe40000000f00 */
[----:B------:R-:W-:Y:S02]  /*13680*/  SHF.L.U32 R2, R11, 0x1f, RZ ;  /* 0x0000001f0b027819 */ /* 0x000fe400000006ff */
[----:B0-----:R-:W-:-:S05]  /*13690*/  LEA R3, R3, R0, 0x18 ;  /* 0x0000000003037211 */ /* 0x001fca00078ec0ff */
[----:B------:R-:W-:-:S04]  /*136a0*/  VIADD R3, R3, 0x20 ;  /* 0x0000002003037836 */ /* 0x000fc80000000000 */
[C---:B------:R-:W-:Y:S01]  /*136b0*/  IMAD R5, R10.reuse, 0x8, R3 ;  /* 0x000000080a057824 */ /* 0x040fe200078e0203 */
[----:B------:R-:W-:-:S03]  /*136c0*/  IADD3 R10, R10, 0x1, RZ ;  /* 0x000000010a0a7810 */ /* 0x000fc60007ffe0ff */
[----:B------:R-:W0:Y:S01]  /*136d0*/  SYNCS.PHASECHK.TRANS64.TRYWAIT P0, [R5+URZ], R2 ;  /* 0x00000002050075a7 */ /* 0x000e22000800017f */
[----:B------:R-:W-:-:S04]  /*136e0*/  ISETP.NE.AND P1, PT, R10, 0x4, PT ;  /* 0x000000040a00780c */ /* 0x000fc80003f25270 */
[----:B------:R-:W-:Y:S02]  /*136f0*/  SEL R0, RZ, 0x1, P1 ;  /* 0x00000001ff007807 */ /* 0x000fe40000800000 */
[----:B------:R-:W-:Y:S02]  /*13700*/  SEL R10, R10, RZ, P1 ;  /* 0x000000ff0a0a7207 */ /* 0x000fe40000800000 */
[----:B------:R-:W-:-:S03]  /*13710*/  LOP3.LUT R11, R11, R0, RZ, 0x3c, !PT ;  /* 0x000000000b0b7212 */ /* 0x000fc600078e3cff */
[----:B------:R-:W-:Y:S01]  /*13720*/  IMAD R7, R10, 0x8, R3 ;  /* 0x000000080a077824 */ /* 0x000fe200078e0203 */
[----:B------:R-:W-:Y:S01]  /*13730*/  SHF.L.U32 R4, R11, 0x1f, RZ ;  /* 0x0000001f0b047819 */ /* 0x000fe200000006ff */
[----:B0-----:R-:W-:Y:S06]  /*13740*/  @!P0 BRA `(.L_x_506) ;  /* 0x0000000000dc8947 */ /* 0x001fec0003800000 */
.L_x_517:
[----:B------:R-:W1:Y:S01]  /*13750*/  SYNCS.PHASECHK.TRANS64.TRYWAIT P0, [R7+URZ], R4 ;  /* 0x00000004070075a7 */ /* 0x000e62000800017f */
[----:B------:R-:W-:-:S05]  /*13760*/  VIADD R0, R10, 0x1 ;  /* 0x000000010a007836 */ /* 0x000fca0000000000 */
[----:B------:R-:W-:-:S04]  /*13770*/  ISETP.NE.AND P1, PT, R0, 0x4, PT ;  /* 0x000000040000780c */ /* 0x000fc80003f25270 */
[----:B0-----:R-:W-:Y:S02]  /*13780*/  SEL R2, RZ, 0x1, P1 ;  /* 0x00000001ff027807 */ /* 0x001fe40000800000 */
[----:B------:R-:W-:Y:S02]  /*13790*/  SEL R0, R0, RZ, P1 ;  /* 0x000000ff00007207 */ /* 0x000fe40000800000 */
[----:B------:R-:W-:Y:S02]  /*137a0*/  LOP3.LUT R11, R11, R2, RZ, 0x3c, !PT ;  /* 0x000000020b0b7212 */ /* 0x000fe400078e3cff */
[----:B------:R-:W-:Y:S02]  /*137b0*/  LEA R6, R0, R3, 0x3 ;  /* 0x0000000300067211 */ /* 0x000fe400078e18ff */
[----:B------:R-:W-:Y:S01]  /*137c0*/  SHF.L.U32 R5, R11, 0x1f, RZ ;  /* 0x0000001f0b057819 */ /* 0x000fe200000006ff */
[----:B-1----:R-:W-:Y:S06]  /*137d0*/  @!P0 BRA `(.L_x_507) ;  /* 0x0000000000cc8947 */ /* 0x002fec0003800000 */
.L_x_518:
[----:B------:R-:W1:Y:S01]  /*137e0*/  SYNCS.PHASECHK.TRANS64.TRYWAIT P0, [R6+URZ], R5 ;  /* 0x00000005060075a7 */ /* 0x000e62000800017f */
[----:B------:R-:W-:-:S05]  /*137f0*/  VIADD R0, R0, 0x1 ;  /* 0x0000000100007836 */ /* 0x000fca0000000000 */
[----:B------:R-:W-:-:S04]  /*13800*/  ISETP.NE.AND P1, PT, R0, 0x4, PT ;  /* 0x000000040000780c */ /* 0x000fc80003f25270 */
[----:B------:R-:W-:Y:S02]  /*13810*/  SEL R2, RZ, 0x1, P1 ;  /* 0x00000001ff027807 */ /* 0x000fe40000800000 */
[----:B------:R-:W-:Y:S02]  /*13820*/  SEL R0, R0, RZ, P1 ;  /* 0x000000ff00007207 */ /* 0x000fe40000800000 */
[----:B------:R-:W-:Y:S01]  /*13830*/  LOP3.LUT R2, R11, R2, RZ, 0x3c, !PT ;  /* 0x000000020b027212 */ /* 0x000fe200078e3cff */
[----:B-1----:R-:W-:Y:S06]  /*13840*/  @!P0 BRA `(.L_x_508) ;  /* 0x0000000000c48947 */ /* 0x002fec0003800000 */
.L_x_519:
[----:B------:R-:W-:Y:S01]  /*13850*/  IMAD R3, R0, 0x8, R3 ;  /* 0x0000000800037824 */ /* 0x000fe200078e0203 */
[----:B------:R-:W-:-:S07]  /*13860*/  SHF.L.U32 R0, R2, 0x1f, RZ ;  /* 0x0000001f02007819 */ /* 0x000fce00000006ff */
.L_x_509:
[----:B--2---:R2:W3:Y:S02]  /*13870*/  SYNCS.PHASECHK.TRANS64.TRYWAIT P0, [R3+URZ], R0 ;  /* 0x00000000030075a7 */ /* 0x0044e4000800017f */
[----:B---3--:R-:W-:Y:S05]  /*13880*/  @!P0 NANOSLEEP.SYNCS 0x989680 ;  /* 0x009896800000895d */ /* 0x008fea0003900000 */
[----:B------:R-:W3:Y:S02]  /*13890*/  @!P0 SYNCS.PHASECHK.TRANS64 P0, [R3+URZ], R0 ;  /* 0x00000000030085a7 */ /* 0x000ee4000800007f */
[----:B---3--:R-:W-:Y:S05]  /*138a0*/  @!P0 BRA `(.L_x_509) ;  /* 0xfffffffc00f08947 */ /* 0x008fea000383ffff */
.L_x_504:
[----:B------:R-:W-:Y:S05]  /*138b0*/  BSYNC B0 ;  /* 0x0000000000007941 */ /* 0x000fea0003800000 */
.L_x_503:
[----:B------:R-:W-:Y:S05]  /*138c0*/  EXIT ;  /* 0x000000000000794d */ /* 0x000fea0003800000 */
.L_x_21:
[----:B--2---:R2:W3:Y:S02]  /*138d0*/  SYNCS.PHASECHK.TRANS64.TRYWAIT P1, [R5+URZ], R0 ;  /* 0x00000000050075a7 */ /* 0x0044e4000802017f */
[----:B---3--:R-:W-:Y:S05]  /*138e0*/  @!P1 NANOSLEEP.SYNCS 0x989680 ;  /* 0x009896800000995d */ /* 0x008fea0003900000 */
[----:B------:R-:W3:Y:S02]  /*138f0*/  @!P1 SYNCS.PHASECHK.TRANS64 P1, [R5+URZ], R0 ;  /* 0x00000000050095a7 */ /* 0x000ee4000802007f */
[----:B---3--:R-:W-:Y:S05]  /*13900*/  @!P1 BRA `(.L_x_21) ;  /* 0xfffffffc00f09947 */ /* 0x008fea000383ffff */
[----:B------:R-:W-:Y:S05]  /*13910*/  BRA `(.L_x_20) ;  /* 0xfffffedc00307947 */ /* 0x000fea000383ffff */
.L_x_26:
[----:B--2---:R2:W3:Y:S02]  /*13920*/  SYNCS.PHASECHK.TRANS64.TRYWAIT P1, [R6+URZ], R7 ;  /* 0x00000007060075a7 */ /* 0x0044e4000802017f */
[----:B---3--:R-:W-:Y:S05]  /*13930*/  @!P1 NANOSLEEP.SYNCS 0x989680 ;  /* 0x009896800000995d */ /* 0x008fea0003900000 */
[----:B------:R-:W3:Y:S02]  /*13940*/  @!P1 SYNCS.PHASECHK.TRANS64 P1, [R6+URZ], R7 ;  /* 0x00000007060095a7 */ /* 0x000ee4000802007f */
[----:B---3--:R-:W-:Y:S05]  /*13950*/  @!P1 BRA `(.L_x_26) ;  /* 0xfffffffc00f09947 */ /* 0x008fea000383ffff */
[----:B------:R-:W-:Y:S05]  /*13960*/  BRA `(.L_x_25) ;  /* 0xffffff0000cc7947 */ /* 0x000fea000383ffff */
.L_x_491:
[----:B------:R-:W-:Y:S01]  /*13970*/  BSSY B1, `(.L_x_510) ;  /* 0x0000006000017945 */ /* 0x000fe20003800000 */
[----:B------:R-:W-:-:S07]  /*13980*/  MOV R15, 0xffffffff ;  /* 0xffffffff000f7802 */ /* 0x000fce0000000f00 */
[----:B------:R-:W-:Y:S05]  /*13990*/  WARPSYNC.COLLECTIVE R15, `(.L_x_511) ;  /* 0x000000000f0c7348 */ /* 0x000fea0003c00000 */
[----:B------:R-:W-:Y:S02]  /*139a0*/  ELECT P6, UR62, PT ;  /* 0x00000000003e782f */ /* 0x000fe400038c0000 */
[----:B------:R-:W-:Y:S01]  /*139b0*/  MOV R14, UR62 ;  /* 0x0000003e000e7c02 */ /* 0x000fe20008000f00 */
[----:B------:R-:W-:Y:S10]  /*139c0*/  ENDCOLLECTIVE ;  /* 0x000000000000791b */ /* 0x000ff40003800000 */
.L_x_511:
[----:B------:R-:W-:Y:S05]  /*139d0*/  BSYNC B1 ;  /* 0x0000000000017941 */ /* 0x000fea0003800000 */
.L_x_510:
[----:B------:R-:W-:Y:S05]  /*139e0*/  BRA `(.L_x_512) ;  /* 0xfffffff000187947 */ /* 0x000fea000383ffff */
.L_x_494:
[----:B0-----:R0:W2:Y:S02]  /*139f0*/  SYNCS.PHASECHK.TRANS64.TRYWAIT P0, [R15+URZ+0x20], R4 ;  /* 0x000020040f0075a7 */ /* 0x0010a4000800017f */
[----:B--2---:R-:W-:Y:S05]  /*13a00*/  @!P0 NANOSLEEP.SYNCS 0x989680 ;  /* 0x009896800000895d */ /* 0x004fea0003900000 */
[----:B------:R-:W2:Y:S02]  /*13a10*/  @!P0 SYNCS.PHASECHK.TRANS64 P0, [R15+URZ+0x20], R4 ;  /* 0x000020040f0085a7 */ /* 0x000ea4000800007f */
[----:B--2---:R-:W-:Y:S05]  /*13a20*/  @!P0 BRA `(.L_x_494) ;  /* 0xfffffffc00f08947 */ /* 0x004fea000383ffff */
[----:B------:R-:W-:Y:S05]  /*13a30*/  BRA `(.L_x_513) ;  /* 0xfffffff000587947 */ /* 0x000fea000383ffff */
.L_x_502:
[----:B------:R-:W-:Y:S01]  /*13a40*/  BSSY B0, `(.L_x_514) ;  /* 0x0000006000007945 */ /* 0x000fe20003800000 */
[----:B------:R-:W-:-:S07]  /*13a50*/  IMAD.MOV.U32 R15, RZ, RZ, -0x1 ;  /* 0xffffffffff0f7424 */ /* 0x000fce00078e00ff */
[----:B------:R-:W-:Y:S05]  /*13a60*/  WARPSYNC.COLLECTIVE R15, `(.L_x_515) ;  /* 0x000000000f0c7348 */ /* 0x000fea0003c00000 */
[----:B------:R-:W-:Y:S02]  /*13a70*/  ELECT P6, UR62, PT ;  /* 0x00000000003e782f */ /* 0x000fe400038c0000 */
[----:B------:R-:W-:Y:S01]  /*13a80*/  MOV R14, UR62 ;  /* 0x0000003e000e7c02 */ /* 0x000fe20008000f00 */
[----:B------:R-:W-:Y:S10]  /*13a90*/  ENDCOLLECTIVE ;  /* 0x000000000000791b */ /* 0x000ff40003800000 */
.L_x_515:
[----:B------:R-:W-:Y:S05]  /*13aa0*/  BSYNC B0 ;  /* 0x0000000000007941 */ /* 0x000fea0003800000 */
.L_x_514:
[----:B------:R-:W-:Y:S05]  /*13ab0*/  BRA `(.L_x_516) ;  /* 0xfffffff800cc7947 */ /* 0x000fea000383ffff */
.L_x_506:
[----:B0-----:R0:W1:Y:S02]  /*13ac0*/  SYNCS.PHASECHK.TRANS64.TRYWAIT P0, [R5+URZ], R2 ;  /* 0x00000002050075a7 */ /* 0x001064000800017f */
[----:B-1----:R-:W-:Y:S05]  /*13ad0*/  @!P0 NANOSLEEP.SYNCS 0x989680 ;  /* 0x009896800000895d */ /* 0x002fea0003900000 */
[----:B------:R-:W1:Y:S02]  /*13ae0*/  @!P0 SYNCS.PHASECHK.TRANS64 P0, [R5+URZ], R2 ;  /* 0x00000002050085a7 */ /* 0x000e64000800007f */
[----:B-1----:R-:W-:Y:S05]  /*13af0*/  @!P0 BRA `(.L_x_506) ;  /* 0xfffffffc00f08947 */ /* 0x002fea000383ffff */
[----:B------:R-:W-:Y:S05]  /*13b00*/  BRA `(.L_x_517) ;  /* 0xfffffffc00107947 */ /* 0x000fea000383ffff */
.L_x_507:
[----:B0-----:R0:W1:Y:S02]  /*13b10*/  SYNCS.PHASECHK.TRANS64.TRYWAIT P0, [R7+URZ], R4 ;  /* 0x00000004070075a7 */ /* 0x001064000800017f */
[----:B-1----:R-:W-:Y:S05]  /*13b20*/  @!P0 NANOSLEEP.SYNCS 0x989680 ;  /* 0x009896800000895d */ /* 0x002fea0003900000 */
[----:B------:R-:W1:Y:S02]  /*13b30*/  @!P0 SYNCS.PHASECHK.TRANS64 P0, [R7+URZ], R4 ;  /* 0x00000004070085a7 */ /* 0x000e64000800007f */
[----:B-1----:R-:W-:Y:S05]  /*13b40*/  @!P0 BRA `(.L_x_507) ;  /* 0xfffffffc00f08947 */ /* 0x002fea000383ffff */
[----:B------:R-:W-:Y:S05]  /*13b50*/  BRA `(.L_x_518) ;  /* 0xfffffffc00207947 */ /* 0x000fea000383ffff */
.L_x_508:
[----:B-1----:R1:W2:Y:S02]  /*13b60*/  SYNCS.PHASECHK.TRANS64.TRYWAIT P0, [R6+URZ], R5 ;  /* 0x00000005060075a7 */ /* 0x0022a4000800017f */
[----:B--2---:R-:W-:Y:S05]  /*13b70*/  @!P0 NANOSLEEP.SYNCS 0x989680 ;  /* 0x009896800000895d */ /* 0x004fea0003900000 */
[----:B------:R-:W2:Y:S02]  /*13b80*/  @!P0 SYNCS.PHASECHK.TRANS64 P0, [R6+URZ], R5 ;  /* 0x00000005060085a7 */ /* 0x000ea4000800007f */
[----:B--2---:R-:W-:Y:S05]  /*13b90*/  @!P0 BRA `(.L_x_508) ;  /* 0xfffffffc00f08947 */ /* 0x004fea000383ffff */
[----:B------:R-:W-:Y:S05]  /*13ba0*/  BRA `(.L_x_519) ;  /* 0xfffffffc00287947 */ /* 0x000fea000383ffff */
.L_x_520:
[----:B------:R-:W-:-:S00]  /*13bb0*/  BRA `(.L_x_520) ;  /* 0xfffffffc00fc7947 */ /* 0x000fc0000383ffff */
[----:B------:R-:W-:-:S00]  /*13bc0*/  NOP ;  /* 0x0000000000007918 */ /* 0x000fc00000000000 */
        /* <DEDUP_REMOVED lines=11> */
.L_x_521:


//--------------------- .nv.global.init           --------------------------
	.section	.nv.global.init,"aw",@progbits
.nv.global.init:
	.type		$str$22,@object
	.size		$str$22,($str$23 - $str$22)
$str$22:
        /*0000*/ 	.byte	0x6b, 0x5f, 0x74, 0x69, 0x6c, 0x65, 0x5f, 0x63, 0x6f, 0x75, 0x6e, 0x74, 0x20, 0x3e, 0x3d, 0x20
        /*0010*/ 	.byte	0x31, 0x00
	.type		$str$23,@object
	.size		$str$23,(__unnamed_1 - $str$23)
$str$23:
        /*0012*/ 	.byte	0x2f, 0x74, 0x6d, 0x70, 0x2f, 0x63, 0x75, 0x74, 0x6c, 0x61, 0x73, 0x73, 0x5f, 0x73, 0x77, 0x65
        /*0022*/ 	.byte	0x65, 0x70, 0x5f, 0x73, 0x72, 0x63, 0x2f, 0x69, 0x6e, 0x63, 0x6c, 0x75, 0x64, 0x65, 0x2f, 0x63
        /*0032*/ 	.byte	0x75, 0x74, 0x6c, 0x61, 0x73, 0x73, 0x2f, 0x67, 0x65, 0x6d, 0x6d, 0x2f, 0x63, 0x6f, 0x6c, 0x6c
        /*0042*/ 	.byte	0x65, 0x63, 0x74, 0x69, 0x76, 0x65, 0x2f, 0x73, 0x6d, 0x39, 0x30, 0x5f, 0x6d, 0x6d, 0x61, 0x5f
        /*0052*/ 	.byte	0x74, 0x6d, 0x61, 0x5f, 0x67, 0x6d, 0x6d, 0x61, 0x5f, 0x73, 0x73, 0x5f, 0x77, 0x61, 0x72, 0x70
        /*0062*/ 	.byte	0x73, 0x70, 0x65, 0x63, 0x69, 0x61, 0x6c, 0x69, 0x7a, 0x65, 0x64, 0x2e, 0x68, 0x70, 0x70, 0x00
	.type		__unnamed_1,@object
	.size		__unnamed_1,(.L_0 - __unnamed_1)
__unnamed_1:
        /* <DEDUP_REMOVED lines=173> */
        /*0b42*/ 	.byte	0x75, 0x74, 0x65, 0x3a, 0x3a, 0x69, 0x64, 0x65, 0x6e, 0x74, 0x69, 0x74, 0x79, 0x5d, 0x00
.L_0:


//--------------------- .nv.shared._ZN7cutlass13device_kernelINS_4gemm6kernel13GemmUniversalIN4cute5tupleIJiiiiEEENS1_10collective13CollectiveMmaINS1_34MainloopSm90TmaGmmaWarpSpecializedILi4ENS5_IJNS4_1CILi2EEENSA_ILi1EEESC_EEENS1_35KernelTmaWarpSpecializedCooperativeEEENS5_IJNSA_ILi192EEENSA_ILi224EEENSA_ILi128EEEEEEaNS5_IJlSC_lEEEaSK_NS4_8TiledMMAINS4_8MMA_AtomIJNS4_4SM904GMMA26MMA_64x32x32_S32S8S8_SS_TNEEEENS4_6LayoutISD_NS5_IJSC_NSA_ILi0EEESS_EEEEENS5_IJNS4_10UnderscoreESV_SV_EEEEENS4_13SM90_TMA_LOADENS4_14ComposedLayoutINS4_7SwizzleILi3ELi4ELi3EEENS4_18smem_ptr_flag_bitsILi8EEENSR_INS5_IJNSA_ILi8EEESI_EEENS5_IJSI_SC_EEEEEEEvNS4_8identityENS4_23SM90_TMA_LOAD_MULTICASTES18_vS19_EENS_8epilogue10collective6detail29Sm90TmaWarpSpecializedAdapterINS1D_15DefaultEpilogueIaSK_SK_NS1C_6thread17LinearCombinationIaLi1EiiLNS1H_9ScaleType4KindE0ELNS_15FloatRoundStyleE2EaEENS1_15EpilogueDefaultEEEEEvvEEEEvNT_6ParamsE --------------------------
	.section	.nv.shared._ZN7cutlass13device_kernelINS_4gemm6kernel13GemmUniversalIN4cute5tupleIJiiiiEEENS1_10collective13CollectiveMmaINS1_34MainloopSm90TmaGmmaWarpSpecializedILi4ENS5_IJNS4_1CILi2EEENSA_ILi1EEESC_EEENS1_35KernelTmaWarpSpecializedCooperativeEEENS5_IJNSA_ILi192EEENSA_ILi224EEENSA_ILi128EEEEEEaNS5_IJlSC_lEEEaSK_NS4_8TiledMMAINS4_8MMA_AtomIJNS4_4SM904GMMA26MMA_64x32x32_S32S8S8_SS_TNEEEENS4_6LayoutISD_NS5_IJSC_NSA_ILi0EEESS_EEEEENS5_IJNS4_10UnderscoreESV_SV_EEEEENS4_13SM90_TMA_LOADENS4_14ComposedLayoutINS4_7SwizzleILi3ELi4ELi3EEENS4_18smem_ptr_flag_bitsILi8EEENSR_INS5_IJNSA_ILi8EEESI_EEENS5_IJSI_SC_EEEEEEEvNS4_8identityENS4_23SM90_TMA_LOAD_MULTICASTES18_vS19_EENS_8epilogue10collective6detail29Sm90TmaWarpSpecializedAdapterINS1D_15DefaultEpilogueIaSK_SK_NS1C_6thread17LinearCombinationIaLi1EiiLNS1H_9ScaleType4KindE0ELNS_15FloatRoundStyleE2EaEENS1_15EpilogueDefaultEEEEEvvEEEEvNT_6ParamsE,"aw",@nobits
	.sectionflags	@""
	.align	16
	.zero		1024


//--------------------- .nv.shared.reserved.0     --------------------------
	.section	.nv.shared.reserved.0,"aw",@nobits
	.weak		__nv_reservedSMEM_offset_0_alias
	.size		__nv_reservedSMEM_offset_0_alias, 0, 0
	.other		__nv_reservedSMEM_offset_0_alias,@"STO_CUDA_RESERVED_SHARED STV_DEFAULT"
__nv_reservedSMEM_offset_0_alias:
	.zero		0


//--------------------- .nv.global                --------------------------
	.section	.nv.global,"aw",@nobits
.nv.global:
	.type		_ZN39_INTERNAL_ebd62359_4_k_cu_4c7710e2_71644cute1_E,@object
	.size		_ZN39_INTERNAL_ebd62359_4_k_cu_4c7710e2_71644cute1_E,(_ZN39_INTERNAL_ebd62359_4_k_cu_4c7710e2_71644cuda3std3__45__cpo6cbeginE - _ZN39_INTERNAL_ebd62359_4_k_cu_4c7710e2_71644cute1_E)
_ZN39_INTERNAL_ebd62359_4_k_cu_4c7710e2_71644cute1_E:
	.zero		1
	.type		_ZN39_INTERNAL_ebd62359_4_k_cu_4c7710e2_71644cuda3std3__45__cpo6cbeginE,@object
	.size		_ZN39_INTERNAL_ebd62359_4_k_cu_4c7710e2_71644cuda3std3__45__cpo6cbeginE,(_ZN39_INTERNAL_ebd62359_4_k_cu_4c7710e2_71644cuda3std3__48in_placeE - _ZN39_INTERNAL_ebd62359_4_k_cu_4c7710e2_71644cuda3std3__45__cpo6cbeginE)
_ZN39_INTERNAL_ebd62359_4_k_cu_4c7710e2_71644cuda3std3__45__cpo6cbeginE:
	.zero		1
	.type		_ZN39_INTERNAL_ebd62359_4_k_cu_4c7710e2_71644cuda3std3__48in_placeE,@object
	.size		_ZN39_INTERNAL_ebd62359_4_k_cu_4c7710e2_71644cuda3std3__48in_placeE,(_ZN39_INTERNAL_ebd62359_4_k_cu_4c7710e2_71644cuda3std6ranges3__45__cpo9iter_moveE - _ZN39_INTERNAL_ebd62359_4_k_cu_4c7710e2_71644cuda3std3__48in_placeE)
_ZN39_INTERNAL_ebd62359_4_k_cu_4c7710e2_71644cuda3std3__48in_placeE:
	.zero		1
	.type		_ZN39_INTERNAL_ebd62359_4_k_cu_4c7710e2_71644cuda3std6ranges3__45__cpo9iter_moveE,@object
	.size		_ZN39_INTERNAL_ebd62359_4_k_cu_4c7710e2_71644cuda3std6ranges3__45__cpo9iter_moveE,(_ZN39_INTERNAL_ebd62359_4_k_cu_4c7710e2_71644cuda3std3__45__cpo5beginE - _ZN39_INTERNAL_ebd62359_4_k_cu_4c7710e2_71644cuda3std6ranges3__45__cpo9iter_moveE)
_ZN39_INTERNAL_ebd62359_4_k_cu_4c7710e2_71644cuda3std6ranges3__45__cpo9iter_moveE:
	.zero		1
	.type		_ZN39_INTERNAL_ebd62359_4_k_cu_4c7710e2_71644cuda3std3__45__cpo5beginE,@object
	.size		_ZN39_INTERNAL_ebd62359_4_k_cu_4c7710e2_71644cuda3std3__45__cpo5beginE,(_ZN39_INTERNAL_ebd62359_4_k_cu_4c7710e2_71644cuda3std3__441_GLOBAL__N__ebd62359_4_k_cu_4c7710e2_71646ignoreE - _ZN39_INTERNAL_ebd62359_4_k_cu_4c7710e2_71644cuda3std3__45__cpo5beginE)
_ZN39_INTERNAL_ebd62359_4_k_cu_4c7710e2_71644cuda3std3__45__cpo5beginE:
	.zero		1
	.type		_ZN39_INTERNAL_ebd62359_4_k_cu_4c7710e2_71644cuda3std3__441_GLOBAL__N__ebd62359_4_k_cu_4c7710e2_71646ignoreE,@object
	.size		_ZN39_INTERNAL_ebd62359_4_k_cu_4c7710e2_71644cuda3std3__441_GLOBAL__N__ebd62359_4_k_cu_4c7710e2_71646ignoreE,(_ZN39_INTERNAL_ebd62359_4_k_cu_4c7710e2_71644cute7productE - _ZN39_INTERNAL_ebd62359_4_k_cu_4c7710e2_71644cuda3std3__441_GLOBAL__N__ebd62359_4_k_cu_4c7710e2_71646ignoreE)
_ZN39_INTERNAL_ebd62359_4_k_cu_4c7710e2_71644cuda3std3__441_GLOBAL__N__ebd62359_4_k_cu_4c7710e2_71646ignoreE:
	.zero		1
	.type		_ZN39_INTERNAL_ebd62359_4_k_cu_4c7710e2_71644cute7productE,@object
	.size		_ZN39_INTERNAL_ebd62359_4_k_cu_4c7710e2_71644cute7productE,(_ZN39_INTERNAL_ebd62359_4_k_cu_4c7710e2_71644cuda3std3__45__cpo3endE - _ZN39_INTERNAL_ebd62359_4_k_cu_4c7710e2_71644cute7productE)
_ZN39_INTERNAL_ebd62359_4_k_cu_4c7710e2_71644cute7productE:
	.zero		1
	.type		_ZN39_INTERNAL_ebd62359_4_k_cu_4c7710e2_71644cuda3std3__45__cpo3endE,@object
	.size		_ZN39_INTERNAL_ebd62359_4_k_cu_4c7710e2_71644cuda3std3__45__cpo3endE,(_ZN39_INTERNAL_ebd62359_4_k_cu_4c7710e2_71644cuda3std3__419piecewise_constructE - _ZN39_INTERNAL_ebd62359_4_k_cu_4c7710e2_71644cuda3std3__45__cpo3endE)
_ZN39_INTERNAL_ebd62359_4_k_cu_4c7710e2_71644cuda3std3__45__cpo3endE:
	.zero		1
	.type		_ZN39_INTERNAL_ebd62359_4_k_cu_4c7710e2_71644cuda3std3__419piecewise_constructE,@object
	.size		_ZN39_INTERNAL_ebd62359_4_k_cu_4c7710e2_71644cuda3std3__419piecewise_constructE,(_ZN39_INTERNAL_ebd62359_4_k_cu_4c7710e2_71644cuda3std3__45__cpo4cendE - _ZN39_INTERNAL_ebd62359_4_k_cu_4c7710e2_71644cuda3std3__419piecewise_constructE)
_ZN39_INTERNAL_ebd62359_4_k_cu_4c7710e2_71644cuda3std3__419piecewise_constructE:
	.zero		1
	.type		_ZN39_INTERNAL_ebd62359_4_k_cu_4c7710e2_71644cuda3std3__45__cpo4cendE,@object
	.size		_ZN39_INTERNAL_ebd62359_4_k_cu_4c7710e2_71644cuda3std3__45__cpo4cendE,(_ZN39_INTERNAL_ebd62359_4_k_cu_4c7710e2_71644cuda3std6ranges3__45__cpo4swapE - _ZN39_INTERNAL_ebd62359_4_k_cu_4c7710e2_71644cuda3std3__45__cpo4cendE)
_ZN39_INTERNAL_ebd62359_4_k_cu_4c7710e2_71644cuda3std3__45__cpo4cendE:
	.zero		1
	.type		_ZN39_INTERNAL_ebd62359_4_k_cu_4c7710e2_71644cuda3std6ranges3__45__cpo4swapE,@object
	.size		_ZN39_INTERNAL_ebd62359_4_k_cu_4c7710e2_71644cuda3std6ranges3__45__cpo4swapE,(.L_8 - _ZN39_INTERNAL_ebd62359_4_k_cu_4c7710e2_71644cuda3std6ranges3__45__cpo4swapE)
_ZN39_INTERNAL_ebd62359_4_k_cu_4c7710e2_71644cuda3std6ranges3__45__cpo4swapE:
	.zero		1
.L_8:


//--------------------- .nv.constant0._ZN7cutlass13device_kernelINS_4gemm6kernel13GemmUniversalIN4cute5tupleIJiiiiEEENS1_10collective13CollectiveMmaINS1_34MainloopSm90TmaGmmaWarpSpecializedILi4ENS5_IJNS4_1CILi2EEENSA_ILi1EEESC_EEENS1_35KernelTmaWarpSpecializedCooperativeEEENS5_IJNSA_ILi192EEENSA_ILi224EEENSA_ILi128EEEEEEaNS5_IJlSC_lEEEaSK_NS4_8TiledMMAINS4_8MMA_AtomIJNS4_4SM904GMMA26MMA_64x32x32_S32S8S8_SS_TNEEEENS4_6LayoutISD_NS5_IJSC_NSA_ILi0EEESS_EEEEENS5_IJNS4_10UnderscoreESV_SV_EEEEENS4_13SM90_TMA_LOADENS4_14ComposedLayoutINS4_7SwizzleILi3ELi4ELi3EEENS4_18smem_ptr_flag_bitsILi8EEENSR_INS5_IJNSA_ILi8EEESI_EEENS5_IJSI_SC_EEEEEEEvNS4_8identityENS4_23SM90_TMA_LOAD_MULTICASTES18_vS19_EENS_8epilogue10collective6detail29Sm90TmaWarpSpecializedAdapterINS1D_15DefaultEpilogueIaSK_SK_NS1C_6thread17LinearCombinationIaLi1EiiLNS1H_9ScaleType4KindE0ELNS_15FloatRoundStyleE2EaEENS1_15EpilogueDefaultEEEEEvvEEEEvNT_6ParamsE --------------------------
	.section	.nv.constant0._ZN7cutlass13device_kernelINS_4gemm6kernel13GemmUniversalIN4cute5tupleIJiiiiEEENS1_10collective13CollectiveMmaINS1_34MainloopSm90TmaGmmaWarpSpecializedILi4ENS5_IJNS4_1CILi2EEENSA_ILi1EEESC_EEENS1_35KernelTmaWarpSpecializedCooperativeEEENS5_IJNSA_ILi192EEENSA_ILi224EEENSA_ILi128EEEEEEaNS5_IJlSC_lEEEaSK_NS4_8TiledMMAINS4_8MMA_AtomIJNS4_4SM904GMMA26MMA_64x32x32_S32S8S8_SS_TNEEEENS4_6LayoutISD_NS5_IJSC_NSA_ILi0EEESS_EEEEENS5_IJNS4_10UnderscoreESV_SV_EEEEENS4_13SM90_TMA_LOADENS4_14ComposedLayoutINS4_7SwizzleILi3ELi4ELi3EEENS4_18smem_ptr_flag_bitsILi8EEENSR_INS5_IJNSA_ILi8EEESI_EEENS5_IJSI_SC_EEEEEEEvNS4_8identityENS4_23SM90_TMA_LOAD_MULTICASTES18_vS19_EENS_8epilogue10collective6detail29Sm90TmaWarpSpecializedAdapterINS1D_15DefaultEpilogueIaSK_SK_NS1C_6thread17LinearCombinationIaLi1EiiLNS1H_9ScaleType4KindE0ELNS_15FloatRoundStyleE2EaEENS1_15EpilogueDefaultEEEEEvvEEEEvNT_6ParamsE,"a",@progbits
	.sectionflags	@""
	.align	4
.nv.constant0._ZN7cutlass13device_kernelINS_4gemm6kernel13GemmUniversalIN4cute5tupleIJiiiiEEENS1_10collective13CollectiveMmaINS1_34MainloopSm90TmaGmmaWarpSpecializedILi4ENS5_IJNS4_1CILi2EEENSA_ILi1EEESC_EEENS1_35KernelTmaWarpSpecializedCooperativeEEENS5_IJNSA_ILi192EEENSA_ILi224EEENSA_ILi128EEEEEEaNS5_IJlSC_lEEEaSK_NS4_8TiledMMAINS4_8MMA_AtomIJNS4_4SM904GMMA26MMA_64x32x32_S32S8S8_SS_TNEEEENS4_6LayoutISD_NS5_IJSC_NSA_ILi0EEESS_EEEEENS5_IJNS4_10UnderscoreESV_SV_EEEEENS4_13SM90_TMA_LOADENS4_14ComposedLayoutINS4_7SwizzleILi3ELi4ELi3EEENS4_18smem_ptr_flag_bitsILi8EEENSR_INS5_IJNSA_ILi8EEESI_EEENS5_IJSI_SC_EEEEEEEvNS4_8identityENS4_23SM90_TMA_LOAD_MULTICASTES18_vS19_EENS_8epilogue10collective6detail29Sm90TmaWarpSpecializedAdapterINS1D_15DefaultEpilogueIaSK_SK_NS1C_6thread17LinearCombinationIaLi1EiiLNS1H_9ScaleType4KindE0ELNS_15FloatRoundStyleE2EaEENS1_15EpilogueDefaultEEEEEvvEEEEvNT_6ParamsE:
	.zero		1664


//--------------------- SYMBOLS --------------------------

	.type		.nv.reservedSmem.offset0,@object
	.size		.nv.reservedSmem.offset0,0x4
	.type		__assertfail,@function
